//
// Generated by NVIDIA NVVM Compiler
//
// Compiler Build ID: CL-36424714
// Cuda compilation tools, release 13.0, V13.0.88
// Based on NVVM 20.0.0
//

.version 9.0
.target sm_100
.address_size 64

	// .globl	_Z11plancktablePdS_S_idd
.func  (.param .b64 func_retval0) __internal_accurate_pow
(
	.param .b64 __internal_accurate_pow_param_0,
	.param .b64 __internal_accurate_pow_param_1
)
;

.visible .entry _Z11plancktablePdS_S_idd(
	.param .u64 .ptr .align 1 _Z11plancktablePdS_S_idd_param_0,
	.param .u64 .ptr .align 1 _Z11plancktablePdS_S_idd_param_1,
	.param .u64 .ptr .align 1 _Z11plancktablePdS_S_idd_param_2,
	.param .u32 _Z11plancktablePdS_S_idd_param_3,
	.param .f64 _Z11plancktablePdS_S_idd_param_4,
	.param .f64 _Z11plancktablePdS_S_idd_param_5
)
{
	.reg .pred 	%p<61>;
	.reg .b32 	%r<109>;
	.reg .b32 	%f<5>;
	.reg .b64 	%rd<16>;
	.reg .b64 	%fd<211>;

	ld.param.u64 	%rd2, [_Z11plancktablePdS_S_idd_param_0];
	ld.param.u32 	%r16, [_Z11plancktablePdS_S_idd_param_3];
	ld.param.f64 	%fd33, [_Z11plancktablePdS_S_idd_param_4];
	ld.param.f64 	%fd34, [_Z11plancktablePdS_S_idd_param_5];
	mov.u32 	%r17, %tid.x;
	mov.u32 	%r18, %ctaid.x;
	mov.u32 	%r19, %ntid.x;
	mad.lo.s32 	%r1, %r18, %r19, %r17;
	mov.u32 	%r20, %tid.y;
	mov.u32 	%r21, %ctaid.y;
	mov.u32 	%r22, %ntid.y;
	mad.lo.s32 	%r23, %r21, %r22, %r20;
	setp.ge.s32 	%p1, %r1, %r16;
	setp.gt.u32 	%p2, %r23, 401;
	or.pred  	%p3, %p1, %p2;
	@%p3 bra 	$L__BB0_16;
	cvta.to.global.u64 	%rd5, %rd2;
	mad.lo.s32 	%r24, %r23, 10, 10;
	cvt.rn.f64.u32 	%fd36, %r24;
	setp.eq.s32 	%p4, %r23, 400;
	selp.f64 	%fd37, %fd33, %fd36, %p4;
	setp.eq.s32 	%p5, %r23, 401;
	selp.f64 	%fd1, %fd34, %fd37, %p5;
	mad.lo.s32 	%r25, %r16, %r23, %r1;
	mul.wide.s32 	%rd6, %r25, 8;
	add.s64 	%rd1, %rd5, %rd6;
	mov.b64 	%rd7, 0;
	st.global.u64 	[%rd1], %rd7;
	setp.leu.f64 	%p6, %fd1, 0d3F847AE147AE147B;
	mov.f64 	%fd210, 0d0000000000000000;
	@%p6 bra 	$L__BB0_15;
	mul.f64 	%fd2, %fd1, 0d3CA3E5B1EC6D90CF;
	{
	.reg .b32 %temp; 
	mov.b64 	{%temp, %r3}, %fd2;
	}
	mov.f64 	%fd38, 0d4010000000000000;
	{
	.reg .b32 %temp; 
	mov.b64 	{%temp, %r26}, %fd38;
	}
	and.b32  	%r5, %r26, 2146435072;
	setp.eq.s32 	%p7, %r5, 1072693248;
	{ // callseq 0, 0
	.param .b64 param0;
	st.param.f64 	[param0], %fd2;
	.param .b64 param1;
	st.param.f64 	[param1], 0d4010000000000000;
	.param .b64 retval0;
	call.uni (retval0), 
	__internal_accurate_pow, 
	(
	param0, 
	param1
	);
	ld.param.f64 	%fd39, [retval0];
	} // callseq 0
	setp.lt.s32 	%p8, %r3, 0;
	neg.f64 	%fd41, %fd39;
	selp.f64 	%fd42, %fd41, %fd39, %p7;
	selp.f64 	%fd205, %fd42, %fd39, %p8;
	setp.neu.f64 	%p9, %fd2, 0d0000000000000000;
	@%p9 bra 	$L__BB0_4;
	setp.eq.s32 	%p10, %r5, 1072693248;
	selp.b32 	%r27, %r3, 0, %p10;
	setp.lt.s32 	%p11, %r26, 0;
	or.b32  	%r28, %r27, 2146435072;
	selp.b32 	%r29, %r28, %r27, %p11;
	mov.b32 	%r30, 0;
	mov.b64 	%fd205, {%r30, %r29};
$L__BB0_4:
	add.f64 	%fd43, %fd2, 0d4010000000000000;
	{
	.reg .b32 %temp; 
	mov.b64 	{%temp, %r31}, %fd43;
	}
	and.b32  	%r32, %r31, 2146435072;
	setp.ne.s32 	%p12, %r32, 2146435072;
	setp.neu.f64 	%p13, %fd2, 0d7FF0000000000000;
	or.pred  	%p14, %p13, %p12;
	@%p14 bra 	$L__BB0_6;
	setp.lt.s32 	%p15, %r3, 0;
	setp.eq.s32 	%p16, %r5, 1072693248;
	setp.lt.s32 	%p17, %r26, 0;
	selp.b32 	%r34, 0, 2146435072, %p17;
	and.b32  	%r35, %r26, 2147483647;
	setp.ne.s32 	%p18, %r35, 1071644672;
	or.b32  	%r36, %r34, -2147483648;
	selp.b32 	%r37, %r36, %r34, %p18;
	selp.b32 	%r38, %r37, %r34, %p16;
	selp.b32 	%r39, %r38, %r34, %p15;
	mov.b32 	%r40, 0;
	mov.b64 	%fd205, {%r40, %r39};
$L__BB0_6:
	ld.param.u64 	%rd14, [_Z11plancktablePdS_S_idd_param_1];
	mul.f64 	%fd46, %fd1, 0d3CA3E5B1EC6D90CF;
	setp.eq.f64 	%p19, %fd46, 0d3FF0000000000000;
	add.f64 	%fd47, %fd205, %fd205;
	selp.f64 	%fd48, 0d4000000000000000, %fd47, %p19;
	mov.f64 	%fd49, 0d3A8067C541B3B33D;
	{
	.reg .b32 %temp; 
	mov.b64 	{%temp, %r42}, %fd49;
	}
	mov.f64 	%fd50, 0d4008000000000000;
	{
	.reg .b32 %temp; 
	mov.b64 	{%temp, %r43}, %fd50;
	}
	and.b32  	%r6, %r43, 2146435072;
	setp.eq.s32 	%p20, %r6, 1073741824;
	{ // callseq 1, 0
	.param .b64 param0;
	st.param.f64 	[param0], 0d3A8067C541B3B33D;
	.param .b64 param1;
	st.param.f64 	[param1], 0d4008000000000000;
	.param .b64 retval0;
	call.uni (retval0), 
	__internal_accurate_pow, 
	(
	param0, 
	param1
	);
	ld.param.f64 	%fd51, [retval0];
	} // callseq 1
	setp.lt.s32 	%p22, %r42, 0;
	neg.f64 	%fd53, %fd51;
	selp.f64 	%fd54, %fd53, %fd51, %p20;
	selp.f64 	%fd55, %fd54, %fd51, %p22;
	mov.f64 	%fd56, 0d421BEB9BF3A00000;
	{
	.reg .b32 %temp; 
	mov.b64 	{%temp, %r44}, %fd56;
	}
	mov.f64 	%fd57, 0d4000000000000000;
	{
	.reg .b32 %temp; 
	mov.b64 	{%temp, %r45}, %fd57;
	}
	and.b32  	%r7, %r45, 2146435072;
	setp.eq.s32 	%p23, %r7, 1062207488;
	{ // callseq 2, 0
	.param .b64 param0;
	st.param.f64 	[param0], 0d421BEB9BF3A00000;
	.param .b64 param1;
	st.param.f64 	[param1], 0d4000000000000000;
	.param .b64 retval0;
	call.uni (retval0), 
	__internal_accurate_pow, 
	(
	param0, 
	param1
	);
	ld.param.f64 	%fd58, [retval0];
	} // callseq 2
	setp.lt.s32 	%p25, %r44, 0;
	neg.f64 	%fd60, %fd58;
	selp.f64 	%fd61, %fd60, %fd58, %p23;
	selp.f64 	%fd62, %fd61, %fd58, %p25;
	mul.f64 	%fd63, %fd55, %fd62;
	div.rn.f64 	%fd8, %fd48, %fd63;
	cvta.to.global.u64 	%rd8, %rd14;
	mul.wide.s32 	%rd9, %r1, 8;
	add.s64 	%rd10, %rd8, %rd9;
	ld.global.f64 	%fd64, [%rd10+8];
	mul.f64 	%fd65, %fd64, 0d3CA3E5B1EC6D90CF;
	mul.f64 	%fd66, %fd1, %fd65;
	mov.f64 	%fd67, 0d3CACA0B0E7273BD7;
	div.rn.f64 	%fd68, %fd67, %fd66;
	ld.global.f64 	%fd69, [%rd10];
	mul.f64 	%fd70, %fd69, 0d3CA3E5B1EC6D90CF;
	mul.f64 	%fd71, %fd1, %fd70;
	div.rn.f64 	%fd72, %fd67, %fd71;
	setp.lt.f64 	%p26, %fd72, %fd68;
	selp.f64 	%fd9, %fd68, %fd72, %p26;
	selp.f64 	%fd10, %fd72, %fd68, %p26;
	{
	.reg .b32 %temp; 
	mov.b64 	{%temp, %r46}, %fd10;
	}
	abs.f64 	%fd73, %fd10;
	{ // callseq 3, 0
	.param .b64 param0;
	st.param.f64 	[param0], %fd73;
	.param .b64 param1;
	st.param.f64 	[param1], 0d4008000000000000;
	.param .b64 retval0;
	call.uni (retval0), 
	__internal_accurate_pow, 
	(
	param0, 
	param1
	);
	ld.param.f64 	%fd74, [retval0];
	} // callseq 3
	setp.lt.s32 	%p27, %r46, 0;
	neg.f64 	%fd76, %fd74;
	selp.f64 	%fd77, %fd76, %fd74, %p20;
	selp.f64 	%fd78, %fd77, %fd74, %p27;
	setp.eq.f64 	%p28, %fd10, 0d0000000000000000;
	selp.b32 	%r47, %r46, 0, %p20;
	setp.lt.s32 	%p29, %r43, 0;
	or.b32  	%r48, %r47, 2146435072;
	selp.b32 	%r49, %r48, %r47, %p29;
	mov.b32 	%r108, 0;
	mov.b64 	%fd79, {%r108, %r49};
	add.f64 	%fd80, %fd10, 0d4008000000000000;
	{
	.reg .b32 %temp; 
	mov.b64 	{%temp, %r50}, %fd80;
	}
	and.b32  	%r51, %r50, 2146435072;
	setp.eq.s32 	%p30, %r51, 2146435072;
	setp.nan.f64 	%p31, %fd10, %fd10;
	setp.neu.f64 	%p32, %fd73, 0d7FF0000000000000;
	selp.b32 	%r52, 0, 2146435072, %p29;
	and.b32  	%r53, %r43, 2147483647;
	setp.ne.s32 	%p33, %r53, 1071644672;
	and.pred  	%p34, %p20, %p33;
	or.b32  	%r54, %r52, -2147483648;
	selp.b32 	%r55, %r54, %r52, %p34;
	selp.b32 	%r56, %r55, %r52, %p27;
	mov.b64 	%fd81, {%r108, %r56};
	add.rn.f64 	%fd82, %fd10, %fd50;
	setp.eq.f64 	%p36, %fd10, 0d3FF0000000000000;
	{ // callseq 4, 0
	.param .b64 param0;
	st.param.f64 	[param0], %fd73;
	.param .b64 param1;
	st.param.f64 	[param1], 0d4000000000000000;
	.param .b64 retval0;
	call.uni (retval0), 
	__internal_accurate_pow, 
	(
	param0, 
	param1
	);
	ld.param.f64 	%fd83, [retval0];
	} // callseq 4
	neg.f64 	%fd85, %fd83;
	selp.f64 	%fd86, %fd85, %fd83, %p23;
	selp.f64 	%fd87, %fd86, %fd83, %p27;
	selp.b32 	%r57, %r46, 0, %p23;
	setp.lt.s32 	%p37, %r45, 0;
	or.b32  	%r58, %r57, 2146435072;
	selp.b32 	%r59, %r58, %r57, %p37;
	mov.b64 	%fd88, {%r108, %r59};
	add.f64 	%fd89, %fd10, 0d4000000000000000;
	{
	.reg .b32 %temp; 
	mov.b64 	{%temp, %r60}, %fd89;
	}
	and.b32  	%r61, %r60, 2146435072;
	setp.eq.s32 	%p38, %r61, 2146435072;
	selp.b32 	%r62, 0, 2146435072, %p37;
	and.b32  	%r63, %r45, 2147483647;
	setp.ne.s32 	%p39, %r63, 1071644672;
	and.pred  	%p40, %p23, %p39;
	or.b32  	%r64, %r62, -2147483648;
	selp.b32 	%r65, %r64, %r62, %p40;
	selp.b32 	%r66, %r65, %r62, %p27;
	mov.b64 	%fd90, {%r108, %r66};
	add.rn.f64 	%fd91, %fd10, %fd57;
	mul.f64 	%fd11, %fd10, 0d4018000000000000;
	{
	.reg .b32 %temp; 
	mov.b64 	{%temp, %r67}, %fd9;
	}
	abs.f64 	%fd92, %fd9;
	{ // callseq 5, 0
	.param .b64 param0;
	st.param.f64 	[param0], %fd92;
	.param .b64 param1;
	st.param.f64 	[param1], 0d4008000000000000;
	.param .b64 retval0;
	call.uni (retval0), 
	__internal_accurate_pow, 
	(
	param0, 
	param1
	);
	ld.param.f64 	%fd93, [retval0];
	} // callseq 5
	setp.lt.s32 	%p42, %r67, 0;
	neg.f64 	%fd95, %fd93;
	selp.f64 	%fd96, %fd95, %fd93, %p20;
	selp.f64 	%fd97, %fd96, %fd93, %p42;
	setp.eq.f64 	%p43, %fd9, 0d0000000000000000;
	selp.b32 	%r68, %r67, 0, %p20;
	or.b32  	%r69, %r68, 2146435072;
	selp.b32 	%r70, %r69, %r68, %p29;
	mov.b64 	%fd98, {%r108, %r70};
	add.f64 	%fd99, %fd9, 0d4008000000000000;
	{
	.reg .b32 %temp; 
	mov.b64 	{%temp, %r71}, %fd99;
	}
	and.b32  	%r72, %r71, 2146435072;
	setp.eq.s32 	%p44, %r72, 2146435072;
	setp.nan.f64 	%p45, %fd9, %fd9;
	setp.neu.f64 	%p46, %fd92, 0d7FF0000000000000;
	selp.b32 	%r73, %r55, %r52, %p42;
	mov.b64 	%fd100, {%r108, %r73};
	add.rn.f64 	%fd101, %fd9, %fd50;
	setp.eq.f64 	%p47, %fd9, 0d3FF0000000000000;
	{ // callseq 6, 0
	.param .b64 param0;
	st.param.f64 	[param0], %fd92;
	.param .b64 param1;
	st.param.f64 	[param1], 0d4000000000000000;
	.param .b64 retval0;
	call.uni (retval0), 
	__internal_accurate_pow, 
	(
	param0, 
	param1
	);
	ld.param.f64 	%fd102, [retval0];
	} // callseq 6
	neg.f64 	%fd104, %fd102;
	selp.f64 	%fd105, %fd104, %fd102, %p23;
	selp.f64 	%fd106, %fd105, %fd102, %p42;
	selp.b32 	%r74, %r67, 0, %p23;
	or.b32  	%r75, %r74, 2146435072;
	selp.b32 	%r76, %r75, %r74, %p37;
	mov.b64 	%fd107, {%r108, %r76};
	add.f64 	%fd108, %fd9, 0d4000000000000000;
	{
	.reg .b32 %temp; 
	mov.b64 	{%temp, %r77}, %fd108;
	}
	and.b32  	%r78, %r77, 2146435072;
	setp.eq.s32 	%p48, %r78, 2146435072;
	selp.b32 	%r79, %r65, %r62, %p42;
	mov.b64 	%fd109, {%r108, %r79};
	add.rn.f64 	%fd110, %fd9, %fd57;
	mul.f64 	%fd12, %fd9, 0d4018000000000000;
	selp.f64 	%fd111, %fd79, %fd78, %p28;
	selp.f64 	%fd112, %fd82, %fd111, %p31;
	selp.f64 	%fd113, %fd112, %fd81, %p32;
	selp.f64 	%fd114, %fd113, %fd111, %p30;
	selp.f64 	%fd13, 0d3FF0000000000000, %fd114, %p36;
	selp.f64 	%fd115, %fd88, %fd87, %p28;
	selp.f64 	%fd116, %fd91, %fd115, %p31;
	selp.f64 	%fd117, %fd116, %fd90, %p32;
	selp.f64 	%fd118, %fd117, %fd115, %p38;
	mul.f64 	%fd119, %fd118, 0d4008000000000000;
	selp.f64 	%fd14, 0d4008000000000000, %fd119, %p36;
	selp.f64 	%fd120, %fd98, %fd97, %p43;
	selp.f64 	%fd121, %fd101, %fd120, %p45;
	selp.f64 	%fd122, %fd121, %fd100, %p46;
	selp.f64 	%fd123, %fd122, %fd120, %p44;
	selp.f64 	%fd15, 0d3FF0000000000000, %fd123, %p47;
	selp.f64 	%fd124, %fd107, %fd106, %p43;
	selp.f64 	%fd125, %fd110, %fd124, %p45;
	selp.f64 	%fd126, %fd125, %fd109, %p46;
	selp.f64 	%fd127, %fd126, %fd124, %p48;
	mul.f64 	%fd128, %fd127, 0d4008000000000000;
	selp.f64 	%fd16, 0d4008000000000000, %fd128, %p47;
	mov.f64 	%fd207, 0d3FF0000000000000;
	mov.f64 	%fd210, 0d0000000000000000;
$L__BB0_7:
	neg.f64 	%fd19, %fd207;
	mul.f64 	%fd20, %fd10, %fd19;
	fma.rn.f64 	%fd129, %fd20, 0d3FF71547652B82FE, 0d4338000000000000;
	{
	.reg .b32 %temp; 
	mov.b64 	{%r9, %temp}, %fd129;
	}
	mov.f64 	%fd130, 0dC338000000000000;
	add.rn.f64 	%fd131, %fd129, %fd130;
	fma.rn.f64 	%fd132, %fd131, 0dBFE62E42FEFA39EF, %fd20;
	fma.rn.f64 	%fd133, %fd131, 0dBC7ABC9E3B39803F, %fd132;
	fma.rn.f64 	%fd134, %fd133, 0d3E5ADE1569CE2BDF, 0d3E928AF3FCA213EA;
	fma.rn.f64 	%fd135, %fd134, %fd133, 0d3EC71DEE62401315;
	fma.rn.f64 	%fd136, %fd135, %fd133, 0d3EFA01997C89EB71;
	fma.rn.f64 	%fd137, %fd136, %fd133, 0d3F2A01A014761F65;
	fma.rn.f64 	%fd138, %fd137, %fd133, 0d3F56C16C1852B7AF;
	fma.rn.f64 	%fd139, %fd138, %fd133, 0d3F81111111122322;
	fma.rn.f64 	%fd140, %fd139, %fd133, 0d3FA55555555502A1;
	fma.rn.f64 	%fd141, %fd140, %fd133, 0d3FC5555555555511;
	fma.rn.f64 	%fd142, %fd141, %fd133, 0d3FE000000000000B;
	fma.rn.f64 	%fd143, %fd142, %fd133, 0d3FF0000000000000;
	fma.rn.f64 	%fd144, %fd143, %fd133, 0d3FF0000000000000;
	{
	.reg .b32 %temp; 
	mov.b64 	{%r10, %temp}, %fd144;
	}
	{
	.reg .b32 %temp; 
	mov.b64 	{%temp, %r11}, %fd144;
	}
	shl.b32 	%r80, %r9, 20;
	add.s32 	%r81, %r80, %r11;
	mov.b64 	%fd208, {%r10, %r81};
	{
	.reg .b32 %temp; 
	mov.b64 	{%temp, %r82}, %fd20;
	}
	mov.b32 	%f3, %r82;
	abs.f32 	%f1, %f3;
	setp.lt.f32 	%p49, %f1, 0f4086232B;
	@%p49 bra 	$L__BB0_10;
	setp.lt.f64 	%p50, %fd20, 0d0000000000000000;
	add.f64 	%fd145, %fd20, 0d7FF0000000000000;
	selp.f64 	%fd208, 0d0000000000000000, %fd145, %p50;
	setp.geu.f32 	%p51, %f1, 0f40874800;
	@%p51 bra 	$L__BB0_10;
	shr.u32 	%r83, %r9, 31;
	add.s32 	%r84, %r9, %r83;
	shr.s32 	%r85, %r84, 1;
	shl.b32 	%r86, %r85, 20;
	add.s32 	%r87, %r11, %r86;
	mov.b64 	%fd146, {%r10, %r87};
	sub.s32 	%r88, %r9, %r85;
	shl.b32 	%r89, %r88, 20;
	add.s32 	%r90, %r89, 1072693248;
	mov.b32 	%r91, 0;
	mov.b64 	%fd147, {%r91, %r90};
	mul.f64 	%fd208, %fd147, %fd146;
$L__BB0_10:
	mul.f64 	%fd25, %fd9, %fd19;
	fma.rn.f64 	%fd148, %fd25, 0d3FF71547652B82FE, 0d4338000000000000;
	{
	.reg .b32 %temp; 
	mov.b64 	{%r12, %temp}, %fd148;
	}
	mov.f64 	%fd149, 0dC338000000000000;
	add.rn.f64 	%fd150, %fd148, %fd149;
	fma.rn.f64 	%fd151, %fd150, 0dBFE62E42FEFA39EF, %fd25;
	fma.rn.f64 	%fd152, %fd150, 0dBC7ABC9E3B39803F, %fd151;
	fma.rn.f64 	%fd153, %fd152, 0d3E5ADE1569CE2BDF, 0d3E928AF3FCA213EA;
	fma.rn.f64 	%fd154, %fd153, %fd152, 0d3EC71DEE62401315;
	fma.rn.f64 	%fd155, %fd154, %fd152, 0d3EFA01997C89EB71;
	fma.rn.f64 	%fd156, %fd155, %fd152, 0d3F2A01A014761F65;
	fma.rn.f64 	%fd157, %fd156, %fd152, 0d3F56C16C1852B7AF;
	fma.rn.f64 	%fd158, %fd157, %fd152, 0d3F81111111122322;
	fma.rn.f64 	%fd159, %fd158, %fd152, 0d3FA55555555502A1;
	fma.rn.f64 	%fd160, %fd159, %fd152, 0d3FC5555555555511;
	fma.rn.f64 	%fd161, %fd160, %fd152, 0d3FE000000000000B;
	fma.rn.f64 	%fd162, %fd161, %fd152, 0d3FF0000000000000;
	fma.rn.f64 	%fd163, %fd162, %fd152, 0d3FF0000000000000;
	{
	.reg .b32 %temp; 
	mov.b64 	{%r13, %temp}, %fd163;
	}
	{
	.reg .b32 %temp; 
	mov.b64 	{%temp, %r14}, %fd163;
	}
	shl.b32 	%r92, %r12, 20;
	add.s32 	%r93, %r92, %r14;
	mov.b64 	%fd209, {%r13, %r93};
	{
	.reg .b32 %temp; 
	mov.b64 	{%temp, %r94}, %fd25;
	}
	mov.b32 	%f4, %r94;
	abs.f32 	%f2, %f4;
	setp.lt.f32 	%p52, %f2, 0f4086232B;
	@%p52 bra 	$L__BB0_13;
	setp.lt.f64 	%p53, %fd25, 0d0000000000000000;
	add.f64 	%fd164, %fd25, 0d7FF0000000000000;
	selp.f64 	%fd209, 0d0000000000000000, %fd164, %p53;
	setp.geu.f32 	%p54, %f2, 0f40874800;
	@%p54 bra 	$L__BB0_13;
	shr.u32 	%r95, %r12, 31;
	add.s32 	%r96, %r12, %r95;
	shr.s32 	%r97, %r96, 1;
	shl.b32 	%r98, %r97, 20;
	add.s32 	%r99, %r14, %r98;
	mov.b64 	%fd165, {%r13, %r99};
	sub.s32 	%r100, %r12, %r97;
	shl.b32 	%r101, %r100, 20;
	add.s32 	%r102, %r101, 1072693248;
	mov.b32 	%r103, 0;
	mov.b64 	%fd166, {%r103, %r102};
	mul.f64 	%fd209, %fd166, %fd165;
$L__BB0_13:
	{ // callseq 7, 0
	.param .b64 param0;
	st.param.f64 	[param0], %fd207;
	.param .b64 param1;
	st.param.f64 	[param1], 0d4000000000000000;
	.param .b64 retval0;
	call.uni (retval0), 
	__internal_accurate_pow, 
	(
	param0, 
	param1
	);
	ld.param.f64 	%fd167, [retval0];
	} // callseq 7
	{
	.reg .b32 %temp; 
	mov.b64 	{%temp, %r104}, %fd207;
	}
	setp.lt.s32 	%p55, %r104, 0;
	setp.eq.s32 	%p56, %r108, 0;
	neg.f64 	%fd169, %fd167;
	selp.f64 	%fd170, %fd169, %fd167, %p23;
	selp.f64 	%fd171, %fd170, %fd167, %p55;
	selp.f64 	%fd172, 0d3FF0000000000000, %fd171, %p56;
	{ // callseq 8, 0
	.param .b64 param0;
	st.param.f64 	[param0], %fd207;
	.param .b64 param1;
	st.param.f64 	[param1], 0d4008000000000000;
	.param .b64 retval0;
	call.uni (retval0), 
	__internal_accurate_pow, 
	(
	param0, 
	param1
	);
	ld.param.f64 	%fd173, [retval0];
	} // callseq 8
	neg.f64 	%fd175, %fd173;
	selp.f64 	%fd176, %fd175, %fd173, %p20;
	selp.f64 	%fd177, %fd176, %fd173, %p55;
	selp.f64 	%fd178, 0d3FF0000000000000, %fd177, %p56;
	{ // callseq 9, 0
	.param .b64 param0;
	st.param.f64 	[param0], %fd207;
	.param .b64 param1;
	st.param.f64 	[param1], 0d4010000000000000;
	.param .b64 retval0;
	call.uni (retval0), 
	__internal_accurate_pow, 
	(
	param0, 
	param1
	);
	ld.param.f64 	%fd179, [retval0];
	} // callseq 9
	neg.f64 	%fd181, %fd179;
	setp.eq.s32 	%p59, %r5, 1072693248;
	selp.f64 	%fd182, %fd181, %fd179, %p59;
	selp.f64 	%fd183, %fd182, %fd179, %p55;
	mov.f64 	%fd184, 0d4018000000000000;
	div.rn.f64 	%fd185, %fd184, %fd183;
	selp.f64 	%fd186, 0d4018000000000000, %fd185, %p56;
	div.rn.f64 	%fd187, %fd15, %fd207;
	div.rn.f64 	%fd188, %fd16, %fd172;
	add.f64 	%fd189, %fd187, %fd188;
	div.rn.f64 	%fd190, %fd12, %fd178;
	add.f64 	%fd191, %fd190, %fd189;
	add.f64 	%fd192, %fd186, %fd191;
	mul.f64 	%fd193, %fd209, %fd192;
	div.rn.f64 	%fd194, %fd11, %fd178;
	div.rn.f64 	%fd195, %fd14, %fd172;
	div.rn.f64 	%fd196, %fd13, %fd207;
	add.f64 	%fd197, %fd196, %fd195;
	add.f64 	%fd198, %fd197, %fd194;
	add.f64 	%fd199, %fd198, %fd186;
	mul.f64 	%fd200, %fd208, %fd199;
	sub.f64 	%fd201, %fd200, %fd193;
	fma.rn.f64 	%fd210, %fd8, %fd201, %fd210;
	add.f64 	%fd207, %fd207, 0d3FF0000000000000;
	add.s32 	%r108, %r108, 1;
	setp.ne.s32 	%p60, %r108, 99;
	@%p60 bra 	$L__BB0_7;
	st.global.f64 	[%rd1], %fd210;
$L__BB0_15:
	ld.param.u64 	%rd15, [_Z11plancktablePdS_S_idd_param_2];
	cvta.to.global.u64 	%rd11, %rd15;
	mul.wide.s32 	%rd12, %r1, 8;
	add.s64 	%rd13, %rd11, %rd12;
	ld.global.f64 	%fd202, [%rd13];
	div.rn.f64 	%fd203, %fd210, %fd202;
	st.global.f64 	[%rd1], %fd203;
$L__BB0_16:
	ret;

}
	// .globl	_Z10gridkernelPdS_S_S_S_S_ddid
.visible .entry _Z10gridkernelPdS_S_S_S_S_ddid(
	.param .u64 .ptr .align 1 _Z10gridkernelPdS_S_S_S_S_ddid_param_0,
	.param .u64 .ptr .align 1 _Z10gridkernelPdS_S_S_S_S_ddid_param_1,
	.param .u64 .ptr .align 1 _Z10gridkernelPdS_S_S_S_S_ddid_param_2,
	.param .u64 .ptr .align 1 _Z10gridkernelPdS_S_S_S_S_ddid_param_3,
	.param .u64 .ptr .align 1 _Z10gridkernelPdS_S_S_S_S_ddid_param_4,
	.param .u64 .ptr .align 1 _Z10gridkernelPdS_S_S_S_S_ddid_param_5,
	.param .f64 _Z10gridkernelPdS_S_S_S_S_ddid_param_6,
	.param .f64 _Z10gridkernelPdS_S_S_S_S_ddid_param_7,
	.param .u32 _Z10gridkernelPdS_S_S_S_S_ddid_param_8,
	.param .f64 _Z10gridkernelPdS_S_S_S_S_ddid_param_9
)
{
	.reg .pred 	%p<55>;
	.reg .b32 	%r<91>;
	.reg .b32 	%f<3>;
	.reg .b64 	%rd<25>;
	.reg .b64 	%fd<145>;

	ld.param.u64 	%rd9, [_Z10gridkernelPdS_S_S_S_S_ddid_param_0];
	ld.param.u64 	%rd10, [_Z10gridkernelPdS_S_S_S_S_ddid_param_1];
	ld.param.u64 	%rd7, [_Z10gridkernelPdS_S_S_S_S_ddid_param_4];
	ld.param.f64 	%fd35, [_Z10gridkernelPdS_S_S_S_S_ddid_param_6];
	ld.param.f64 	%fd36, [_Z10gridkernelPdS_S_S_S_S_ddid_param_7];
	ld.param.u32 	%r18, [_Z10gridkernelPdS_S_S_S_S_ddid_param_8];
	cvta.to.global.u64 	%rd1, %rd10;
	cvta.to.global.u64 	%rd2, %rd9;
	mov.u32 	%r19, %tid.x;
	mov.u32 	%r20, %ctaid.x;
	mov.u32 	%r21, %ntid.x;
	mad.lo.s32 	%r1, %r20, %r21, %r19;
	setp.ge.s32 	%p6, %r1, %r18;
	@%p6 bra 	$L__BB1_33;
	div.rn.f64 	%fd1, %fd36, %fd35;
	{
	.reg .b32 %temp; 
	mov.b64 	{%temp, %r2}, %fd1;
	}
	{
	.reg .b32 %temp; 
	mov.b64 	{%r88, %temp}, %fd1;
	}
	setp.gt.s32 	%p7, %r2, 1048575;
	mov.b32 	%r89, -1023;
	mov.f64 	%fd137, %fd1;
	mov.u32 	%r87, %r2;
	@%p7 bra 	$L__BB1_3;
	mul.f64 	%fd137, %fd1, 0d4350000000000000;
	{
	.reg .b32 %temp; 
	mov.b64 	{%temp, %r87}, %fd137;
	}
	{
	.reg .b32 %temp; 
	mov.b64 	{%r88, %temp}, %fd137;
	}
	mov.b32 	%r89, -1077;
$L__BB1_3:
	add.s32 	%r24, %r87, -1;
	setp.gt.u32 	%p8, %r24, 2146435070;
	@%p8 bra 	$L__BB1_7;
	shr.u32 	%r27, %r87, 20;
	add.s32 	%r90, %r89, %r27;
	and.b32  	%r28, %r87, 1048575;
	or.b32  	%r29, %r28, 1072693248;
	mov.b64 	%fd138, {%r88, %r29};
	setp.lt.u32 	%p10, %r29, 1073127583;
	@%p10 bra 	$L__BB1_6;
	{
	.reg .b32 %temp; 
	mov.b64 	{%r30, %temp}, %fd138;
	}
	{
	.reg .b32 %temp; 
	mov.b64 	{%temp, %r31}, %fd138;
	}
	add.s32 	%r32, %r31, -1048576;
	mov.b64 	%fd138, {%r30, %r32};
	add.s32 	%r90, %r90, 1;
$L__BB1_6:
	add.f64 	%fd39, %fd138, 0dBFF0000000000000;
	add.f64 	%fd40, %fd138, 0d3FF0000000000000;
	rcp.approx.ftz.f64 	%fd41, %fd40;
	neg.f64 	%fd42, %fd40;
	fma.rn.f64 	%fd43, %fd42, %fd41, 0d3FF0000000000000;
	fma.rn.f64 	%fd44, %fd43, %fd43, %fd43;
	fma.rn.f64 	%fd45, %fd44, %fd41, %fd41;
	mul.f64 	%fd46, %fd39, %fd45;
	fma.rn.f64 	%fd47, %fd39, %fd45, %fd46;
	mul.f64 	%fd48, %fd47, %fd47;
	fma.rn.f64 	%fd49, %fd48, 0d3EB1380B3AE80F1E, 0d3ED0EE258B7A8B04;
	fma.rn.f64 	%fd50, %fd49, %fd48, 0d3EF3B2669F02676F;
	fma.rn.f64 	%fd51, %fd50, %fd48, 0d3F1745CBA9AB0956;
	fma.rn.f64 	%fd52, %fd51, %fd48, 0d3F3C71C72D1B5154;
	fma.rn.f64 	%fd53, %fd52, %fd48, 0d3F624924923BE72D;
	fma.rn.f64 	%fd54, %fd53, %fd48, 0d3F8999999999A3C4;
	fma.rn.f64 	%fd55, %fd54, %fd48, 0d3FB5555555555554;
	sub.f64 	%fd56, %fd39, %fd47;
	add.f64 	%fd57, %fd56, %fd56;
	neg.f64 	%fd58, %fd47;
	fma.rn.f64 	%fd59, %fd58, %fd39, %fd57;
	mul.f64 	%fd60, %fd45, %fd59;
	mul.f64 	%fd61, %fd48, %fd55;
	fma.rn.f64 	%fd62, %fd61, %fd47, %fd60;
	xor.b32  	%r33, %r90, -2147483648;
	mov.b32 	%r34, 1127219200;
	mov.b64 	%fd63, {%r33, %r34};
	mov.b32 	%r35, -2147483648;
	mov.b64 	%fd64, {%r35, %r34};
	sub.f64 	%fd65, %fd63, %fd64;
	fma.rn.f64 	%fd66, %fd65, 0d3FE62E42FEFA39EF, %fd47;
	fma.rn.f64 	%fd67, %fd65, 0dBFE62E42FEFA39EF, %fd66;
	sub.f64 	%fd68, %fd67, %fd47;
	sub.f64 	%fd69, %fd62, %fd68;
	fma.rn.f64 	%fd70, %fd65, 0d3C7ABC9E3B39803F, %fd69;
	add.f64 	%fd139, %fd66, %fd70;
	bra.uni 	$L__BB1_8;
$L__BB1_7:
	fma.rn.f64 	%fd38, %fd137, 0d7FF0000000000000, 0d7FF0000000000000;
	{
	.reg .b32 %temp; 
	mov.b64 	{%temp, %r25}, %fd137;
	}
	and.b32  	%r26, %r25, 2147483647;
	setp.eq.s32 	%p9, %r26, 0;
	selp.f64 	%fd139, 0dFFF0000000000000, %fd38, %p9;
$L__BB1_8:
	cvt.rn.f64.s32 	%fd71, %r1;
	mul.f64 	%fd72, %fd139, %fd71;
	cvt.rn.f64.s32 	%fd73, %r18;
	add.f64 	%fd74, %fd73, 0dBFF0000000000000;
	div.rn.f64 	%fd10, %fd72, %fd74;
	fma.rn.f64 	%fd75, %fd10, 0d3FF71547652B82FE, 0d4338000000000000;
	{
	.reg .b32 %temp; 
	mov.b64 	{%r12, %temp}, %fd75;
	}
	mov.f64 	%fd76, 0dC338000000000000;
	add.rn.f64 	%fd77, %fd75, %fd76;
	fma.rn.f64 	%fd78, %fd77, 0dBFE62E42FEFA39EF, %fd10;
	fma.rn.f64 	%fd79, %fd77, 0dBC7ABC9E3B39803F, %fd78;
	fma.rn.f64 	%fd80, %fd79, 0d3E5ADE1569CE2BDF, 0d3E928AF3FCA213EA;
	fma.rn.f64 	%fd81, %fd80, %fd79, 0d3EC71DEE62401315;
	fma.rn.f64 	%fd82, %fd81, %fd79, 0d3EFA01997C89EB71;
	fma.rn.f64 	%fd83, %fd82, %fd79, 0d3F2A01A014761F65;
	fma.rn.f64 	%fd84, %fd83, %fd79, 0d3F56C16C1852B7AF;
	fma.rn.f64 	%fd85, %fd84, %fd79, 0d3F81111111122322;
	fma.rn.f64 	%fd86, %fd85, %fd79, 0d3FA55555555502A1;
	fma.rn.f64 	%fd87, %fd86, %fd79, 0d3FC5555555555511;
	fma.rn.f64 	%fd88, %fd87, %fd79, 0d3FE000000000000B;
	fma.rn.f64 	%fd89, %fd88, %fd79, 0d3FF0000000000000;
	fma.rn.f64 	%fd90, %fd89, %fd79, 0d3FF0000000000000;
	{
	.reg .b32 %temp; 
	mov.b64 	{%r13, %temp}, %fd90;
	}
	{
	.reg .b32 %temp; 
	mov.b64 	{%temp, %r14}, %fd90;
	}
	shl.b32 	%r36, %r12, 20;
	add.s32 	%r37, %r36, %r14;
	mov.b64 	%fd140, {%r13, %r37};
	{
	.reg .b32 %temp; 
	mov.b64 	{%temp, %r38}, %fd10;
	}
	mov.b32 	%f2, %r38;
	abs.f32 	%f1, %f2;
	setp.lt.f32 	%p11, %f1, 0f4086232B;
	@%p11 bra 	$L__BB1_11;
	setp.lt.f64 	%p12, %fd10, 0d0000000000000000;
	add.f64 	%fd91, %fd10, 0d7FF0000000000000;
	selp.f64 	%fd140, 0d0000000000000000, %fd91, %p12;
	setp.geu.f32 	%p13, %f1, 0f40874800;
	@%p13 bra 	$L__BB1_11;
	shr.u32 	%r39, %r12, 31;
	add.s32 	%r40, %r12, %r39;
	shr.s32 	%r41, %r40, 1;
	shl.b32 	%r42, %r41, 20;
	add.s32 	%r43, %r14, %r42;
	mov.b64 	%fd92, {%r13, %r43};
	sub.s32 	%r44, %r12, %r41;
	shl.b32 	%r45, %r44, 20;
	add.s32 	%r46, %r45, 1072693248;
	mov.b32 	%r47, 0;
	mov.b64 	%fd93, {%r47, %r46};
	mul.f64 	%fd140, %fd93, %fd92;
$L__BB1_11:
	mul.f64 	%fd15, %fd35, %fd140;
	mul.wide.s32 	%rd11, %r1, 8;
	add.s64 	%rd3, %rd2, %rd11;
	st.global.f64 	[%rd3], %fd15;
	div.rn.f64 	%fd16, %fd35, %fd36;
	add.s32 	%r15, %r18, -1;
	cvt.rn.f64.s32 	%fd94, %r15;
	add.f64 	%fd95, %fd94, %fd94;
	rcp.rn.f64 	%fd17, %fd95;
	{
	.reg .b32 %temp; 
	mov.b64 	{%temp, %r16}, %fd16;
	}
	{
	.reg .b32 %temp; 
	mov.b64 	{%temp, %r17}, %fd17;
	}
	shr.u32 	%r48, %r17, 20;
	and.b32  	%r49, %r48, 2047;
	add.s32 	%r50, %r49, -1012;
	mov.b64 	%rd12, %fd17;
	shl.b64 	%rd4, %rd12, %r50;
	setp.eq.s64 	%p5, %rd4, -9223372036854775808;
	abs.f64 	%fd18, %fd16;
	setp.neu.f64 	%p14, %fd16, 0d0000000000000000;
	@%p14 bra 	$L__BB1_13;
	setp.eq.s64 	%p17, %rd4, -9223372036854775808;
	abs.f64 	%fd104, %fd17;
	setp.neu.f64 	%p18, %fd104, 0d3FE0000000000000;
	and.pred  	%p3, %p18, %p17;
	selp.b32 	%r51, %r16, 0, %p3;
	setp.lt.s32 	%p19, %r17, 0;
	or.b32  	%r52, %r51, 2146435072;
	selp.b32 	%r53, %r52, %r51, %p19;
	mov.b32 	%r54, 0;
	mov.b64 	%fd142, {%r54, %r53};
	bra.uni 	$L__BB1_14;
$L__BB1_13:
	{ // callseq 10, 0
	.param .b64 param0;
	st.param.f64 	[param0], %fd18;
	.param .b64 param1;
	st.param.f64 	[param1], %fd17;
	.param .b64 retval0;
	call.uni (retval0), 
	__internal_accurate_pow, 
	(
	param0, 
	param1
	);
	ld.param.f64 	%fd96, [retval0];
	} // callseq 10
	setp.lt.s32 	%p15, %r16, 0;
	cvt.rzi.f64.f64 	%fd98, %fd17;
	setp.neu.f64 	%p16, %fd17, %fd98;
	neg.f64 	%fd100, %fd96;
	selp.f64 	%fd101, %fd100, %fd96, %p5;
	selp.f64 	%fd102, %fd101, %fd96, %p15;
	selp.f64 	%fd103, 0dFFF8000000000000, %fd102, %p16;
	selp.f64 	%fd142, %fd103, %fd102, %p15;
	mov.pred 	%p3, %p5;
$L__BB1_14:
	add.f64 	%fd105, %fd16, %fd17;
	{
	.reg .b32 %temp; 
	mov.b64 	{%temp, %r55}, %fd105;
	}
	and.b32  	%r56, %r55, 2146435072;
	setp.ne.s32 	%p20, %r56, 2146435072;
	@%p20 bra 	$L__BB1_21;
	setp.num.f64 	%p21, %fd16, %fd16;
	@%p21 bra 	$L__BB1_17;
	add.rn.f64 	%fd142, %fd16, %fd17;
	bra.uni 	$L__BB1_21;
$L__BB1_17:
	abs.f64 	%fd106, %fd17;
	setp.neu.f64 	%p22, %fd106, 0d7FF0000000000000;
	@%p22 bra 	$L__BB1_19;
	setp.gt.f64 	%p27, %fd18, 0d3FF0000000000000;
	selp.b32 	%r64, 2146435072, 0, %p27;
	setp.lt.s32 	%p28, %r17, 0;
	xor.b32  	%r65, %r64, 2146435072;
	selp.b32 	%r66, %r65, %r64, %p28;
	setp.eq.f64 	%p29, %fd16, 0dBFF0000000000000;
	selp.b32 	%r67, 1072693248, %r66, %p29;
	mov.b32 	%r68, 0;
	mov.b64 	%fd142, {%r68, %r67};
	bra.uni 	$L__BB1_21;
$L__BB1_19:
	setp.neu.f64 	%p23, %fd18, 0d7FF0000000000000;
	@%p23 bra 	$L__BB1_21;
	setp.lt.s32 	%p24, %r16, 0;
	setp.lt.s32 	%p25, %r17, 0;
	selp.b32 	%r57, 0, 2146435072, %p25;
	and.b32  	%r58, %r17, 2147483647;
	setp.ne.s32 	%p26, %r58, 1071644672;
	or.b32  	%r59, %r57, -2147483648;
	selp.b32 	%r60, %r59, %r57, %p26;
	selp.b32 	%r61, %r60, %r57, %p3;
	selp.b32 	%r62, %r61, %r57, %p24;
	mov.b32 	%r63, 0;
	mov.b64 	%fd142, {%r63, %r62};
$L__BB1_21:
	setp.eq.f64 	%p30, %fd16, 0d3FF0000000000000;
	setp.eq.f64 	%p31, %fd17, 0d0000000000000000;
	selp.f64 	%fd107, 0d3FF0000000000000, %fd142, %p31;
	selp.f64 	%fd108, 0d3FF0000000000000, %fd107, %p30;
	mul.f64 	%fd109, %fd15, %fd108;
	mul.wide.s32 	%rd13, %r1, 8;
	add.s64 	%rd5, %rd1, %rd13;
	st.global.f64 	[%rd5], %fd109;
	setp.ne.s32 	%p32, %r1, %r15;
	@%p32 bra 	$L__BB1_33;
	ld.global.f64 	%fd26, [%rd3];
	abs.f64 	%fd27, %fd1;
	setp.neu.f64 	%p33, %fd1, 0d0000000000000000;
	@%p33 bra 	$L__BB1_24;
	setp.eq.s64 	%p37, %rd4, -9223372036854775808;
	abs.f64 	%fd118, %fd17;
	setp.neu.f64 	%p38, %fd118, 0d3FE0000000000000;
	and.pred  	%p5, %p38, %p37;
	selp.b32 	%r69, %r2, 0, %p5;
	setp.lt.s32 	%p39, %r17, 0;
	or.b32  	%r70, %r69, 2146435072;
	selp.b32 	%r71, %r70, %r69, %p39;
	mov.b32 	%r72, 0;
	mov.b64 	%fd144, {%r72, %r71};
	bra.uni 	$L__BB1_25;
$L__BB1_24:
	{ // callseq 11, 0
	.param .b64 param0;
	st.param.f64 	[param0], %fd27;
	.param .b64 param1;
	st.param.f64 	[param1], %fd17;
	.param .b64 retval0;
	call.uni (retval0), 
	__internal_accurate_pow, 
	(
	param0, 
	param1
	);
	ld.param.f64 	%fd110, [retval0];
	} // callseq 11
	setp.lt.s32 	%p34, %r2, 0;
	cvt.rzi.f64.f64 	%fd112, %fd17;
	setp.neu.f64 	%p35, %fd17, %fd112;
	neg.f64 	%fd114, %fd110;
	setp.eq.s64 	%p36, %rd4, -9223372036854775808;
	selp.f64 	%fd115, %fd114, %fd110, %p36;
	selp.f64 	%fd116, %fd115, %fd110, %p34;
	selp.f64 	%fd117, 0dFFF8000000000000, %fd116, %p35;
	selp.f64 	%fd144, %fd117, %fd116, %p34;
$L__BB1_25:
	add.f64 	%fd119, %fd1, %fd17;
	{
	.reg .b32 %temp; 
	mov.b64 	{%temp, %r73}, %fd119;
	}
	and.b32  	%r74, %r73, 2146435072;
	setp.ne.s32 	%p40, %r74, 2146435072;
	@%p40 bra 	$L__BB1_32;
	setp.num.f64 	%p41, %fd1, %fd1;
	@%p41 bra 	$L__BB1_28;
	add.rn.f64 	%fd144, %fd1, %fd17;
	bra.uni 	$L__BB1_32;
$L__BB1_28:
	abs.f64 	%fd120, %fd17;
	setp.neu.f64 	%p42, %fd120, 0d7FF0000000000000;
	@%p42 bra 	$L__BB1_30;
	setp.gt.f64 	%p47, %fd27, 0d3FF0000000000000;
	selp.b32 	%r82, 2146435072, 0, %p47;
	setp.lt.s32 	%p48, %r17, 0;
	xor.b32  	%r83, %r82, 2146435072;
	selp.b32 	%r84, %r83, %r82, %p48;
	setp.eq.f64 	%p49, %fd1, 0dBFF0000000000000;
	selp.b32 	%r85, 1072693248, %r84, %p49;
	mov.b32 	%r86, 0;
	mov.b64 	%fd144, {%r86, %r85};
	bra.uni 	$L__BB1_32;
$L__BB1_30:
	setp.neu.f64 	%p43, %fd27, 0d7FF0000000000000;
	@%p43 bra 	$L__BB1_32;
	setp.lt.s32 	%p44, %r2, 0;
	setp.lt.s32 	%p45, %r17, 0;
	selp.b32 	%r75, 0, 2146435072, %p45;
	and.b32  	%r76, %r17, 2147483647;
	setp.ne.s32 	%p46, %r76, 1071644672;
	or.b32  	%r77, %r75, -2147483648;
	selp.b32 	%r78, %r77, %r75, %p46;
	selp.b32 	%r79, %r78, %r75, %p5;
	selp.b32 	%r80, %r79, %r75, %p44;
	mov.b32 	%r81, 0;
	mov.b64 	%fd144, {%r81, %r80};
$L__BB1_32:
	setp.eq.f64 	%p50, %fd17, 0d0000000000000000;
	setp.eq.f64 	%p51, %fd1, 0d3FF0000000000000;
	selp.f64 	%fd121, 0d3FF0000000000000, %fd144, %p50;
	selp.f64 	%fd122, 0d3FF0000000000000, %fd121, %p51;
	mul.f64 	%fd123, %fd26, %fd122;
	st.global.f64 	[%rd5+8], %fd123;
$L__BB1_33:
	setp.ge.s32 	%p52, %r1, %r18;
	bar.sync 	0;
	@%p52 bra 	$L__BB1_35;
	ld.param.f64 	%fd136, [_Z10gridkernelPdS_S_S_S_S_ddid_param_9];
	ld.param.u64 	%rd24, [_Z10gridkernelPdS_S_S_S_S_ddid_param_5];
	ld.param.u64 	%rd23, [_Z10gridkernelPdS_S_S_S_S_ddid_param_3];
	mul.wide.s32 	%rd14, %r1, 8;
	add.s64 	%rd15, %rd1, %rd14;
	ld.global.f64 	%fd124, [%rd15];
	ld.global.f64 	%fd125, [%rd15+8];
	sub.f64 	%fd126, %fd124, %fd125;
	div.rn.f64 	%fd127, %fd126, %fd136;
	cvta.to.global.u64 	%rd16, %rd23;
	add.s64 	%rd17, %rd16, %rd14;
	st.global.f64 	[%rd17], %fd127;
	add.s64 	%rd18, %rd2, %rd14;
	ld.global.f64 	%fd128, [%rd18];
	ld.global.f64 	%fd129, [%rd15+8];
	sub.f64 	%fd130, %fd128, %fd129;
	div.rn.f64 	%fd131, %fd130, %fd136;
	cvta.to.global.u64 	%rd19, %rd7;
	add.s64 	%rd20, %rd19, %rd14;
	st.global.f64 	[%rd20], %fd131;
	ld.global.f64 	%fd132, [%rd15];
	ld.global.f64 	%fd133, [%rd18];
	sub.f64 	%fd134, %fd132, %fd133;
	div.rn.f64 	%fd135, %fd134, %fd136;
	cvta.to.global.u64 	%rd21, %rd24;
	add.s64 	%rd22, %rd21, %rd14;
	st.global.f64 	[%rd22], %fd135;
$L__BB1_35:
	ret;

}
	// .globl	_Z8captablePdS_S_S_S_S_diiidd
.visible .entry _Z8captablePdS_S_S_S_S_diiidd(
	.param .u64 .ptr .align 1 _Z8captablePdS_S_S_S_S_diiidd_param_0,
	.param .u64 .ptr .align 1 _Z8captablePdS_S_S_S_S_diiidd_param_1,
	.param .u64 .ptr .align 1 _Z8captablePdS_S_S_S_S_diiidd_param_2,
	.param .u64 .ptr .align 1 _Z8captablePdS_S_S_S_S_diiidd_param_3,
	.param .u64 .ptr .align 1 _Z8captablePdS_S_S_S_S_diiidd_param_4,
	.param .u64 .ptr .align 1 _Z8captablePdS_S_S_S_S_diiidd_param_5,
	.param .f64 _Z8captablePdS_S_S_S_S_diiidd_param_6,
	.param .u32 _Z8captablePdS_S_S_S_S_diiidd_param_7,
	.param .u32 _Z8captablePdS_S_S_S_S_diiidd_param_8,
	.param .u32 _Z8captablePdS_S_S_S_S_diiidd_param_9,
	.param .f64 _Z8captablePdS_S_S_S_S_diiidd_param_10,
	.param .f64 _Z8captablePdS_S_S_S_S_diiidd_param_11
)
{
	.reg .pred 	%p<89>;
	.reg .b32 	%r<147>;
	.reg .b32 	%f<5>;
	.reg .b64 	%rd<31>;
	.reg .b64 	%fd<200>;

	ld.param.u64 	%rd7, [_Z8captablePdS_S_S_S_S_diiidd_param_4];
	ld.param.u64 	%rd6, [_Z8captablePdS_S_S_S_S_diiidd_param_5];
	ld.param.f64 	%fd56, [_Z8captablePdS_S_S_S_S_diiidd_param_6];
	ld.param.u32 	%r22, [_Z8captablePdS_S_S_S_S_diiidd_param_7];
	ld.param.u32 	%r23, [_Z8captablePdS_S_S_S_S_diiidd_param_8];
	ld.param.u32 	%r21, [_Z8captablePdS_S_S_S_S_diiidd_param_9];
	ld.param.f64 	%fd57, [_Z8captablePdS_S_S_S_S_diiidd_param_10];
	ld.param.f64 	%fd58, [_Z8captablePdS_S_S_S_S_diiidd_param_11];
	cvta.to.global.u64 	%rd1, %rd7;
	mov.u32 	%r24, %tid.x;
	mov.u32 	%r25, %ctaid.x;
	mov.u32 	%r26, %ntid.x;
	mad.lo.s32 	%r1, %r25, %r26, %r24;
	mov.u32 	%r27, %tid.y;
	mov.u32 	%r28, %ctaid.y;
	mov.u32 	%r29, %ntid.y;
	mad.lo.s32 	%r30, %r28, %r29, %r27;
	mov.u32 	%r31, %tid.z;
	mov.u32 	%r32, %ctaid.z;
	mov.u32 	%r33, %ntid.z;
	mad.lo.s32 	%r3, %r32, %r33, %r31;
	setp.gt.s32 	%p1, %r1, 189;
	setp.ge.s32 	%p2, %r30, %r23;
	setp.ge.s32 	%p3, %r3, %r22;
	or.pred  	%p4, %p2, %p3;
	or.pred  	%p5, %p4, %p1;
	@%p5 bra 	$L__BB2_46;
	cvt.rn.f64.s32 	%fd59, %r1;
	fma.rn.f64 	%fd60, %fd59, 0d3FB999999999999A, 0dC02E000000000000;
	mov.f64 	%fd61, 0d4024000000000000;
	{
	.reg .b32 %temp; 
	mov.b64 	{%temp, %r34}, %fd61;
	}
	{
	.reg .b32 %temp; 
	mov.b64 	{%temp, %r35}, %fd60;
	}
	shr.u32 	%r36, %r35, 20;
	and.b32  	%r37, %r36, 2047;
	add.s32 	%r38, %r37, -1012;
	mov.b64 	%rd8, %fd60;
	shl.b64 	%rd9, %rd8, %r38;
	setp.eq.s64 	%p6, %rd9, -9223372036854775808;
	{ // callseq 12, 0
	.param .b64 param0;
	st.param.f64 	[param0], 0d4024000000000000;
	.param .b64 param1;
	st.param.f64 	[param1], %fd60;
	.param .b64 retval0;
	call.uni (retval0), 
	__internal_accurate_pow, 
	(
	param0, 
	param1
	);
	ld.param.f64 	%fd62, [retval0];
	} // callseq 12
	setp.lt.s32 	%p7, %r34, 0;
	neg.f64 	%fd64, %fd62;
	selp.f64 	%fd65, %fd64, %fd62, %p6;
	selp.f64 	%fd66, %fd65, %fd62, %p7;
	cvt.rzi.f64.f64 	%fd67, %fd60;
	setp.neu.f64 	%p8, %fd60, %fd67;
	selp.f64 	%fd68, 0dFFF8000000000000, %fd66, %p8;
	selp.f64 	%fd69, %fd68, %fd66, %p7;
	add.f64 	%fd70, %fd60, 0d4024000000000000;
	{
	.reg .b32 %temp; 
	mov.b64 	{%temp, %r39}, %fd70;
	}
	and.b32  	%r40, %r39, 2146435072;
	setp.eq.s32 	%p9, %r40, 2146435072;
	abs.f64 	%fd71, %fd60;
	setp.eq.f64 	%p10, %fd71, 0d7FF0000000000000;
	setp.lt.s32 	%p11, %r35, 0;
	selp.b32 	%r41, 0, 2146435072, %p11;
	mov.b32 	%r42, 0;
	mov.b64 	%fd72, {%r42, %r41};
	selp.f64 	%fd73, %fd72, %fd69, %p9;
	selp.f64 	%fd74, %fd73, %fd69, %p10;
	setp.eq.f64 	%p12, %fd60, 0d0000000000000000;
	selp.f64 	%fd1, 0d3FF0000000000000, %fd74, %p12;
	setp.ne.s32 	%p13, %r21, 1;
	mov.f64 	%fd192, 0d0000000000000000;
	mov.f64 	%fd193, 0d3FF0000000000000;
	@%p13 bra 	$L__BB2_21;
	cvta.to.global.u64 	%rd13, %rd6;
	mul.wide.u32 	%rd14, %r30, 8;
	add.s64 	%rd15, %rd13, %rd14;
	ld.global.f64 	%fd104, [%rd15];
	fma.rn.f64 	%fd105, %fd57, %fd1, %fd104;
	div.rn.f64 	%fd106, %fd104, %fd105;
	mul.wide.u32 	%rd16, %r3, 8;
	add.s64 	%rd17, %rd1, %rd16;
	ld.global.f64 	%fd107, [%rd17];
	div.rn.f64 	%fd108, %fd104, %fd57;
	add.f64 	%fd109, %fd1, %fd108;
	mul.f64 	%fd2, %fd107, %fd109;
	mul.f64 	%fd110, %fd58, %fd106;
	mov.f64 	%fd111, 0d3FF0000000000000;
	sub.f64 	%fd3, %fd111, %fd110;
	sub.f64 	%fd4, %fd111, %fd106;
	mul.f64 	%fd5, %fd4, %fd3;
	{
	.reg .b32 %temp; 
	mov.b64 	{%temp, %r4}, %fd5;
	}
	mov.f64 	%fd112, 0d3FE0000000000000;
	{
	.reg .b32 %temp; 
	mov.b64 	{%temp, %r5}, %fd112;
	}
	and.b32  	%r6, %r5, 2146435072;
	abs.f64 	%fd6, %fd5;
	{ // callseq 13, 0
	.param .b64 param0;
	st.param.f64 	[param0], %fd6;
	.param .b64 param1;
	st.param.f64 	[param1], 0d3FE0000000000000;
	.param .b64 retval0;
	call.uni (retval0), 
	__internal_accurate_pow, 
	(
	param0, 
	param1
	);
	ld.param.f64 	%fd113, [retval0];
	} // callseq 13
	setp.lt.s32 	%p17, %r4, 0;
	setp.neu.f64 	%p18, %fd5, 0d0000000000000000;
	shr.s32 	%r55, %r5, 31;
	and.b32  	%r56, %r55, 2146435072;
	mov.b32 	%r57, 0;
	mov.b64 	%fd7, {%r57, %r56};
	selp.f64 	%fd115, 0dFFF8000000000000, %fd113, %p17;
	selp.f64 	%fd187, %fd115, %fd7, %p18;
	add.f64 	%fd116, %fd5, 0d3FE0000000000000;
	{
	.reg .b32 %temp; 
	mov.b64 	{%temp, %r58}, %fd116;
	}
	and.b32  	%r59, %r58, 2146435072;
	setp.ne.s32 	%p19, %r59, 2146435072;
	@%p19 bra 	$L__BB2_7;
	setp.num.f64 	%p20, %fd5, %fd5;
	@%p20 bra 	$L__BB2_5;
	mov.f64 	%fd117, 0d3FE0000000000000;
	add.rn.f64 	%fd187, %fd5, %fd117;
	bra.uni 	$L__BB2_7;
$L__BB2_5:
	setp.neu.f64 	%p21, %fd6, 0d7FF0000000000000;
	@%p21 bra 	$L__BB2_7;
	setp.lt.s32 	%p22, %r5, 0;
	setp.neu.f64 	%p23, %fd5, 0d0000000000000000;
	setp.lt.s32 	%p24, %r4, 0;
	setp.eq.s32 	%p25, %r6, 1071644672;
	selp.b32 	%r61, 0, 2146435072, %p22;
	and.b32  	%r62, %r5, 2147483647;
	setp.ne.s32 	%p26, %r62, 1071644672;
	or.b32  	%r63, %r61, -2147483648;
	selp.b32 	%r64, %r63, %r61, %p26;
	selp.b32 	%r65, %r64, %r61, %p25;
	selp.b32 	%r66, %r65, %r61, %p23;
	selp.b32 	%r67, %r66, %r61, %p24;
	mov.b32 	%r68, 0;
	mov.b64 	%fd187, {%r68, %r67};
$L__BB2_7:
	setp.eq.f64 	%p27, %fd5, 0d3FF0000000000000;
	selp.f64 	%fd118, 0d3FF0000000000000, %fd187, %p27;
	rcp.rn.f64 	%fd119, %fd56;
	neg.f64 	%fd120, %fd119;
	mul.f64 	%fd121, %fd120, %fd118;
	mul.f64 	%fd12, %fd2, %fd121;
	fma.rn.f64 	%fd122, %fd12, 0d3FF71547652B82FE, 0d4338000000000000;
	{
	.reg .b32 %temp; 
	mov.b64 	{%r7, %temp}, %fd122;
	}
	mov.f64 	%fd123, 0dC338000000000000;
	add.rn.f64 	%fd124, %fd122, %fd123;
	fma.rn.f64 	%fd125, %fd124, 0dBFE62E42FEFA39EF, %fd12;
	fma.rn.f64 	%fd126, %fd124, 0dBC7ABC9E3B39803F, %fd125;
	fma.rn.f64 	%fd127, %fd126, 0d3E5ADE1569CE2BDF, 0d3E928AF3FCA213EA;
	fma.rn.f64 	%fd128, %fd127, %fd126, 0d3EC71DEE62401315;
	fma.rn.f64 	%fd129, %fd128, %fd126, 0d3EFA01997C89EB71;
	fma.rn.f64 	%fd130, %fd129, %fd126, 0d3F2A01A014761F65;
	fma.rn.f64 	%fd131, %fd130, %fd126, 0d3F56C16C1852B7AF;
	fma.rn.f64 	%fd132, %fd131, %fd126, 0d3F81111111122322;
	fma.rn.f64 	%fd133, %fd132, %fd126, 0d3FA55555555502A1;
	fma.rn.f64 	%fd134, %fd133, %fd126, 0d3FC5555555555511;
	fma.rn.f64 	%fd135, %fd134, %fd126, 0d3FE000000000000B;
	fma.rn.f64 	%fd136, %fd135, %fd126, 0d3FF0000000000000;
	fma.rn.f64 	%fd137, %fd136, %fd126, 0d3FF0000000000000;
	{
	.reg .b32 %temp; 
	mov.b64 	{%r8, %temp}, %fd137;
	}
	{
	.reg .b32 %temp; 
	mov.b64 	{%temp, %r9}, %fd137;
	}
	shl.b32 	%r69, %r7, 20;
	add.s32 	%r70, %r69, %r9;
	mov.b64 	%fd191, {%r8, %r70};
	{
	.reg .b32 %temp; 
	mov.b64 	{%temp, %r71}, %fd12;
	}
	mov.b32 	%f4, %r71;
	abs.f32 	%f1, %f4;
	setp.lt.f32 	%p28, %f1, 0f4086232B;
	@%p28 bra 	$L__BB2_10;
	setp.lt.f64 	%p29, %fd12, 0d0000000000000000;
	add.f64 	%fd138, %fd12, 0d7FF0000000000000;
	selp.f64 	%fd191, 0d0000000000000000, %fd138, %p29;
	setp.geu.f32 	%p30, %f1, 0f40874800;
	@%p30 bra 	$L__BB2_10;
	shr.u32 	%r72, %r7, 31;
	add.s32 	%r73, %r7, %r72;
	shr.s32 	%r74, %r73, 1;
	shl.b32 	%r75, %r74, 20;
	add.s32 	%r76, %r9, %r75;
	mov.b64 	%fd139, {%r8, %r76};
	sub.s32 	%r77, %r7, %r74;
	shl.b32 	%r78, %r77, 20;
	add.s32 	%r79, %r78, 1072693248;
	mov.b32 	%r80, 0;
	mov.b64 	%fd140, {%r80, %r79};
	mul.f64 	%fd191, %fd140, %fd139;
$L__BB2_10:
	div.rn.f64 	%fd17, %fd4, %fd3;
	{
	.reg .b32 %temp; 
	mov.b64 	{%temp, %r10}, %fd17;
	}
	abs.f64 	%fd18, %fd17;
	{ // callseq 14, 0
	.param .b64 param0;
	st.param.f64 	[param0], %fd18;
	.param .b64 param1;
	st.param.f64 	[param1], 0d3FE0000000000000;
	.param .b64 retval0;
	call.uni (retval0), 
	__internal_accurate_pow, 
	(
	param0, 
	param1
	);
	ld.param.f64 	%fd141, [retval0];
	} // callseq 14
	setp.lt.s32 	%p31, %r10, 0;
	setp.neu.f64 	%p32, %fd17, 0d0000000000000000;
	selp.f64 	%fd143, 0dFFF8000000000000, %fd141, %p31;
	selp.f64 	%fd190, %fd143, %fd7, %p32;
	add.f64 	%fd144, %fd17, 0d3FE0000000000000;
	{
	.reg .b32 %temp; 
	mov.b64 	{%temp, %r81}, %fd144;
	}
	and.b32  	%r11, %r81, 2146435072;
	setp.ne.s32 	%p33, %r11, 2146435072;
	mov.f64 	%fd189, %fd190;
	@%p33 bra 	$L__BB2_15;
	setp.num.f64 	%p34, %fd17, %fd17;
	@%p34 bra 	$L__BB2_13;
	mov.f64 	%fd145, 0d3FE0000000000000;
	add.rn.f64 	%fd189, %fd17, %fd145;
	bra.uni 	$L__BB2_15;
$L__BB2_13:
	setp.neu.f64 	%p35, %fd18, 0d7FF0000000000000;
	mov.f64 	%fd189, %fd190;
	@%p35 bra 	$L__BB2_15;
	setp.neu.f64 	%p36, %fd17, 0d0000000000000000;
	setp.lt.s32 	%p37, %r10, 0;
	setp.lt.s32 	%p38, %r5, 0;
	setp.eq.s32 	%p39, %r6, 1071644672;
	selp.b32 	%r83, 0, 2146435072, %p38;
	and.b32  	%r84, %r5, 2147483647;
	setp.ne.s32 	%p40, %r84, 1071644672;
	or.b32  	%r85, %r83, -2147483648;
	selp.b32 	%r86, %r85, %r83, %p40;
	selp.b32 	%r87, %r86, %r83, %p39;
	selp.b32 	%r88, %r87, %r83, %p36;
	selp.b32 	%r89, %r88, %r83, %p37;
	mov.b32 	%r90, 0;
	mov.b64 	%fd189, {%r90, %r89};
$L__BB2_15:
	setp.ne.s32 	%p41, %r11, 2146435072;
	@%p41 bra 	$L__BB2_20;
	setp.num.f64 	%p42, %fd17, %fd17;
	@%p42 bra 	$L__BB2_18;
	mov.f64 	%fd146, 0d3FE0000000000000;
	add.rn.f64 	%fd190, %fd17, %fd146;
	bra.uni 	$L__BB2_20;
$L__BB2_18:
	setp.neu.f64 	%p43, %fd18, 0d7FF0000000000000;
	@%p43 bra 	$L__BB2_20;
	setp.neu.f64 	%p44, %fd17, 0d0000000000000000;
	setp.lt.s32 	%p45, %r10, 0;
	setp.lt.s32 	%p46, %r5, 0;
	setp.eq.s32 	%p47, %r6, 1071644672;
	selp.b32 	%r92, 0, 2146435072, %p46;
	and.b32  	%r93, %r5, 2147483647;
	setp.ne.s32 	%p48, %r93, 1071644672;
	or.b32  	%r94, %r92, -2147483648;
	selp.b32 	%r95, %r94, %r92, %p48;
	selp.b32 	%r96, %r95, %r92, %p47;
	selp.b32 	%r97, %r96, %r92, %p44;
	selp.b32 	%r98, %r97, %r92, %p45;
	mov.b32 	%r99, 0;
	mov.b64 	%fd190, {%r99, %r98};
$L__BB2_20:
	setp.eq.f64 	%p49, %fd17, 0d3FF0000000000000;
	add.f64 	%fd147, %fd190, 0d3FF0000000000000;
	mul.f64 	%fd148, %fd147, 0d3FE0000000000000;
	selp.f64 	%fd193, 0d3FF0000000000000, %fd148, %p49;
	mov.f64 	%fd149, 0d3FF0000000000000;
	sub.f64 	%fd150, %fd149, %fd189;
	mul.f64 	%fd151, %fd150, 0d3FE0000000000000;
	selp.f64 	%fd192, 0d0000000000000000, %fd151, %p49;
	bra.uni 	$L__BB2_24;
$L__BB2_21:
	mul.wide.u32 	%rd11, %r3, 8;
	add.s64 	%rd12, %rd1, %rd11;
	ld.global.f64 	%fd77, [%rd12];
	mul.f64 	%fd78, %fd1, %fd77;
	rcp.rn.f64 	%fd79, %fd56;
	neg.f64 	%fd80, %fd79;
	mul.f64 	%fd28, %fd80, %fd78;
	fma.rn.f64 	%fd81, %fd28, 0d3FF71547652B82FE, 0d4338000000000000;
	{
	.reg .b32 %temp; 
	mov.b64 	{%r12, %temp}, %fd81;
	}
	mov.f64 	%fd82, 0dC338000000000000;
	add.rn.f64 	%fd83, %fd81, %fd82;
	fma.rn.f64 	%fd84, %fd83, 0dBFE62E42FEFA39EF, %fd28;
	fma.rn.f64 	%fd85, %fd83, 0dBC7ABC9E3B39803F, %fd84;
	fma.rn.f64 	%fd86, %fd85, 0d3E5ADE1569CE2BDF, 0d3E928AF3FCA213EA;
	fma.rn.f64 	%fd87, %fd86, %fd85, 0d3EC71DEE62401315;
	fma.rn.f64 	%fd88, %fd87, %fd85, 0d3EFA01997C89EB71;
	fma.rn.f64 	%fd89, %fd88, %fd85, 0d3F2A01A014761F65;
	fma.rn.f64 	%fd90, %fd89, %fd85, 0d3F56C16C1852B7AF;
	fma.rn.f64 	%fd91, %fd90, %fd85, 0d3F81111111122322;
	fma.rn.f64 	%fd92, %fd91, %fd85, 0d3FA55555555502A1;
	fma.rn.f64 	%fd93, %fd92, %fd85, 0d3FC5555555555511;
	fma.rn.f64 	%fd94, %fd93, %fd85, 0d3FE000000000000B;
	fma.rn.f64 	%fd95, %fd94, %fd85, 0d3FF0000000000000;
	fma.rn.f64 	%fd96, %fd95, %fd85, 0d3FF0000000000000;
	{
	.reg .b32 %temp; 
	mov.b64 	{%r13, %temp}, %fd96;
	}
	{
	.reg .b32 %temp; 
	mov.b64 	{%temp, %r14}, %fd96;
	}
	shl.b32 	%r43, %r12, 20;
	add.s32 	%r44, %r43, %r14;
	mov.b64 	%fd191, {%r13, %r44};
	{
	.reg .b32 %temp; 
	mov.b64 	{%temp, %r45}, %fd28;
	}
	mov.b32 	%f3, %r45;
	abs.f32 	%f2, %f3;
	setp.lt.f32 	%p14, %f2, 0f4086232B;
	@%p14 bra 	$L__BB2_24;
	setp.lt.f64 	%p15, %fd28, 0d0000000000000000;
	add.f64 	%fd99, %fd28, 0d7FF0000000000000;
	selp.f64 	%fd191, 0d0000000000000000, %fd99, %p15;
	setp.geu.f32 	%p16, %f2, 0f40874800;
	@%p16 bra 	$L__BB2_24;
	shr.u32 	%r46, %r12, 31;
	add.s32 	%r47, %r12, %r46;
	shr.s32 	%r48, %r47, 1;
	shl.b32 	%r49, %r48, 20;
	add.s32 	%r50, %r14, %r49;
	mov.b64 	%fd102, {%r13, %r50};
	sub.s32 	%r51, %r12, %r48;
	shl.b32 	%r52, %r51, 20;
	add.s32 	%r53, %r52, 1072693248;
	mov.b32 	%r54, 0;
	mov.b64 	%fd103, {%r54, %r53};
	mul.f64 	%fd191, %fd103, %fd102;
$L__BB2_24:
	{
	.reg .b32 %temp; 
	mov.b64 	{%temp, %r15}, %fd192;
	}
	mov.f64 	%fd152, 0d4000000000000000;
	{
	.reg .b32 %temp; 
	mov.b64 	{%temp, %r100}, %fd152;
	}
	and.b32  	%r17, %r100, 2146435072;
	setp.eq.s32 	%p50, %r17, 1062207488;
	abs.f64 	%fd35, %fd192;
	{ // callseq 15, 0
	.param .b64 param0;
	st.param.f64 	[param0], %fd35;
	.param .b64 param1;
	st.param.f64 	[param1], 0d4000000000000000;
	.param .b64 retval0;
	call.uni (retval0), 
	__internal_accurate_pow, 
	(
	param0, 
	param1
	);
	ld.param.f64 	%fd153, [retval0];
	} // callseq 15
	setp.lt.s32 	%p51, %r15, 0;
	neg.f64 	%fd155, %fd153;
	selp.f64 	%fd156, %fd155, %fd153, %p50;
	selp.f64 	%fd195, %fd156, %fd153, %p51;
	setp.neu.f64 	%p52, %fd192, 0d0000000000000000;
	@%p52 bra 	$L__BB2_26;
	setp.eq.s32 	%p53, %r17, 1062207488;
	selp.b32 	%r101, %r15, 0, %p53;
	setp.lt.s32 	%p54, %r100, 0;
	or.b32  	%r102, %r101, 2146435072;
	selp.b32 	%r103, %r102, %r101, %p54;
	mov.b32 	%r104, 0;
	mov.b64 	%fd195, {%r104, %r103};
$L__BB2_26:
	add.f64 	%fd157, %fd192, 0d4000000000000000;
	{
	.reg .b32 %temp; 
	mov.b64 	{%temp, %r105}, %fd157;
	}
	and.b32  	%r106, %r105, 2146435072;
	setp.ne.s32 	%p55, %r106, 2146435072;
	@%p55 bra 	$L__BB2_31;
	setp.num.f64 	%p56, %fd192, %fd192;
	@%p56 bra 	$L__BB2_29;
	mov.f64 	%fd158, 0d4000000000000000;
	add.rn.f64 	%fd195, %fd192, %fd158;
	bra.uni 	$L__BB2_31;
$L__BB2_29:
	setp.neu.f64 	%p57, %fd35, 0d7FF0000000000000;
	@%p57 bra 	$L__BB2_31;
	setp.lt.s32 	%p58, %r15, 0;
	setp.eq.s32 	%p59, %r17, 1062207488;
	setp.lt.s32 	%p60, %r100, 0;
	selp.b32 	%r108, 0, 2146435072, %p60;
	and.b32  	%r109, %r100, 2147483647;
	setp.ne.s32 	%p61, %r109, 1071644672;
	or.b32  	%r110, %r108, -2147483648;
	selp.b32 	%r111, %r110, %r108, %p61;
	selp.b32 	%r112, %r111, %r108, %p59;
	selp.b32 	%r113, %r112, %r108, %p58;
	mov.b32 	%r114, 0;
	mov.b64 	%fd195, {%r114, %r113};
$L__BB2_31:
	setp.eq.s32 	%p62, %r17, 1062207488;
	{
	.reg .b32 %temp; 
	mov.b64 	{%temp, %r18}, %fd191;
	}
	abs.f64 	%fd42, %fd191;
	{ // callseq 16, 0
	.param .b64 param0;
	st.param.f64 	[param0], %fd42;
	.param .b64 param1;
	st.param.f64 	[param1], 0d4000000000000000;
	.param .b64 retval0;
	call.uni (retval0), 
	__internal_accurate_pow, 
	(
	param0, 
	param1
	);
	ld.param.f64 	%fd159, [retval0];
	} // callseq 16
	setp.lt.s32 	%p63, %r18, 0;
	neg.f64 	%fd161, %fd159;
	selp.f64 	%fd162, %fd161, %fd159, %p62;
	selp.f64 	%fd197, %fd162, %fd159, %p63;
	setp.neu.f64 	%p64, %fd191, 0d0000000000000000;
	@%p64 bra 	$L__BB2_33;
	setp.eq.s32 	%p65, %r17, 1062207488;
	selp.b32 	%r116, %r18, 0, %p65;
	setp.lt.s32 	%p66, %r100, 0;
	or.b32  	%r117, %r116, 2146435072;
	selp.b32 	%r118, %r117, %r116, %p66;
	mov.b32 	%r119, 0;
	mov.b64 	%fd197, {%r119, %r118};
$L__BB2_33:
	add.f64 	%fd163, %fd191, 0d4000000000000000;
	{
	.reg .b32 %temp; 
	mov.b64 	{%temp, %r120}, %fd163;
	}
	and.b32  	%r121, %r120, 2146435072;
	setp.ne.s32 	%p67, %r121, 2146435072;
	@%p67 bra 	$L__BB2_38;
	setp.num.f64 	%p68, %fd191, %fd191;
	@%p68 bra 	$L__BB2_36;
	mov.f64 	%fd164, 0d4000000000000000;
	add.rn.f64 	%fd197, %fd191, %fd164;
	bra.uni 	$L__BB2_38;
$L__BB2_36:
	setp.neu.f64 	%p69, %fd42, 0d7FF0000000000000;
	@%p69 bra 	$L__BB2_38;
	setp.lt.s32 	%p70, %r18, 0;
	setp.eq.s32 	%p71, %r17, 1062207488;
	setp.lt.s32 	%p72, %r100, 0;
	selp.b32 	%r123, 0, 2146435072, %p72;
	and.b32  	%r124, %r100, 2147483647;
	setp.ne.s32 	%p73, %r124, 1071644672;
	or.b32  	%r125, %r123, -2147483648;
	selp.b32 	%r126, %r125, %r123, %p73;
	selp.b32 	%r127, %r126, %r123, %p71;
	selp.b32 	%r128, %r127, %r123, %p70;
	mov.b32 	%r129, 0;
	mov.b64 	%fd197, {%r129, %r128};
$L__BB2_38:
	setp.eq.s32 	%p74, %r17, 1062207488;
	{
	.reg .b32 %temp; 
	mov.b64 	{%temp, %r19}, %fd193;
	}
	abs.f64 	%fd49, %fd193;
	{ // callseq 17, 0
	.param .b64 param0;
	st.param.f64 	[param0], %fd49;
	.param .b64 param1;
	st.param.f64 	[param1], 0d4000000000000000;
	.param .b64 retval0;
	call.uni (retval0), 
	__internal_accurate_pow, 
	(
	param0, 
	param1
	);
	ld.param.f64 	%fd165, [retval0];
	} // callseq 17
	setp.lt.s32 	%p75, %r19, 0;
	neg.f64 	%fd167, %fd165;
	selp.f64 	%fd168, %fd167, %fd165, %p74;
	selp.f64 	%fd199, %fd168, %fd165, %p75;
	setp.neu.f64 	%p76, %fd193, 0d0000000000000000;
	@%p76 bra 	$L__BB2_40;
	setp.eq.s32 	%p77, %r17, 1062207488;
	selp.b32 	%r131, %r19, 0, %p77;
	setp.lt.s32 	%p78, %r100, 0;
	or.b32  	%r132, %r131, 2146435072;
	selp.b32 	%r133, %r132, %r131, %p78;
	mov.b32 	%r134, 0;
	mov.b64 	%fd199, {%r134, %r133};
$L__BB2_40:
	add.f64 	%fd169, %fd193, 0d4000000000000000;
	{
	.reg .b32 %temp; 
	mov.b64 	{%temp, %r135}, %fd169;
	}
	and.b32  	%r136, %r135, 2146435072;
	setp.ne.s32 	%p79, %r136, 2146435072;
	@%p79 bra 	$L__BB2_45;
	setp.num.f64 	%p80, %fd193, %fd193;
	@%p80 bra 	$L__BB2_43;
	mov.f64 	%fd170, 0d4000000000000000;
	add.rn.f64 	%fd199, %fd193, %fd170;
	bra.uni 	$L__BB2_45;
$L__BB2_43:
	setp.neu.f64 	%p81, %fd49, 0d7FF0000000000000;
	@%p81 bra 	$L__BB2_45;
	setp.lt.s32 	%p82, %r19, 0;
	setp.eq.s32 	%p83, %r17, 1062207488;
	setp.lt.s32 	%p84, %r100, 0;
	selp.b32 	%r138, 0, 2146435072, %p84;
	and.b32  	%r139, %r100, 2147483647;
	setp.ne.s32 	%p85, %r139, 1071644672;
	or.b32  	%r140, %r138, -2147483648;
	selp.b32 	%r141, %r140, %r138, %p85;
	selp.b32 	%r142, %r141, %r138, %p83;
	selp.b32 	%r143, %r142, %r138, %p82;
	mov.b32 	%r144, 0;
	mov.b64 	%fd199, {%r144, %r143};
$L__BB2_45:
	ld.param.u64 	%rd30, [_Z8captablePdS_S_S_S_S_diiidd_param_3];
	ld.param.u64 	%rd29, [_Z8captablePdS_S_S_S_S_diiidd_param_2];
	ld.param.u64 	%rd28, [_Z8captablePdS_S_S_S_S_diiidd_param_1];
	ld.param.u64 	%rd27, [_Z8captablePdS_S_S_S_S_diiidd_param_0];
	setp.eq.f64 	%p86, %fd192, 0d3FF0000000000000;
	selp.f64 	%fd171, 0d3FF0000000000000, %fd195, %p86;
	setp.eq.f64 	%p87, %fd191, 0d3FF0000000000000;
	selp.f64 	%fd172, 0d3FF0000000000000, %fd197, %p87;
	setp.eq.f64 	%p88, %fd193, 0d3FF0000000000000;
	selp.f64 	%fd173, 0d3FF0000000000000, %fd199, %p88;
	mul.f64 	%fd174, %fd171, %fd172;
	sub.f64 	%fd175, %fd174, %fd173;
	mad.lo.s32 	%r145, %r23, %r3, %r30;
	mad.lo.s32 	%r146, %r145, 190, %r1;
	cvta.to.global.u64 	%rd18, %rd27;
	mul.wide.s32 	%rd19, %r146, 8;
	add.s64 	%rd20, %rd18, %rd19;
	st.global.f64 	[%rd20], %fd175;
	sub.f64 	%fd176, %fd171, %fd173;
	mul.f64 	%fd177, %fd191, %fd176;
	cvta.to.global.u64 	%rd21, %rd29;
	add.s64 	%rd22, %rd21, %rd19;
	st.global.f64 	[%rd22], %fd177;
	mul.f64 	%fd178, %fd192, %fd193;
	mov.f64 	%fd179, 0d3FF0000000000000;
	sub.f64 	%fd180, %fd179, %fd172;
	mul.f64 	%fd181, %fd178, %fd180;
	cvta.to.global.u64 	%rd23, %rd28;
	add.s64 	%rd24, %rd23, %rd19;
	st.global.f64 	[%rd24], %fd181;
	fma.rn.f64 	%fd182, %fd191, %fd171, %fd173;
	sub.f64 	%fd183, %fd179, %fd191;
	mul.f64 	%fd184, %fd183, %fd182;
	cvta.to.global.u64 	%rd25, %rd30;
	add.s64 	%rd26, %rd25, %rd19;
	st.global.f64 	[%rd26], %fd184;
$L__BB2_46:
	ret;

}
	// .globl	_Z10temp_interPdS_i
.visible .entry _Z10temp_interPdS_i(
	.param .u64 .ptr .align 1 _Z10temp_interPdS_i_param_0,
	.param .u64 .ptr .align 1 _Z10temp_interPdS_i_param_1,
	.param .u32 _Z10temp_interPdS_i_param_2
)
{
	.reg .pred 	%p<6>;
	.reg .b32 	%r<10>;
	.reg .b64 	%rd<13>;
	.reg .b64 	%fd<13>;

	ld.param.u64 	%rd3, [_Z10temp_interPdS_i_param_0];
	ld.param.u64 	%rd4, [_Z10temp_interPdS_i_param_1];
	ld.param.u32 	%r3, [_Z10temp_interPdS_i_param_2];
	cvta.to.global.u64 	%rd1, %rd4;
	cvta.to.global.u64 	%rd2, %rd3;
	mov.u32 	%r5, %tid.x;
	mov.u32 	%r6, %ctaid.x;
	mov.u32 	%r7, %ntid.x;
	mad.lo.s32 	%r8, %r6, %r7, %r5;
	setp.lt.s32 	%p1, %r8, 1;
	add.s32 	%r2, %r3, -1;
	setp.ge.s32 	%p2, %r8, %r2;
	or.pred  	%p3, %p1, %p2;
	@%p3 bra 	$L__BB3_2;
	add.s32 	%r9, %r8, -1;
	mul.wide.u32 	%rd5, %r9, 8;
	add.s64 	%rd6, %rd2, %rd5;
	ld.global.f64 	%fd5, [%rd6];
	mul.wide.u32 	%rd7, %r8, 8;
	add.s64 	%rd8, %rd2, %rd7;
	ld.global.f64 	%fd6, [%rd8];
	sub.f64 	%fd7, %fd6, %fd5;
	fma.rn.f64 	%fd8, %fd7, 0d3FE0000000000000, %fd5;
	add.s64 	%rd9, %rd1, %rd7;
	st.global.f64 	[%rd9], %fd8;
	bra.uni 	$L__BB3_4;
$L__BB3_2:
	setp.ne.s32 	%p4, %r8, 0;
	@%p4 bra 	$L__BB3_4;
	ld.global.f64 	%fd1, [%rd2];
	ld.global.f64 	%fd2, [%rd2+8];
	sub.f64 	%fd3, %fd2, %fd1;
	fma.rn.f64 	%fd4, %fd3, 0dBFE0000000000000, %fd1;
	st.global.f64 	[%rd1], %fd4;
$L__BB3_4:
	setp.ne.s32 	%p5, %r8, %r2;
	@%p5 bra 	$L__BB3_6;
	mul.wide.s32 	%rd10, %r8, 8;
	add.s64 	%rd11, %rd2, %rd10;
	ld.global.f64 	%fd9, [%rd11+-8];
	ld.global.f64 	%fd10, [%rd11+-16];
	sub.f64 	%fd11, %fd9, %fd10;
	fma.rn.f64 	%fd12, %fd11, 0d3FE0000000000000, %fd9;
	add.s64 	%rd12, %rd1, %rd10;
	st.global.f64 	[%rd12], %fd12;
$L__BB3_6:
	ret;

}
	// .globl	_Z13opac_interpolPdS_S_S_S_S_S_iiiidi
.visible .entry _Z13opac_interpolPdS_S_S_S_S_S_iiiidi(
	.param .u64 .ptr .align 1 _Z13opac_interpolPdS_S_S_S_S_S_iiiidi_param_0,
	.param .u64 .ptr .align 1 _Z13opac_interpolPdS_S_S_S_S_S_iiiidi_param_1,
	.param .u64 .ptr .align 1 _Z13opac_interpolPdS_S_S_S_S_S_iiiidi_param_2,
	.param .u64 .ptr .align 1 _Z13opac_interpolPdS_S_S_S_S_S_iiiidi_param_3,
	.param .u64 .ptr .align 1 _Z13opac_interpolPdS_S_S_S_S_S_iiiidi_param_4,
	.param .u64 .ptr .align 1 _Z13opac_interpolPdS_S_S_S_S_S_iiiidi_param_5,
	.param .u64 .ptr .align 1 _Z13opac_interpolPdS_S_S_S_S_S_iiiidi_param_6,
	.param .u32 _Z13opac_interpolPdS_S_S_S_S_S_iiiidi_param_7,
	.param .u32 _Z13opac_interpolPdS_S_S_S_S_S_iiiidi_param_8,
	.param .u32 _Z13opac_interpolPdS_S_S_S_S_S_iiiidi_param_9,
	.param .u32 _Z13opac_interpolPdS_S_S_S_S_S_iiiidi_param_10,
	.param .f64 _Z13opac_interpolPdS_S_S_S_S_S_iiiidi_param_11,
	.param .u32 _Z13opac_interpolPdS_S_S_S_S_S_iiiidi_param_12
)
{
	.reg .pred 	%p<89>;
	.reg .b32 	%r<352>;
	.reg .b64 	%rd<122>;
	.reg .b64 	%fd<572>;

	ld.param.u64 	%rd10, [_Z13opac_interpolPdS_S_S_S_S_S_iiiidi_param_0];
	ld.param.u64 	%rd11, [_Z13opac_interpolPdS_S_S_S_S_S_iiiidi_param_1];
	ld.param.u64 	%rd12, [_Z13opac_interpolPdS_S_S_S_S_S_iiiidi_param_2];
	ld.param.u64 	%rd13, [_Z13opac_interpolPdS_S_S_S_S_S_iiiidi_param_3];
	ld.param.u64 	%rd14, [_Z13opac_interpolPdS_S_S_S_S_S_iiiidi_param_4];
	ld.param.u64 	%rd15, [_Z13opac_interpolPdS_S_S_S_S_S_iiiidi_param_5];
	ld.param.u32 	%r144, [_Z13opac_interpolPdS_S_S_S_S_S_iiiidi_param_7];
	ld.param.u32 	%r145, [_Z13opac_interpolPdS_S_S_S_S_S_iiiidi_param_8];
	ld.param.u32 	%r146, [_Z13opac_interpolPdS_S_S_S_S_S_iiiidi_param_9];
	ld.param.u32 	%r147, [_Z13opac_interpolPdS_S_S_S_S_S_iiiidi_param_10];
	ld.param.f64 	%fd46, [_Z13opac_interpolPdS_S_S_S_S_S_iiiidi_param_11];
	ld.param.u32 	%r148, [_Z13opac_interpolPdS_S_S_S_S_S_iiiidi_param_12];
	cvta.to.global.u64 	%rd1, %rd15;
	cvta.to.global.u64 	%rd2, %rd14;
	mov.u32 	%r150, %tid.x;
	mov.u32 	%r151, %ctaid.x;
	mov.u32 	%r152, %ntid.x;
	mad.lo.s32 	%r1, %r151, %r152, %r150;
	mov.u32 	%r153, %tid.y;
	mov.u32 	%r154, %ctaid.y;
	mov.u32 	%r155, %ntid.y;
	mad.lo.s32 	%r156, %r154, %r155, %r153;
	setp.ge.s32 	%p1, %r1, %r147;
	setp.ge.s32 	%p2, %r156, %r148;
	or.pred  	%p3, %p1, %p2;
	@%p3 bra 	$L__BB4_74;
	cvta.to.global.u64 	%rd16, %rd11;
	cvta.to.global.u64 	%rd3, %rd13;
	cvt.rn.f64.s32 	%fd47, %r147;
	add.f64 	%fd48, %fd47, %fd47;
	div.rn.f64 	%fd49, %fd48, 0d4008000000000000;
	cvt.rni.s64.f64 	%rd17, %fd49;
	cvt.u32.u64 	%r3, %rd17;
	mul.wide.s32 	%rd18, %r145, 8;
	add.s64 	%rd19, %rd16, %rd18;
	ld.global.f64 	%fd50, [%rd19+-8];
	ld.global.f64 	%fd1, [%rd16];
	sub.f64 	%fd2, %fd50, %fd1;
	mul.wide.s32 	%rd20, %r144, 8;
	add.s64 	%rd21, %rd3, %rd20;
	ld.global.f64 	%fd560, [%rd21+-8];
	{
	.reg .b32 %temp; 
	mov.b64 	{%temp, %r308}, %fd560;
	}
	{
	.reg .b32 %temp; 
	mov.b64 	{%r309, %temp}, %fd560;
	}
	setp.gt.s32 	%p4, %r308, 1048575;
	mov.b32 	%r310, -1023;
	@%p4 bra 	$L__BB4_3;
	mul.f64 	%fd560, %fd560, 0d4350000000000000;
	{
	.reg .b32 %temp; 
	mov.b64 	{%temp, %r308}, %fd560;
	}
	{
	.reg .b32 %temp; 
	mov.b64 	{%r309, %temp}, %fd560;
	}
	mov.b32 	%r310, -1077;
$L__BB4_3:
	add.s32 	%r159, %r308, -1;
	setp.gt.u32 	%p5, %r159, 2146435070;
	@%p5 bra 	$L__BB4_7;
	shr.u32 	%r162, %r308, 20;
	add.s32 	%r311, %r310, %r162;
	and.b32  	%r163, %r308, 1048575;
	or.b32  	%r164, %r163, 1072693248;
	mov.b64 	%fd561, {%r309, %r164};
	setp.lt.u32 	%p7, %r164, 1073127583;
	@%p7 bra 	$L__BB4_6;
	{
	.reg .b32 %temp; 
	mov.b64 	{%r165, %temp}, %fd561;
	}
	{
	.reg .b32 %temp; 
	mov.b64 	{%temp, %r166}, %fd561;
	}
	add.s32 	%r167, %r166, -1048576;
	mov.b64 	%fd561, {%r165, %r167};
	add.s32 	%r311, %r311, 1;
$L__BB4_6:
	add.f64 	%fd52, %fd561, 0dBFF0000000000000;
	add.f64 	%fd53, %fd561, 0d3FF0000000000000;
	rcp.approx.ftz.f64 	%fd54, %fd53;
	neg.f64 	%fd55, %fd53;
	fma.rn.f64 	%fd56, %fd55, %fd54, 0d3FF0000000000000;
	fma.rn.f64 	%fd57, %fd56, %fd56, %fd56;
	fma.rn.f64 	%fd58, %fd57, %fd54, %fd54;
	mul.f64 	%fd59, %fd52, %fd58;
	fma.rn.f64 	%fd60, %fd52, %fd58, %fd59;
	mul.f64 	%fd61, %fd60, %fd60;
	fma.rn.f64 	%fd62, %fd61, 0d3EB1380B3AE80F1E, 0d3ED0EE258B7A8B04;
	fma.rn.f64 	%fd63, %fd62, %fd61, 0d3EF3B2669F02676F;
	fma.rn.f64 	%fd64, %fd63, %fd61, 0d3F1745CBA9AB0956;
	fma.rn.f64 	%fd65, %fd64, %fd61, 0d3F3C71C72D1B5154;
	fma.rn.f64 	%fd66, %fd65, %fd61, 0d3F624924923BE72D;
	fma.rn.f64 	%fd67, %fd66, %fd61, 0d3F8999999999A3C4;
	fma.rn.f64 	%fd68, %fd67, %fd61, 0d3FB5555555555554;
	sub.f64 	%fd69, %fd52, %fd60;
	add.f64 	%fd70, %fd69, %fd69;
	neg.f64 	%fd71, %fd60;
	fma.rn.f64 	%fd72, %fd71, %fd52, %fd70;
	mul.f64 	%fd73, %fd58, %fd72;
	mul.f64 	%fd74, %fd61, %fd68;
	fma.rn.f64 	%fd75, %fd74, %fd60, %fd73;
	xor.b32  	%r168, %r311, -2147483648;
	mov.b32 	%r169, 1127219200;
	mov.b64 	%fd76, {%r168, %r169};
	mov.b32 	%r170, -2147483648;
	mov.b64 	%fd77, {%r170, %r169};
	sub.f64 	%fd78, %fd76, %fd77;
	fma.rn.f64 	%fd79, %fd78, 0d3FE62E42FEFA39EF, %fd60;
	fma.rn.f64 	%fd80, %fd78, 0dBFE62E42FEFA39EF, %fd79;
	sub.f64 	%fd81, %fd80, %fd60;
	sub.f64 	%fd82, %fd75, %fd81;
	fma.rn.f64 	%fd83, %fd78, 0d3C7ABC9E3B39803F, %fd82;
	add.f64 	%fd562, %fd79, %fd83;
	bra.uni 	$L__BB4_8;
$L__BB4_7:
	fma.rn.f64 	%fd51, %fd560, 0d7FF0000000000000, 0d7FF0000000000000;
	{
	.reg .b32 %temp; 
	mov.b64 	{%temp, %r160}, %fd560;
	}
	and.b32  	%r161, %r160, 2147483647;
	setp.eq.s32 	%p6, %r161, 0;
	selp.f64 	%fd562, 0dFFF0000000000000, %fd51, %p6;
$L__BB4_8:
	ld.global.f64 	%fd569, [%rd3];
	{
	.reg .b32 %temp; 
	mov.b64 	{%temp, %r320}, %fd569;
	}
	{
	.reg .b32 %temp; 
	mov.b64 	{%r321, %temp}, %fd569;
	}
	setp.gt.s32 	%p8, %r320, 1048575;
	mov.b32 	%r314, -1023;
	mov.f64 	%fd563, %fd569;
	mov.u32 	%r312, %r320;
	mov.u32 	%r313, %r321;
	@%p8 bra 	$L__BB4_10;
	mul.f64 	%fd563, %fd569, 0d4350000000000000;
	{
	.reg .b32 %temp; 
	mov.b64 	{%temp, %r312}, %fd563;
	}
	{
	.reg .b32 %temp; 
	mov.b64 	{%r313, %temp}, %fd563;
	}
	mov.b32 	%r314, -1077;
$L__BB4_10:
	add.s32 	%r173, %r312, -1;
	setp.gt.u32 	%p9, %r173, 2146435070;
	@%p9 bra 	$L__BB4_14;
	shr.u32 	%r176, %r312, 20;
	add.s32 	%r315, %r314, %r176;
	and.b32  	%r177, %r312, 1048575;
	or.b32  	%r178, %r177, 1072693248;
	mov.b64 	%fd564, {%r313, %r178};
	setp.lt.u32 	%p11, %r178, 1073127583;
	@%p11 bra 	$L__BB4_13;
	{
	.reg .b32 %temp; 
	mov.b64 	{%r179, %temp}, %fd564;
	}
	{
	.reg .b32 %temp; 
	mov.b64 	{%temp, %r180}, %fd564;
	}
	add.s32 	%r181, %r180, -1048576;
	mov.b64 	%fd564, {%r179, %r181};
	add.s32 	%r315, %r315, 1;
$L__BB4_13:
	add.f64 	%fd85, %fd564, 0dBFF0000000000000;
	add.f64 	%fd86, %fd564, 0d3FF0000000000000;
	rcp.approx.ftz.f64 	%fd87, %fd86;
	neg.f64 	%fd88, %fd86;
	fma.rn.f64 	%fd89, %fd88, %fd87, 0d3FF0000000000000;
	fma.rn.f64 	%fd90, %fd89, %fd89, %fd89;
	fma.rn.f64 	%fd91, %fd90, %fd87, %fd87;
	mul.f64 	%fd92, %fd85, %fd91;
	fma.rn.f64 	%fd93, %fd85, %fd91, %fd92;
	mul.f64 	%fd94, %fd93, %fd93;
	fma.rn.f64 	%fd95, %fd94, 0d3EB1380B3AE80F1E, 0d3ED0EE258B7A8B04;
	fma.rn.f64 	%fd96, %fd95, %fd94, 0d3EF3B2669F02676F;
	fma.rn.f64 	%fd97, %fd96, %fd94, 0d3F1745CBA9AB0956;
	fma.rn.f64 	%fd98, %fd97, %fd94, 0d3F3C71C72D1B5154;
	fma.rn.f64 	%fd99, %fd98, %fd94, 0d3F624924923BE72D;
	fma.rn.f64 	%fd100, %fd99, %fd94, 0d3F8999999999A3C4;
	fma.rn.f64 	%fd101, %fd100, %fd94, 0d3FB5555555555554;
	sub.f64 	%fd102, %fd85, %fd93;
	add.f64 	%fd103, %fd102, %fd102;
	neg.f64 	%fd104, %fd93;
	fma.rn.f64 	%fd105, %fd104, %fd85, %fd103;
	mul.f64 	%fd106, %fd91, %fd105;
	mul.f64 	%fd107, %fd94, %fd101;
	fma.rn.f64 	%fd108, %fd107, %fd93, %fd106;
	xor.b32  	%r182, %r315, -2147483648;
	mov.b32 	%r183, 1127219200;
	mov.b64 	%fd109, {%r182, %r183};
	mov.b32 	%r184, -2147483648;
	mov.b64 	%fd110, {%r184, %r183};
	sub.f64 	%fd111, %fd109, %fd110;
	fma.rn.f64 	%fd112, %fd111, 0d3FE62E42FEFA39EF, %fd93;
	fma.rn.f64 	%fd113, %fd111, 0dBFE62E42FEFA39EF, %fd112;
	sub.f64 	%fd114, %fd113, %fd93;
	sub.f64 	%fd115, %fd108, %fd114;
	fma.rn.f64 	%fd116, %fd111, 0d3C7ABC9E3B39803F, %fd115;
	add.f64 	%fd565, %fd112, %fd116;
	bra.uni 	$L__BB4_15;
$L__BB4_14:
	fma.rn.f64 	%fd84, %fd563, 0d7FF0000000000000, 0d7FF0000000000000;
	{
	.reg .b32 %temp; 
	mov.b64 	{%temp, %r174}, %fd563;
	}
	and.b32  	%r175, %r174, 2147483647;
	setp.eq.s32 	%p10, %r175, 0;
	selp.f64 	%fd565, 0dFFF0000000000000, %fd84, %p10;
$L__BB4_15:
	cvt.rn.f64.s32 	%fd117, %r145;
	mul.f64 	%fd118, %fd565, 0d3C695355BAAAFAD3;
	fma.rn.f64 	%fd119, %fd565, 0d3FDBCB7B1526E50E, %fd118;
	mul.f64 	%fd120, %fd562, 0d3C695355BAAAFAD3;
	fma.rn.f64 	%fd121, %fd562, 0d3FDBCB7B1526E50E, %fd120;
	sub.f64 	%fd21, %fd121, %fd119;
	cvta.to.global.u64 	%rd22, %rd10;
	mul.wide.u32 	%rd23, %r156, 8;
	add.s64 	%rd24, %rd22, %rd23;
	ld.global.f64 	%fd122, [%rd24];
	sub.f64 	%fd123, %fd122, %fd1;
	add.f64 	%fd124, %fd117, 0dBFF0000000000000;
	div.rn.f64 	%fd125, %fd2, %fd124;
	div.rn.f64 	%fd126, %fd123, %fd125;
	add.s32 	%r186, %r145, -1;
	cvt.rn.f64.s32 	%fd127, %r186;
	setp.gt.f64 	%p12, %fd126, %fd127;
	add.f64 	%fd128, %fd117, 0dBFF00068DB8BAC71;
	selp.f64 	%fd129, %fd128, %fd126, %p12;
	setp.lt.f64 	%p13, %fd129, 0d0000000000000000;
	selp.f64 	%fd22, 0d3F1A36E2EB1C432D, %fd129, %p13;
	cvt.rmi.f64.f64 	%fd130, %fd22;
	cvt.rzi.s32.f64 	%r24, %fd130;
	cvt.rpi.f64.f64 	%fd131, %fd22;
	cvt.rzi.s32.f64 	%r25, %fd131;
	cvta.to.global.u64 	%rd25, %rd12;
	add.s64 	%rd26, %rd25, %rd23;
	ld.global.f64 	%fd566, [%rd26];
	{
	.reg .b32 %temp; 
	mov.b64 	{%temp, %r316}, %fd566;
	}
	{
	.reg .b32 %temp; 
	mov.b64 	{%r317, %temp}, %fd566;
	}
	setp.gt.s32 	%p14, %r316, 1048575;
	mov.b32 	%r318, -1023;
	@%p14 bra 	$L__BB4_17;
	mul.f64 	%fd566, %fd566, 0d4350000000000000;
	{
	.reg .b32 %temp; 
	mov.b64 	{%temp, %r316}, %fd566;
	}
	{
	.reg .b32 %temp; 
	mov.b64 	{%r317, %temp}, %fd566;
	}
	mov.b32 	%r318, -1077;
$L__BB4_17:
	add.s32 	%r188, %r316, -1;
	setp.gt.u32 	%p15, %r188, 2146435070;
	@%p15 bra 	$L__BB4_21;
	shr.u32 	%r191, %r316, 20;
	add.s32 	%r319, %r318, %r191;
	and.b32  	%r192, %r316, 1048575;
	or.b32  	%r193, %r192, 1072693248;
	mov.b64 	%fd567, {%r317, %r193};
	setp.lt.u32 	%p17, %r193, 1073127583;
	@%p17 bra 	$L__BB4_20;
	{
	.reg .b32 %temp; 
	mov.b64 	{%r194, %temp}, %fd567;
	}
	{
	.reg .b32 %temp; 
	mov.b64 	{%temp, %r195}, %fd567;
	}
	add.s32 	%r196, %r195, -1048576;
	mov.b64 	%fd567, {%r194, %r196};
	add.s32 	%r319, %r319, 1;
$L__BB4_20:
	add.f64 	%fd133, %fd567, 0dBFF0000000000000;
	add.f64 	%fd134, %fd567, 0d3FF0000000000000;
	rcp.approx.ftz.f64 	%fd135, %fd134;
	neg.f64 	%fd136, %fd134;
	fma.rn.f64 	%fd137, %fd136, %fd135, 0d3FF0000000000000;
	fma.rn.f64 	%fd138, %fd137, %fd137, %fd137;
	fma.rn.f64 	%fd139, %fd138, %fd135, %fd135;
	mul.f64 	%fd140, %fd133, %fd139;
	fma.rn.f64 	%fd141, %fd133, %fd139, %fd140;
	mul.f64 	%fd142, %fd141, %fd141;
	fma.rn.f64 	%fd143, %fd142, 0d3EB1380B3AE80F1E, 0d3ED0EE258B7A8B04;
	fma.rn.f64 	%fd144, %fd143, %fd142, 0d3EF3B2669F02676F;
	fma.rn.f64 	%fd145, %fd144, %fd142, 0d3F1745CBA9AB0956;
	fma.rn.f64 	%fd146, %fd145, %fd142, 0d3F3C71C72D1B5154;
	fma.rn.f64 	%fd147, %fd146, %fd142, 0d3F624924923BE72D;
	fma.rn.f64 	%fd148, %fd147, %fd142, 0d3F8999999999A3C4;
	fma.rn.f64 	%fd149, %fd148, %fd142, 0d3FB5555555555554;
	sub.f64 	%fd150, %fd133, %fd141;
	add.f64 	%fd151, %fd150, %fd150;
	neg.f64 	%fd152, %fd141;
	fma.rn.f64 	%fd153, %fd152, %fd133, %fd151;
	mul.f64 	%fd154, %fd139, %fd153;
	mul.f64 	%fd155, %fd142, %fd149;
	fma.rn.f64 	%fd156, %fd155, %fd141, %fd154;
	xor.b32  	%r197, %r319, -2147483648;
	mov.b32 	%r198, 1127219200;
	mov.b64 	%fd157, {%r197, %r198};
	mov.b32 	%r199, -2147483648;
	mov.b64 	%fd158, {%r199, %r198};
	sub.f64 	%fd159, %fd157, %fd158;
	fma.rn.f64 	%fd160, %fd159, 0d3FE62E42FEFA39EF, %fd141;
	fma.rn.f64 	%fd161, %fd159, 0dBFE62E42FEFA39EF, %fd160;
	sub.f64 	%fd162, %fd161, %fd141;
	sub.f64 	%fd163, %fd156, %fd162;
	fma.rn.f64 	%fd164, %fd159, 0d3C7ABC9E3B39803F, %fd163;
	add.f64 	%fd568, %fd160, %fd164;
	bra.uni 	$L__BB4_22;
$L__BB4_21:
	fma.rn.f64 	%fd132, %fd566, 0d7FF0000000000000, 0d7FF0000000000000;
	{
	.reg .b32 %temp; 
	mov.b64 	{%temp, %r189}, %fd566;
	}
	and.b32  	%r190, %r189, 2147483647;
	setp.eq.s32 	%p16, %r190, 0;
	selp.f64 	%fd568, 0dFFF0000000000000, %fd132, %p16;
$L__BB4_22:
	setp.gt.s32 	%p18, %r320, 1048575;
	mov.b32 	%r322, -1023;
	@%p18 bra 	$L__BB4_24;
	mul.f64 	%fd569, %fd569, 0d4350000000000000;
	{
	.reg .b32 %temp; 
	mov.b64 	{%temp, %r320}, %fd569;
	}
	{
	.reg .b32 %temp; 
	mov.b64 	{%r321, %temp}, %fd569;
	}
	mov.b32 	%r322, -1077;
$L__BB4_24:
	add.s32 	%r202, %r320, -1;
	setp.gt.u32 	%p19, %r202, 2146435070;
	@%p19 bra 	$L__BB4_28;
	shr.u32 	%r205, %r320, 20;
	add.s32 	%r323, %r322, %r205;
	and.b32  	%r206, %r320, 1048575;
	or.b32  	%r207, %r206, 1072693248;
	mov.b64 	%fd570, {%r321, %r207};
	setp.lt.u32 	%p21, %r207, 1073127583;
	@%p21 bra 	$L__BB4_27;
	{
	.reg .b32 %temp; 
	mov.b64 	{%r208, %temp}, %fd570;
	}
	{
	.reg .b32 %temp; 
	mov.b64 	{%temp, %r209}, %fd570;
	}
	add.s32 	%r210, %r209, -1048576;
	mov.b64 	%fd570, {%r208, %r210};
	add.s32 	%r323, %r323, 1;
$L__BB4_27:
	add.f64 	%fd166, %fd570, 0dBFF0000000000000;
	add.f64 	%fd167, %fd570, 0d3FF0000000000000;
	rcp.approx.ftz.f64 	%fd168, %fd167;
	neg.f64 	%fd169, %fd167;
	fma.rn.f64 	%fd170, %fd169, %fd168, 0d3FF0000000000000;
	fma.rn.f64 	%fd171, %fd170, %fd170, %fd170;
	fma.rn.f64 	%fd172, %fd171, %fd168, %fd168;
	mul.f64 	%fd173, %fd166, %fd172;
	fma.rn.f64 	%fd174, %fd166, %fd172, %fd173;
	mul.f64 	%fd175, %fd174, %fd174;
	fma.rn.f64 	%fd176, %fd175, 0d3EB1380B3AE80F1E, 0d3ED0EE258B7A8B04;
	fma.rn.f64 	%fd177, %fd176, %fd175, 0d3EF3B2669F02676F;
	fma.rn.f64 	%fd178, %fd177, %fd175, 0d3F1745CBA9AB0956;
	fma.rn.f64 	%fd179, %fd178, %fd175, 0d3F3C71C72D1B5154;
	fma.rn.f64 	%fd180, %fd179, %fd175, 0d3F624924923BE72D;
	fma.rn.f64 	%fd181, %fd180, %fd175, 0d3F8999999999A3C4;
	fma.rn.f64 	%fd182, %fd181, %fd175, 0d3FB5555555555554;
	sub.f64 	%fd183, %fd166, %fd174;
	add.f64 	%fd184, %fd183, %fd183;
	neg.f64 	%fd185, %fd174;
	fma.rn.f64 	%fd186, %fd185, %fd166, %fd184;
	mul.f64 	%fd187, %fd172, %fd186;
	mul.f64 	%fd188, %fd175, %fd182;
	fma.rn.f64 	%fd189, %fd188, %fd174, %fd187;
	xor.b32  	%r211, %r323, -2147483648;
	mov.b32 	%r212, 1127219200;
	mov.b64 	%fd190, {%r211, %r212};
	mov.b32 	%r213, -2147483648;
	mov.b64 	%fd191, {%r213, %r212};
	sub.f64 	%fd192, %fd190, %fd191;
	fma.rn.f64 	%fd193, %fd192, 0d3FE62E42FEFA39EF, %fd174;
	fma.rn.f64 	%fd194, %fd192, 0dBFE62E42FEFA39EF, %fd193;
	sub.f64 	%fd195, %fd194, %fd174;
	sub.f64 	%fd196, %fd189, %fd195;
	fma.rn.f64 	%fd197, %fd192, 0d3C7ABC9E3B39803F, %fd196;
	add.f64 	%fd571, %fd193, %fd197;
	bra.uni 	$L__BB4_29;
$L__BB4_28:
	fma.rn.f64 	%fd165, %fd569, 0d7FF0000000000000, 0d7FF0000000000000;
	{
	.reg .b32 %temp; 
	mov.b64 	{%temp, %r203}, %fd569;
	}
	and.b32  	%r204, %r203, 2147483647;
	setp.eq.s32 	%p20, %r204, 0;
	selp.f64 	%fd571, 0dFFF0000000000000, %fd165, %p20;
$L__BB4_29:
	cvt.rn.f64.s32 	%fd198, %r144;
	mul.f64 	%fd199, %fd571, 0d3C695355BAAAFAD3;
	fma.rn.f64 	%fd200, %fd571, 0d3FDBCB7B1526E50E, %fd199;
	mul.f64 	%fd201, %fd568, 0d3C695355BAAAFAD3;
	fma.rn.f64 	%fd202, %fd568, 0d3FDBCB7B1526E50E, %fd201;
	sub.f64 	%fd203, %fd202, %fd200;
	add.f64 	%fd204, %fd198, 0dBFF0000000000000;
	div.rn.f64 	%fd205, %fd21, %fd204;
	div.rn.f64 	%fd206, %fd203, %fd205;
	add.s32 	%r214, %r144, -1;
	cvt.rn.f64.s32 	%fd207, %r214;
	setp.gt.f64 	%p22, %fd206, %fd207;
	add.f64 	%fd208, %fd198, 0dBFF00068DB8BAC71;
	selp.f64 	%fd209, %fd208, %fd206, %p22;
	setp.lt.f64 	%p23, %fd209, 0d0000000000000000;
	selp.f64 	%fd40, 0d3F1A36E2EB1C432D, %fd209, %p23;
	cvt.rmi.f64.f64 	%fd210, %fd40;
	cvt.rzi.s32.f64 	%r44, %fd210;
	cvt.rpi.f64.f64 	%fd211, %fd40;
	cvt.rzi.s32.f64 	%r45, %fd211;
	setp.eq.s32 	%p24, %r44, %r45;
	setp.eq.s32 	%p25, %r24, %r25;
	or.pred  	%p26, %p24, %p25;
	setp.lt.s32 	%p27, %r146, 1;
	or.pred  	%p28, %p26, %p27;
	@%p28 bra 	$L__BB4_38;
	mul.lo.s32 	%r216, %r147, %r146;
	mul.lo.s32 	%r46, %r44, %r216;
	mul.lo.s32 	%r217, %r216, %r144;
	mul.lo.s32 	%r47, %r24, %r217;
	mul.lo.s32 	%r48, %r45, %r216;
	mul.lo.s32 	%r49, %r25, %r217;
	mul.lo.s32 	%r50, %r216, %r156;
	setp.lt.u32 	%p29, %r146, 4;
	mov.b32 	%r331, 0;
	@%p29 bra 	$L__BB4_33;
	and.b32  	%r218, %r146, 2147483644;
	neg.s32 	%r329, %r218;
	mul.lo.s32 	%r219, %r24, %r144;
	add.s32 	%r220, %r44, %r219;
	mad.lo.s32 	%r221, %r147, %r220, %r1;
	mul.lo.s32 	%r328, %r146, %r221;
	mul.lo.s32 	%r222, %r25, %r144;
	add.s32 	%r223, %r44, %r222;
	mad.lo.s32 	%r224, %r147, %r223, %r1;
	mul.lo.s32 	%r327, %r146, %r224;
	add.s32 	%r225, %r45, %r219;
	mad.lo.s32 	%r226, %r147, %r225, %r1;
	mul.lo.s32 	%r326, %r146, %r226;
	mad.lo.s32 	%r227, %r147, %r156, %r1;
	mul.lo.s32 	%r325, %r146, %r227;
	add.s32 	%r228, %r45, %r222;
	mad.lo.s32 	%r229, %r147, %r228, %r1;
	mul.lo.s32 	%r324, %r146, %r229;
	add.s64 	%rd28, %rd2, 16;
	cvt.rn.f64.s32 	%fd213, %r45;
	sub.f64 	%fd214, %fd213, %fd40;
	cvt.rn.f64.s32 	%fd216, %r25;
	sub.f64 	%fd217, %fd216, %fd22;
	cvt.rn.f64.s32 	%fd219, %r44;
	sub.f64 	%fd220, %fd40, %fd219;
	cvt.rn.f64.s32 	%fd226, %r24;
	sub.f64 	%fd227, %fd22, %fd226;
$L__BB4_32:
	.pragma "nounroll";
	and.b32  	%r331, %r146, 2147483644;
	setp.lt.s32 	%p30, %r1, %r3;
	mul.wide.s32 	%rd27, %r328, 8;
	add.s64 	%rd29, %rd28, %rd27;
	mul.wide.s32 	%rd30, %r327, 8;
	add.s64 	%rd31, %rd28, %rd30;
	mul.wide.s32 	%rd32, %r326, 8;
	add.s64 	%rd33, %rd28, %rd32;
	mul.wide.s32 	%rd34, %r325, 8;
	add.s64 	%rd35, %rd1, %rd34;
	mul.wide.s32 	%rd36, %r324, 8;
	add.s64 	%rd37, %rd28, %rd36;
	ld.global.f64 	%fd212, [%rd29+-16];
	mul.f64 	%fd215, %fd214, %fd212;
	ld.global.f64 	%fd218, [%rd33+-16];
	mul.f64 	%fd221, %fd220, %fd218;
	mul.f64 	%fd222, %fd217, %fd221;
	fma.rn.f64 	%fd223, %fd217, %fd215, %fd222;
	ld.global.f64 	%fd224, [%rd31+-16];
	mul.f64 	%fd225, %fd214, %fd224;
	fma.rn.f64 	%fd228, %fd227, %fd225, %fd223;
	ld.global.f64 	%fd229, [%rd37+-16];
	mul.f64 	%fd230, %fd220, %fd229;
	fma.rn.f64 	%fd231, %fd227, %fd230, %fd228;
	max.f64 	%fd232, %fd231, %fd46;
	selp.f64 	%fd233, %fd232, %fd231, %p30;
	st.global.f64 	[%rd35], %fd233;
	ld.global.f64 	%fd234, [%rd29+-8];
	mul.f64 	%fd235, %fd214, %fd234;
	ld.global.f64 	%fd236, [%rd33+-8];
	mul.f64 	%fd237, %fd220, %fd236;
	mul.f64 	%fd238, %fd217, %fd237;
	fma.rn.f64 	%fd239, %fd217, %fd235, %fd238;
	ld.global.f64 	%fd240, [%rd31+-8];
	mul.f64 	%fd241, %fd214, %fd240;
	fma.rn.f64 	%fd242, %fd227, %fd241, %fd239;
	ld.global.f64 	%fd243, [%rd37+-8];
	mul.f64 	%fd244, %fd220, %fd243;
	fma.rn.f64 	%fd245, %fd227, %fd244, %fd242;
	max.f64 	%fd246, %fd245, %fd46;
	selp.f64 	%fd247, %fd246, %fd245, %p30;
	st.global.f64 	[%rd35+8], %fd247;
	ld.global.f64 	%fd248, [%rd29];
	mul.f64 	%fd249, %fd214, %fd248;
	ld.global.f64 	%fd250, [%rd33];
	mul.f64 	%fd251, %fd220, %fd250;
	mul.f64 	%fd252, %fd217, %fd251;
	fma.rn.f64 	%fd253, %fd217, %fd249, %fd252;
	ld.global.f64 	%fd254, [%rd31];
	mul.f64 	%fd255, %fd214, %fd254;
	fma.rn.f64 	%fd256, %fd227, %fd255, %fd253;
	ld.global.f64 	%fd257, [%rd37];
	mul.f64 	%fd258, %fd220, %fd257;
	fma.rn.f64 	%fd259, %fd227, %fd258, %fd256;
	max.f64 	%fd260, %fd259, %fd46;
	selp.f64 	%fd261, %fd260, %fd259, %p30;
	st.global.f64 	[%rd35+16], %fd261;
	ld.global.f64 	%fd262, [%rd29+8];
	mul.f64 	%fd263, %fd214, %fd262;
	ld.global.f64 	%fd264, [%rd33+8];
	mul.f64 	%fd265, %fd220, %fd264;
	mul.f64 	%fd266, %fd217, %fd265;
	fma.rn.f64 	%fd267, %fd217, %fd263, %fd266;
	ld.global.f64 	%fd268, [%rd31+8];
	mul.f64 	%fd269, %fd214, %fd268;
	fma.rn.f64 	%fd270, %fd227, %fd269, %fd267;
	ld.global.f64 	%fd271, [%rd37+8];
	mul.f64 	%fd272, %fd220, %fd271;
	fma.rn.f64 	%fd273, %fd227, %fd272, %fd270;
	max.f64 	%fd274, %fd273, %fd46;
	selp.f64 	%fd275, %fd274, %fd273, %p30;
	st.global.f64 	[%rd35+24], %fd275;
	add.s32 	%r329, %r329, 4;
	add.s32 	%r328, %r328, 4;
	add.s32 	%r327, %r327, 4;
	add.s32 	%r326, %r326, 4;
	add.s32 	%r325, %r325, 4;
	add.s32 	%r324, %r324, 4;
	setp.ne.s32 	%p31, %r329, 0;
	@%p31 bra 	$L__BB4_32;
$L__BB4_33:
	and.b32  	%r71, %r146, 3;
	setp.eq.s32 	%p32, %r71, 0;
	@%p32 bra 	$L__BB4_38;
	cvt.rn.f64.s32 	%fd276, %r24;
	sub.f64 	%fd41, %fd22, %fd276;
	setp.eq.s32 	%p33, %r71, 1;
	@%p33 bra 	$L__BB4_36;
	setp.lt.s32 	%p34, %r1, %r3;
	mad.lo.s32 	%r230, %r146, %r1, %r331;
	add.s32 	%r231, %r230, %r46;
	add.s32 	%r232, %r231, %r47;
	mul.wide.s32 	%rd38, %r232, 8;
	add.s64 	%rd39, %rd2, %rd38;
	ld.global.f64 	%fd277, [%rd39];
	cvt.rn.f64.s32 	%fd278, %r45;
	sub.f64 	%fd279, %fd278, %fd40;
	mul.f64 	%fd280, %fd279, %fd277;
	cvt.rn.f64.s32 	%fd281, %r25;
	sub.f64 	%fd282, %fd281, %fd22;
	add.s32 	%r233, %r230, %r48;
	add.s32 	%r234, %r233, %r47;
	mul.wide.s32 	%rd40, %r234, 8;
	add.s64 	%rd41, %rd2, %rd40;
	ld.global.f64 	%fd283, [%rd41];
	cvt.rn.f64.s32 	%fd284, %r44;
	sub.f64 	%fd285, %fd40, %fd284;
	mul.f64 	%fd286, %fd285, %fd283;
	mul.f64 	%fd287, %fd282, %fd286;
	fma.rn.f64 	%fd288, %fd282, %fd280, %fd287;
	add.s32 	%r235, %r231, %r49;
	mul.wide.s32 	%rd42, %r235, 8;
	add.s64 	%rd43, %rd2, %rd42;
	ld.global.f64 	%fd289, [%rd43];
	mul.f64 	%fd290, %fd279, %fd289;
	fma.rn.f64 	%fd291, %fd41, %fd290, %fd288;
	add.s32 	%r236, %r233, %r49;
	mul.wide.s32 	%rd44, %r236, 8;
	add.s64 	%rd45, %rd2, %rd44;
	ld.global.f64 	%fd292, [%rd45];
	mul.f64 	%fd293, %fd285, %fd292;
	fma.rn.f64 	%fd294, %fd41, %fd293, %fd291;
	max.f64 	%fd295, %fd294, %fd46;
	selp.f64 	%fd296, %fd295, %fd294, %p34;
	add.s32 	%r237, %r230, %r50;
	mul.wide.s32 	%rd46, %r237, 8;
	add.s64 	%rd47, %rd1, %rd46;
	st.global.f64 	[%rd47], %fd296;
	ld.global.f64 	%fd297, [%rd39+8];
	mul.f64 	%fd298, %fd279, %fd297;
	ld.global.f64 	%fd299, [%rd41+8];
	mul.f64 	%fd300, %fd285, %fd299;
	mul.f64 	%fd301, %fd282, %fd300;
	fma.rn.f64 	%fd302, %fd282, %fd298, %fd301;
	ld.global.f64 	%fd303, [%rd43+8];
	mul.f64 	%fd304, %fd279, %fd303;
	fma.rn.f64 	%fd305, %fd41, %fd304, %fd302;
	ld.global.f64 	%fd306, [%rd45+8];
	mul.f64 	%fd307, %fd285, %fd306;
	fma.rn.f64 	%fd308, %fd41, %fd307, %fd305;
	max.f64 	%fd309, %fd308, %fd46;
	selp.f64 	%fd310, %fd309, %fd308, %p34;
	st.global.f64 	[%rd47+8], %fd310;
	add.s32 	%r331, %r331, 2;
$L__BB4_36:
	and.b32  	%r238, %r146, 1;
	setp.eq.b32 	%p35, %r238, 1;
	not.pred 	%p36, %p35;
	@%p36 bra 	$L__BB4_38;
	setp.lt.s32 	%p37, %r1, %r3;
	mad.lo.s32 	%r239, %r146, %r1, %r331;
	add.s32 	%r240, %r239, %r46;
	add.s32 	%r241, %r240, %r47;
	mul.wide.s32 	%rd48, %r241, 8;
	add.s64 	%rd49, %rd2, %rd48;
	ld.global.f64 	%fd311, [%rd49];
	cvt.rn.f64.s32 	%fd312, %r45;
	sub.f64 	%fd313, %fd312, %fd40;
	mul.f64 	%fd314, %fd313, %fd311;
	cvt.rn.f64.s32 	%fd315, %r25;
	sub.f64 	%fd316, %fd315, %fd22;
	add.s32 	%r242, %r239, %r48;
	add.s32 	%r243, %r242, %r47;
	mul.wide.s32 	%rd50, %r243, 8;
	add.s64 	%rd51, %rd2, %rd50;
	ld.global.f64 	%fd317, [%rd51];
	cvt.rn.f64.s32 	%fd318, %r44;
	sub.f64 	%fd319, %fd40, %fd318;
	mul.f64 	%fd320, %fd319, %fd317;
	mul.f64 	%fd321, %fd316, %fd320;
	fma.rn.f64 	%fd322, %fd316, %fd314, %fd321;
	add.s32 	%r244, %r240, %r49;
	mul.wide.s32 	%rd52, %r244, 8;
	add.s64 	%rd53, %rd2, %rd52;
	ld.global.f64 	%fd323, [%rd53];
	mul.f64 	%fd324, %fd313, %fd323;
	fma.rn.f64 	%fd325, %fd41, %fd324, %fd322;
	add.s32 	%r245, %r242, %r49;
	mul.wide.s32 	%rd54, %r245, 8;
	add.s64 	%rd55, %rd2, %rd54;
	ld.global.f64 	%fd326, [%rd55];
	mul.f64 	%fd327, %fd319, %fd326;
	fma.rn.f64 	%fd328, %fd41, %fd327, %fd325;
	max.f64 	%fd329, %fd328, %fd46;
	selp.f64 	%fd330, %fd329, %fd328, %p37;
	add.s32 	%r246, %r239, %r50;
	mul.wide.s32 	%rd56, %r246, 8;
	add.s64 	%rd57, %rd1, %rd56;
	st.global.f64 	[%rd57], %fd330;
$L__BB4_38:
	setp.lt.s32 	%p38, %r146, 1;
	setp.eq.s32 	%p39, %r44, %r45;
	setp.ne.s32 	%p40, %r24, %r25;
	or.pred  	%p41, %p39, %p38;
	or.pred  	%p42, %p41, %p40;
	@%p42 bra 	$L__BB4_50;
	mul.lo.s32 	%r74, %r146, %r1;
	mul.lo.s32 	%r248, %r147, %r146;
	mul.lo.s32 	%r249, %r248, %r144;
	mul.lo.s32 	%r250, %r249, %r24;
	mad.lo.s32 	%r75, %r44, %r248, %r250;
	cvt.rn.f64.s32 	%fd331, %r45;
	sub.f64 	%fd42, %fd331, %fd40;
	mad.lo.s32 	%r76, %r45, %r248, %r250;
	cvt.rn.f64.s32 	%fd332, %r44;
	sub.f64 	%fd43, %fd40, %fd332;
	mul.lo.s32 	%r77, %r248, %r156;
	and.b32  	%r78, %r146, 7;
	setp.lt.u32 	%p43, %r146, 8;
	mov.b32 	%r337, 0;
	@%p43 bra 	$L__BB4_42;
	and.b32  	%r337, %r146, 2147483640;
	neg.s32 	%r335, %r337;
	add.s64 	%rd4, %rd1, 32;
	mad.lo.s32 	%r251, %r147, %r156, %r1;
	mul.lo.s32 	%r334, %r146, %r251;
	add.s64 	%rd5, %rd2, 32;
	mul.lo.s32 	%r252, %r24, %r144;
	add.s32 	%r253, %r44, %r252;
	mad.lo.s32 	%r254, %r147, %r253, %r1;
	mul.lo.s32 	%r333, %r146, %r254;
	add.s32 	%r255, %r45, %r252;
	mad.lo.s32 	%r256, %r147, %r255, %r1;
	mul.lo.s32 	%r332, %r146, %r256;
$L__BB4_41:
	.pragma "nounroll";
	setp.lt.s32 	%p44, %r1, %r3;
	mul.wide.s32 	%rd58, %r334, 8;
	add.s64 	%rd59, %rd4, %rd58;
	mul.wide.s32 	%rd60, %r333, 8;
	add.s64 	%rd61, %rd5, %rd60;
	mul.wide.s32 	%rd62, %r332, 8;
	add.s64 	%rd63, %rd5, %rd62;
	ld.global.f64 	%fd333, [%rd61+-32];
	ld.global.f64 	%fd334, [%rd63+-32];
	mul.f64 	%fd335, %fd43, %fd334;
	fma.rn.f64 	%fd336, %fd42, %fd333, %fd335;
	max.f64 	%fd337, %fd336, %fd46;
	selp.f64 	%fd338, %fd337, %fd336, %p44;
	st.global.f64 	[%rd59+-32], %fd338;
	ld.global.f64 	%fd339, [%rd61+-24];
	ld.global.f64 	%fd340, [%rd63+-24];
	mul.f64 	%fd341, %fd43, %fd340;
	fma.rn.f64 	%fd342, %fd42, %fd339, %fd341;
	max.f64 	%fd343, %fd342, %fd46;
	selp.f64 	%fd344, %fd343, %fd342, %p44;
	st.global.f64 	[%rd59+-24], %fd344;
	ld.global.f64 	%fd345, [%rd61+-16];
	ld.global.f64 	%fd346, [%rd63+-16];
	mul.f64 	%fd347, %fd43, %fd346;
	fma.rn.f64 	%fd348, %fd42, %fd345, %fd347;
	max.f64 	%fd349, %fd348, %fd46;
	selp.f64 	%fd350, %fd349, %fd348, %p44;
	st.global.f64 	[%rd59+-16], %fd350;
	ld.global.f64 	%fd351, [%rd61+-8];
	ld.global.f64 	%fd352, [%rd63+-8];
	mul.f64 	%fd353, %fd43, %fd352;
	fma.rn.f64 	%fd354, %fd42, %fd351, %fd353;
	max.f64 	%fd355, %fd354, %fd46;
	selp.f64 	%fd356, %fd355, %fd354, %p44;
	st.global.f64 	[%rd59+-8], %fd356;
	ld.global.f64 	%fd357, [%rd61];
	ld.global.f64 	%fd358, [%rd63];
	mul.f64 	%fd359, %fd43, %fd358;
	fma.rn.f64 	%fd360, %fd42, %fd357, %fd359;
	max.f64 	%fd361, %fd360, %fd46;
	selp.f64 	%fd362, %fd361, %fd360, %p44;
	st.global.f64 	[%rd59], %fd362;
	ld.global.f64 	%fd363, [%rd61+8];
	ld.global.f64 	%fd364, [%rd63+8];
	mul.f64 	%fd365, %fd43, %fd364;
	fma.rn.f64 	%fd366, %fd42, %fd363, %fd365;
	max.f64 	%fd367, %fd366, %fd46;
	selp.f64 	%fd368, %fd367, %fd366, %p44;
	st.global.f64 	[%rd59+8], %fd368;
	ld.global.f64 	%fd369, [%rd61+16];
	ld.global.f64 	%fd370, [%rd63+16];
	mul.f64 	%fd371, %fd43, %fd370;
	fma.rn.f64 	%fd372, %fd42, %fd369, %fd371;
	max.f64 	%fd373, %fd372, %fd46;
	selp.f64 	%fd374, %fd373, %fd372, %p44;
	st.global.f64 	[%rd59+16], %fd374;
	ld.global.f64 	%fd375, [%rd61+24];
	ld.global.f64 	%fd376, [%rd63+24];
	mul.f64 	%fd377, %fd43, %fd376;
	fma.rn.f64 	%fd378, %fd42, %fd375, %fd377;
	max.f64 	%fd379, %fd378, %fd46;
	selp.f64 	%fd380, %fd379, %fd378, %p44;
	st.global.f64 	[%rd59+24], %fd380;
	add.s32 	%r335, %r335, 8;
	add.s32 	%r334, %r334, 8;
	add.s32 	%r333, %r333, 8;
	add.s32 	%r332, %r332, 8;
	setp.ne.s32 	%p45, %r335, 0;
	@%p45 bra 	$L__BB4_41;
$L__BB4_42:
	setp.eq.s32 	%p46, %r78, 0;
	@%p46 bra 	$L__BB4_50;
	and.b32  	%r93, %r146, 3;
	setp.lt.u32 	%p47, %r78, 4;
	@%p47 bra 	$L__BB4_45;
	setp.lt.s32 	%p48, %r1, %r3;
	add.s32 	%r257, %r337, %r74;
	add.s32 	%r258, %r75, %r257;
	mul.wide.s32 	%rd64, %r258, 8;
	add.s64 	%rd65, %rd2, %rd64;
	ld.global.f64 	%fd381, [%rd65];
	add.s32 	%r259, %r76, %r257;
	mul.wide.s32 	%rd66, %r259, 8;
	add.s64 	%rd67, %rd2, %rd66;
	ld.global.f64 	%fd382, [%rd67];
	mul.f64 	%fd383, %fd43, %fd382;
	fma.rn.f64 	%fd384, %fd42, %fd381, %fd383;
	max.f64 	%fd385, %fd384, %fd46;
	selp.f64 	%fd386, %fd385, %fd384, %p48;
	add.s32 	%r260, %r257, %r77;
	mul.wide.s32 	%rd68, %r260, 8;
	add.s64 	%rd69, %rd1, %rd68;
	st.global.f64 	[%rd69], %fd386;
	ld.global.f64 	%fd387, [%rd65+8];
	ld.global.f64 	%fd388, [%rd67+8];
	mul.f64 	%fd389, %fd43, %fd388;
	fma.rn.f64 	%fd390, %fd42, %fd387, %fd389;
	max.f64 	%fd391, %fd390, %fd46;
	selp.f64 	%fd392, %fd391, %fd390, %p48;
	st.global.f64 	[%rd69+8], %fd392;
	ld.global.f64 	%fd393, [%rd65+16];
	ld.global.f64 	%fd394, [%rd67+16];
	mul.f64 	%fd395, %fd43, %fd394;
	fma.rn.f64 	%fd396, %fd42, %fd393, %fd395;
	max.f64 	%fd397, %fd396, %fd46;
	selp.f64 	%fd398, %fd397, %fd396, %p48;
	st.global.f64 	[%rd69+16], %fd398;
	ld.global.f64 	%fd399, [%rd65+24];
	ld.global.f64 	%fd400, [%rd67+24];
	mul.f64 	%fd401, %fd43, %fd400;
	fma.rn.f64 	%fd402, %fd42, %fd399, %fd401;
	max.f64 	%fd403, %fd402, %fd46;
	selp.f64 	%fd404, %fd403, %fd402, %p48;
	st.global.f64 	[%rd69+24], %fd404;
	add.s32 	%r337, %r337, 4;
$L__BB4_45:
	setp.eq.s32 	%p49, %r93, 0;
	@%p49 bra 	$L__BB4_50;
	setp.eq.s32 	%p50, %r93, 1;
	@%p50 bra 	$L__BB4_48;
	setp.lt.s32 	%p51, %r1, %r3;
	add.s32 	%r261, %r337, %r74;
	add.s32 	%r262, %r75, %r261;
	mul.wide.s32 	%rd70, %r262, 8;
	add.s64 	%rd71, %rd2, %rd70;
	ld.global.f64 	%fd405, [%rd71];
	add.s32 	%r263, %r76, %r261;
	mul.wide.s32 	%rd72, %r263, 8;
	add.s64 	%rd73, %rd2, %rd72;
	ld.global.f64 	%fd406, [%rd73];
	mul.f64 	%fd407, %fd43, %fd406;
	fma.rn.f64 	%fd408, %fd42, %fd405, %fd407;
	max.f64 	%fd409, %fd408, %fd46;
	selp.f64 	%fd410, %fd409, %fd408, %p51;
	add.s32 	%r264, %r261, %r77;
	mul.wide.s32 	%rd74, %r264, 8;
	add.s64 	%rd75, %rd1, %rd74;
	st.global.f64 	[%rd75], %fd410;
	ld.global.f64 	%fd411, [%rd71+8];
	ld.global.f64 	%fd412, [%rd73+8];
	mul.f64 	%fd413, %fd43, %fd412;
	fma.rn.f64 	%fd414, %fd42, %fd411, %fd413;
	max.f64 	%fd415, %fd414, %fd46;
	selp.f64 	%fd416, %fd415, %fd414, %p51;
	st.global.f64 	[%rd75+8], %fd416;
	add.s32 	%r337, %r337, 2;
$L__BB4_48:
	and.b32  	%r265, %r146, 1;
	setp.eq.b32 	%p52, %r265, 1;
	not.pred 	%p53, %p52;
	@%p53 bra 	$L__BB4_50;
	setp.lt.s32 	%p54, %r1, %r3;
	add.s32 	%r266, %r337, %r74;
	add.s32 	%r267, %r75, %r266;
	mul.wide.s32 	%rd76, %r267, 8;
	add.s64 	%rd77, %rd2, %rd76;
	ld.global.f64 	%fd417, [%rd77];
	add.s32 	%r268, %r76, %r266;
	mul.wide.s32 	%rd78, %r268, 8;
	add.s64 	%rd79, %rd2, %rd78;
	ld.global.f64 	%fd418, [%rd79];
	mul.f64 	%fd419, %fd43, %fd418;
	fma.rn.f64 	%fd420, %fd42, %fd417, %fd419;
	max.f64 	%fd421, %fd420, %fd46;
	selp.f64 	%fd422, %fd421, %fd420, %p54;
	add.s32 	%r269, %r266, %r77;
	mul.wide.s32 	%rd80, %r269, 8;
	add.s64 	%rd81, %rd1, %rd80;
	st.global.f64 	[%rd81], %fd422;
$L__BB4_50:
	setp.lt.s32 	%p55, %r146, 1;
	setp.eq.s32 	%p56, %r24, %r25;
	setp.ne.s32 	%p57, %r44, %r45;
	or.pred  	%p58, %p57, %p56;
	or.pred  	%p59, %p58, %p55;
	@%p59 bra 	$L__BB4_62;
	mul.lo.s32 	%r98, %r146, %r1;
	mul.lo.s32 	%r271, %r147, %r146;
	mul.lo.s32 	%r99, %r44, %r271;
	mul.lo.s32 	%r272, %r271, %r144;
	mul.lo.s32 	%r100, %r24, %r272;
	cvt.rn.f64.s32 	%fd423, %r25;
	sub.f64 	%fd44, %fd423, %fd22;
	mul.lo.s32 	%r101, %r25, %r272;
	cvt.rn.f64.s32 	%fd424, %r24;
	sub.f64 	%fd45, %fd22, %fd424;
	mul.lo.s32 	%r102, %r271, %r156;
	and.b32  	%r103, %r146, 7;
	setp.lt.u32 	%p60, %r146, 8;
	mov.b32 	%r344, 0;
	@%p60 bra 	$L__BB4_54;
	and.b32  	%r344, %r146, 2147483640;
	neg.s32 	%r342, %r344;
	add.s64 	%rd6, %rd2, 32;
	mad.lo.s32 	%r273, %r24, %r144, %r44;
	mad.lo.s32 	%r274, %r147, %r273, %r1;
	mul.lo.s32 	%r341, %r146, %r274;
	mad.lo.s32 	%r275, %r25, %r144, %r44;
	mad.lo.s32 	%r276, %r147, %r275, %r1;
	mul.lo.s32 	%r340, %r146, %r276;
	add.s64 	%rd7, %rd1, 32;
	mad.lo.s32 	%r277, %r147, %r156, %r1;
	mul.lo.s32 	%r339, %r146, %r277;
$L__BB4_53:
	.pragma "nounroll";
	setp.lt.s32 	%p61, %r1, %r3;
	mul.wide.s32 	%rd82, %r341, 8;
	add.s64 	%rd83, %rd6, %rd82;
	mul.wide.s32 	%rd84, %r340, 8;
	add.s64 	%rd85, %rd6, %rd84;
	mul.wide.s32 	%rd86, %r339, 8;
	add.s64 	%rd87, %rd7, %rd86;
	ld.global.f64 	%fd425, [%rd83+-32];
	ld.global.f64 	%fd426, [%rd85+-32];
	mul.f64 	%fd427, %fd45, %fd426;
	fma.rn.f64 	%fd428, %fd44, %fd425, %fd427;
	max.f64 	%fd429, %fd428, %fd46;
	selp.f64 	%fd430, %fd429, %fd428, %p61;
	st.global.f64 	[%rd87+-32], %fd430;
	ld.global.f64 	%fd431, [%rd83+-24];
	ld.global.f64 	%fd432, [%rd85+-24];
	mul.f64 	%fd433, %fd45, %fd432;
	fma.rn.f64 	%fd434, %fd44, %fd431, %fd433;
	max.f64 	%fd435, %fd434, %fd46;
	selp.f64 	%fd436, %fd435, %fd434, %p61;
	st.global.f64 	[%rd87+-24], %fd436;
	ld.global.f64 	%fd437, [%rd83+-16];
	ld.global.f64 	%fd438, [%rd85+-16];
	mul.f64 	%fd439, %fd45, %fd438;
	fma.rn.f64 	%fd440, %fd44, %fd437, %fd439;
	max.f64 	%fd441, %fd440, %fd46;
	selp.f64 	%fd442, %fd441, %fd440, %p61;
	st.global.f64 	[%rd87+-16], %fd442;
	ld.global.f64 	%fd443, [%rd83+-8];
	ld.global.f64 	%fd444, [%rd85+-8];
	mul.f64 	%fd445, %fd45, %fd444;
	fma.rn.f64 	%fd446, %fd44, %fd443, %fd445;
	max.f64 	%fd447, %fd446, %fd46;
	selp.f64 	%fd448, %fd447, %fd446, %p61;
	st.global.f64 	[%rd87+-8], %fd448;
	ld.global.f64 	%fd449, [%rd83];
	ld.global.f64 	%fd450, [%rd85];
	mul.f64 	%fd451, %fd45, %fd450;
	fma.rn.f64 	%fd452, %fd44, %fd449, %fd451;
	max.f64 	%fd453, %fd452, %fd46;
	selp.f64 	%fd454, %fd453, %fd452, %p61;
	st.global.f64 	[%rd87], %fd454;
	ld.global.f64 	%fd455, [%rd83+8];
	ld.global.f64 	%fd456, [%rd85+8];
	mul.f64 	%fd457, %fd45, %fd456;
	fma.rn.f64 	%fd458, %fd44, %fd455, %fd457;
	max.f64 	%fd459, %fd458, %fd46;
	selp.f64 	%fd460, %fd459, %fd458, %p61;
	st.global.f64 	[%rd87+8], %fd460;
	ld.global.f64 	%fd461, [%rd83+16];
	ld.global.f64 	%fd462, [%rd85+16];
	mul.f64 	%fd463, %fd45, %fd462;
	fma.rn.f64 	%fd464, %fd44, %fd461, %fd463;
	max.f64 	%fd465, %fd464, %fd46;
	selp.f64 	%fd466, %fd465, %fd464, %p61;
	st.global.f64 	[%rd87+16], %fd466;
	ld.global.f64 	%fd467, [%rd83+24];
	ld.global.f64 	%fd468, [%rd85+24];
	mul.f64 	%fd469, %fd45, %fd468;
	fma.rn.f64 	%fd470, %fd44, %fd467, %fd469;
	max.f64 	%fd471, %fd470, %fd46;
	selp.f64 	%fd472, %fd471, %fd470, %p61;
	st.global.f64 	[%rd87+24], %fd472;
	add.s32 	%r342, %r342, 8;
	add.s32 	%r341, %r341, 8;
	add.s32 	%r340, %r340, 8;
	add.s32 	%r339, %r339, 8;
	setp.ne.s32 	%p62, %r342, 0;
	@%p62 bra 	$L__BB4_53;
$L__BB4_54:
	setp.eq.s32 	%p63, %r103, 0;
	@%p63 bra 	$L__BB4_62;
	and.b32  	%r118, %r146, 3;
	setp.lt.u32 	%p64, %r103, 4;
	@%p64 bra 	$L__BB4_57;
	setp.lt.s32 	%p65, %r1, %r3;
	add.s32 	%r278, %r344, %r98;
	add.s32 	%r279, %r278, %r99;
	add.s32 	%r280, %r279, %r100;
	mul.wide.s32 	%rd88, %r280, 8;
	add.s64 	%rd89, %rd2, %rd88;
	ld.global.f64 	%fd473, [%rd89];
	add.s32 	%r281, %r279, %r101;
	mul.wide.s32 	%rd90, %r281, 8;
	add.s64 	%rd91, %rd2, %rd90;
	ld.global.f64 	%fd474, [%rd91];
	mul.f64 	%fd475, %fd45, %fd474;
	fma.rn.f64 	%fd476, %fd44, %fd473, %fd475;
	max.f64 	%fd477, %fd476, %fd46;
	selp.f64 	%fd478, %fd477, %fd476, %p65;
	add.s32 	%r282, %r278, %r102;
	mul.wide.s32 	%rd92, %r282, 8;
	add.s64 	%rd93, %rd1, %rd92;
	st.global.f64 	[%rd93], %fd478;
	ld.global.f64 	%fd479, [%rd89+8];
	ld.global.f64 	%fd480, [%rd91+8];
	mul.f64 	%fd481, %fd45, %fd480;
	fma.rn.f64 	%fd482, %fd44, %fd479, %fd481;
	max.f64 	%fd483, %fd482, %fd46;
	selp.f64 	%fd484, %fd483, %fd482, %p65;
	st.global.f64 	[%rd93+8], %fd484;
	ld.global.f64 	%fd485, [%rd89+16];
	ld.global.f64 	%fd486, [%rd91+16];
	mul.f64 	%fd487, %fd45, %fd486;
	fma.rn.f64 	%fd488, %fd44, %fd485, %fd487;
	max.f64 	%fd489, %fd488, %fd46;
	selp.f64 	%fd490, %fd489, %fd488, %p65;
	st.global.f64 	[%rd93+16], %fd490;
	ld.global.f64 	%fd491, [%rd89+24];
	ld.global.f64 	%fd492, [%rd91+24];
	mul.f64 	%fd493, %fd45, %fd492;
	fma.rn.f64 	%fd494, %fd44, %fd491, %fd493;
	max.f64 	%fd495, %fd494, %fd46;
	selp.f64 	%fd496, %fd495, %fd494, %p65;
	st.global.f64 	[%rd93+24], %fd496;
	add.s32 	%r344, %r344, 4;
$L__BB4_57:
	setp.eq.s32 	%p66, %r118, 0;
	@%p66 bra 	$L__BB4_62;
	setp.eq.s32 	%p67, %r118, 1;
	@%p67 bra 	$L__BB4_60;
	setp.lt.s32 	%p68, %r1, %r3;
	add.s32 	%r283, %r344, %r98;
	add.s32 	%r284, %r283, %r99;
	add.s32 	%r285, %r284, %r100;
	mul.wide.s32 	%rd94, %r285, 8;
	add.s64 	%rd95, %rd2, %rd94;
	ld.global.f64 	%fd497, [%rd95];
	add.s32 	%r286, %r284, %r101;
	mul.wide.s32 	%rd96, %r286, 8;
	add.s64 	%rd97, %rd2, %rd96;
	ld.global.f64 	%fd498, [%rd97];
	mul.f64 	%fd499, %fd45, %fd498;
	fma.rn.f64 	%fd500, %fd44, %fd497, %fd499;
	max.f64 	%fd501, %fd500, %fd46;
	selp.f64 	%fd502, %fd501, %fd500, %p68;
	add.s32 	%r287, %r283, %r102;
	mul.wide.s32 	%rd98, %r287, 8;
	add.s64 	%rd99, %rd1, %rd98;
	st.global.f64 	[%rd99], %fd502;
	ld.global.f64 	%fd503, [%rd95+8];
	ld.global.f64 	%fd504, [%rd97+8];
	mul.f64 	%fd505, %fd45, %fd504;
	fma.rn.f64 	%fd506, %fd44, %fd503, %fd505;
	max.f64 	%fd507, %fd506, %fd46;
	selp.f64 	%fd508, %fd507, %fd506, %p68;
	st.global.f64 	[%rd99+8], %fd508;
	add.s32 	%r344, %r344, 2;
$L__BB4_60:
	and.b32  	%r288, %r146, 1;
	setp.eq.b32 	%p69, %r288, 1;
	not.pred 	%p70, %p69;
	@%p70 bra 	$L__BB4_62;
	setp.lt.s32 	%p71, %r1, %r3;
	add.s32 	%r289, %r344, %r98;
	add.s32 	%r290, %r289, %r99;
	add.s32 	%r291, %r290, %r100;
	mul.wide.s32 	%rd100, %r291, 8;
	add.s64 	%rd101, %rd2, %rd100;
	ld.global.f64 	%fd509, [%rd101];
	add.s32 	%r292, %r290, %r101;
	mul.wide.s32 	%rd102, %r292, 8;
	add.s64 	%rd103, %rd2, %rd102;
	ld.global.f64 	%fd510, [%rd103];
	mul.f64 	%fd511, %fd45, %fd510;
	fma.rn.f64 	%fd512, %fd44, %fd509, %fd511;
	max.f64 	%fd513, %fd512, %fd46;
	selp.f64 	%fd514, %fd513, %fd512, %p71;
	add.s32 	%r293, %r289, %r102;
	mul.wide.s32 	%rd104, %r293, 8;
	add.s64 	%rd105, %rd1, %rd104;
	st.global.f64 	[%rd105], %fd514;
$L__BB4_62:
	setp.ne.s32 	%p72, %r44, %r45;
	setp.ne.s32 	%p73, %r24, %r25;
	setp.lt.s32 	%p74, %r146, 1;
	or.pred  	%p75, %p72, %p73;
	or.pred  	%p76, %p75, %p74;
	@%p76 bra 	$L__BB4_74;
	mul.lo.s32 	%r123, %r146, %r1;
	mul.lo.s32 	%r295, %r147, %r146;
	mad.lo.s32 	%r124, %r24, %r144, %r44;
	mul.lo.s32 	%r125, %r124, %r295;
	mul.lo.s32 	%r126, %r295, %r156;
	and.b32  	%r127, %r146, 7;
	setp.lt.u32 	%p77, %r146, 8;
	mov.b32 	%r350, 0;
	@%p77 bra 	$L__BB4_66;
	and.b32  	%r350, %r146, 2147483640;
	neg.s32 	%r348, %r350;
	add.s64 	%rd8, %rd1, 32;
	mad.lo.s32 	%r296, %r147, %r156, %r1;
	mul.lo.s32 	%r347, %r146, %r296;
	add.s64 	%rd9, %rd2, 32;
	mad.lo.s32 	%r297, %r147, %r124, %r1;
	mul.lo.s32 	%r346, %r146, %r297;
$L__BB4_65:
	.pragma "nounroll";
	setp.lt.s32 	%p78, %r1, %r3;
	mul.wide.s32 	%rd106, %r347, 8;
	add.s64 	%rd107, %rd8, %rd106;
	mul.wide.s32 	%rd108, %r346, 8;
	add.s64 	%rd109, %rd9, %rd108;
	ld.global.f64 	%fd515, [%rd109+-32];
	max.f64 	%fd516, %fd515, %fd46;
	selp.f64 	%fd517, %fd516, %fd515, %p78;
	st.global.f64 	[%rd107+-32], %fd517;
	ld.global.f64 	%fd518, [%rd109+-24];
	max.f64 	%fd519, %fd518, %fd46;
	selp.f64 	%fd520, %fd519, %fd518, %p78;
	st.global.f64 	[%rd107+-24], %fd520;
	ld.global.f64 	%fd521, [%rd109+-16];
	max.f64 	%fd522, %fd521, %fd46;
	selp.f64 	%fd523, %fd522, %fd521, %p78;
	st.global.f64 	[%rd107+-16], %fd523;
	ld.global.f64 	%fd524, [%rd109+-8];
	max.f64 	%fd525, %fd524, %fd46;
	selp.f64 	%fd526, %fd525, %fd524, %p78;
	st.global.f64 	[%rd107+-8], %fd526;
	ld.global.f64 	%fd527, [%rd109];
	max.f64 	%fd528, %fd527, %fd46;
	selp.f64 	%fd529, %fd528, %fd527, %p78;
	st.global.f64 	[%rd107], %fd529;
	ld.global.f64 	%fd530, [%rd109+8];
	max.f64 	%fd531, %fd530, %fd46;
	selp.f64 	%fd532, %fd531, %fd530, %p78;
	st.global.f64 	[%rd107+8], %fd532;
	ld.global.f64 	%fd533, [%rd109+16];
	max.f64 	%fd534, %fd533, %fd46;
	selp.f64 	%fd535, %fd534, %fd533, %p78;
	st.global.f64 	[%rd107+16], %fd535;
	ld.global.f64 	%fd536, [%rd109+24];
	max.f64 	%fd537, %fd536, %fd46;
	selp.f64 	%fd538, %fd537, %fd536, %p78;
	st.global.f64 	[%rd107+24], %fd538;
	add.s32 	%r348, %r348, 8;
	add.s32 	%r347, %r347, 8;
	add.s32 	%r346, %r346, 8;
	setp.ne.s32 	%p79, %r348, 0;
	@%p79 bra 	$L__BB4_65;
$L__BB4_66:
	setp.eq.s32 	%p80, %r127, 0;
	@%p80 bra 	$L__BB4_74;
	and.b32  	%r139, %r146, 3;
	setp.lt.u32 	%p81, %r127, 4;
	@%p81 bra 	$L__BB4_69;
	setp.lt.s32 	%p82, %r1, %r3;
	add.s32 	%r298, %r350, %r123;
	add.s32 	%r299, %r298, %r125;
	mul.wide.s32 	%rd110, %r299, 8;
	add.s64 	%rd111, %rd2, %rd110;
	ld.global.f64 	%fd539, [%rd111];
	max.f64 	%fd540, %fd539, %fd46;
	selp.f64 	%fd541, %fd540, %fd539, %p82;
	add.s32 	%r300, %r298, %r126;
	mul.wide.s32 	%rd112, %r300, 8;
	add.s64 	%rd113, %rd1, %rd112;
	st.global.f64 	[%rd113], %fd541;
	ld.global.f64 	%fd542, [%rd111+8];
	max.f64 	%fd543, %fd542, %fd46;
	selp.f64 	%fd544, %fd543, %fd542, %p82;
	st.global.f64 	[%rd113+8], %fd544;
	ld.global.f64 	%fd545, [%rd111+16];
	max.f64 	%fd546, %fd545, %fd46;
	selp.f64 	%fd547, %fd546, %fd545, %p82;
	st.global.f64 	[%rd113+16], %fd547;
	ld.global.f64 	%fd548, [%rd111+24];
	max.f64 	%fd549, %fd548, %fd46;
	selp.f64 	%fd550, %fd549, %fd548, %p82;
	st.global.f64 	[%rd113+24], %fd550;
	add.s32 	%r350, %r350, 4;
$L__BB4_69:
	setp.eq.s32 	%p83, %r139, 0;
	@%p83 bra 	$L__BB4_74;
	setp.eq.s32 	%p84, %r139, 1;
	@%p84 bra 	$L__BB4_72;
	setp.lt.s32 	%p85, %r1, %r3;
	add.s32 	%r301, %r350, %r123;
	add.s32 	%r302, %r301, %r125;
	mul.wide.s32 	%rd114, %r302, 8;
	add.s64 	%rd115, %rd2, %rd114;
	ld.global.f64 	%fd551, [%rd115];
	max.f64 	%fd552, %fd551, %fd46;
	selp.f64 	%fd553, %fd552, %fd551, %p85;
	add.s32 	%r303, %r301, %r126;
	mul.wide.s32 	%rd116, %r303, 8;
	add.s64 	%rd117, %rd1, %rd116;
	st.global.f64 	[%rd117], %fd553;
	ld.global.f64 	%fd554, [%rd115+8];
	max.f64 	%fd555, %fd554, %fd46;
	selp.f64 	%fd556, %fd555, %fd554, %p85;
	st.global.f64 	[%rd117+8], %fd556;
	add.s32 	%r350, %r350, 2;
$L__BB4_72:
	and.b32  	%r304, %r146, 1;
	setp.eq.b32 	%p86, %r304, 1;
	not.pred 	%p87, %p86;
	@%p87 bra 	$L__BB4_74;
	setp.lt.s32 	%p88, %r1, %r3;
	add.s32 	%r305, %r350, %r123;
	add.s32 	%r306, %r305, %r125;
	mul.wide.s32 	%rd118, %r306, 8;
	add.s64 	%rd119, %rd2, %rd118;
	ld.global.f64 	%fd557, [%rd119];
	max.f64 	%fd558, %fd557, %fd46;
	selp.f64 	%fd559, %fd558, %fd557, %p88;
	add.s32 	%r307, %r305, %r126;
	mul.wide.s32 	%rd120, %r307, 8;
	add.s64 	%rd121, %rd1, %rd120;
	st.global.f64 	[%rd121], %fd559;
$L__BB4_74:
	ret;

}
	// .globl	_Z16cap_interpol_isoPdS_S_S_S_S_S_S_S_iii
.visible .entry _Z16cap_interpol_isoPdS_S_S_S_S_S_S_S_iii(
	.param .u64 .ptr .align 1 _Z16cap_interpol_isoPdS_S_S_S_S_S_S_S_iii_param_0,
	.param .u64 .ptr .align 1 _Z16cap_interpol_isoPdS_S_S_S_S_S_S_S_iii_param_1,
	.param .u64 .ptr .align 1 _Z16cap_interpol_isoPdS_S_S_S_S_S_S_S_iii_param_2,
	.param .u64 .ptr .align 1 _Z16cap_interpol_isoPdS_S_S_S_S_S_S_S_iii_param_3,
	.param .u64 .ptr .align 1 _Z16cap_interpol_isoPdS_S_S_S_S_S_S_S_iii_param_4,
	.param .u64 .ptr .align 1 _Z16cap_interpol_isoPdS_S_S_S_S_S_S_S_iii_param_5,
	.param .u64 .ptr .align 1 _Z16cap_interpol_isoPdS_S_S_S_S_S_S_S_iii_param_6,
	.param .u64 .ptr .align 1 _Z16cap_interpol_isoPdS_S_S_S_S_S_S_S_iii_param_7,
	.param .u64 .ptr .align 1 _Z16cap_interpol_isoPdS_S_S_S_S_S_S_S_iii_param_8,
	.param .u32 _Z16cap_interpol_isoPdS_S_S_S_S_S_S_S_iii_param_9,
	.param .u32 _Z16cap_interpol_isoPdS_S_S_S_S_S_S_S_iii_param_10,
	.param .u32 _Z16cap_interpol_isoPdS_S_S_S_S_S_S_S_iii_param_11
)
{
	.reg .pred 	%p<18>;
	.reg .b32 	%r<82>;
	.reg .b64 	%rd<47>;
	.reg .b64 	%fd<124>;

	ld.param.u64 	%rd15, [_Z16cap_interpol_isoPdS_S_S_S_S_S_S_S_iii_param_0];
	ld.param.u64 	%rd16, [_Z16cap_interpol_isoPdS_S_S_S_S_S_S_S_iii_param_1];
	ld.param.u64 	%rd17, [_Z16cap_interpol_isoPdS_S_S_S_S_S_S_S_iii_param_2];
	ld.param.u64 	%rd18, [_Z16cap_interpol_isoPdS_S_S_S_S_S_S_S_iii_param_3];
	ld.param.u64 	%rd10, [_Z16cap_interpol_isoPdS_S_S_S_S_S_S_S_iii_param_4];
	ld.param.u64 	%rd11, [_Z16cap_interpol_isoPdS_S_S_S_S_S_S_S_iii_param_5];
	ld.param.u64 	%rd13, [_Z16cap_interpol_isoPdS_S_S_S_S_S_S_S_iii_param_7];
	ld.param.u32 	%r28, [_Z16cap_interpol_isoPdS_S_S_S_S_S_S_S_iii_param_9];
	ld.param.u32 	%r26, [_Z16cap_interpol_isoPdS_S_S_S_S_S_S_S_iii_param_10];
	ld.param.u32 	%r27, [_Z16cap_interpol_isoPdS_S_S_S_S_S_S_S_iii_param_11];
	cvta.to.global.u64 	%rd1, %rd18;
	cvta.to.global.u64 	%rd2, %rd17;
	cvta.to.global.u64 	%rd3, %rd16;
	cvta.to.global.u64 	%rd4, %rd15;
	mov.u32 	%r30, %tid.x;
	mov.u32 	%r31, %ctaid.x;
	mov.u32 	%r32, %ntid.x;
	mad.lo.s32 	%r1, %r31, %r32, %r30;
	mov.u32 	%r33, %tid.y;
	mov.u32 	%r34, %ctaid.y;
	mov.u32 	%r35, %ntid.y;
	mad.lo.s32 	%r36, %r34, %r35, %r33;
	setp.ge.s32 	%p1, %r1, %r26;
	setp.ge.s32 	%p2, %r36, %r28;
	or.pred  	%p3, %p1, %p2;
	setp.lt.s32 	%p4, %r27, 1;
	or.pred  	%p5, %p3, %p4;
	@%p5 bra 	$L__BB5_15;
	mul.lo.s32 	%r37, %r26, %r36;
	add.s32 	%r38, %r37, %r1;
	mul.lo.s32 	%r76, %r38, %r27;
	mov.b32 	%r39, 1127219200;
	mov.b32 	%r40, -2147483648;
	mov.b64 	%fd1, {%r40, %r39};
	mov.f64 	%fd20, 0d3CD203AF9EE75616;
	{
	.reg .b32 %temp; 
	mov.b64 	{%temp, %r41}, %fd20;
	}
	{
	.reg .b32 %temp; 
	mov.b64 	{%r42, %temp}, %fd20;
	}
	setp.lt.s32 	%p6, %r41, 1048576;
	mov.f64 	%fd21, 0d403203AF9EE75616;
	{
	.reg .b32 %temp; 
	mov.b64 	{%temp, %r43}, %fd21;
	}
	{
	.reg .b32 %temp; 
	mov.b64 	{%r44, %temp}, %fd21;
	}
	mul.lo.s32 	%r45, %r1, 190;
	mad.lo.s32 	%r4, %r37, 190, %r45;
	mul.lo.s32 	%r5, %r38, 190;
	selp.b32 	%r46, %r43, %r41, %p6;
	selp.b32 	%r47, %r44, %r42, %p6;
	add.s32 	%r6, %r46, -1;
	selp.f64 	%fd22, 0d403203AF9EE75616, 0d3CD203AF9EE75616, %p6;
	fma.rn.f64 	%fd23, %fd22, 0d7FF0000000000000, 0d7FF0000000000000;
	{
	.reg .b32 %temp; 
	mov.b64 	{%temp, %r48}, %fd22;
	}
	and.b32  	%r49, %r48, 2147483647;
	setp.eq.s32 	%p7, %r49, 0;
	selp.f64 	%fd2, 0dFFF0000000000000, %fd23, %p7;
	selp.b32 	%r50, -1077, -1023, %p6;
	shr.u32 	%r51, %r46, 20;
	add.s32 	%r7, %r50, %r51;
	and.b32  	%r52, %r46, 1048575;
	or.b32  	%r8, %r52, 1072693248;
	mov.b64 	%fd3, {%r47, %r8};
	{
	.reg .b32 %temp; 
	mov.b64 	{%r53, %temp}, %fd3;
	}
	{
	.reg .b32 %temp; 
	mov.b64 	{%temp, %r54}, %fd3;
	}
	add.s32 	%r55, %r54, -1048576;
	mov.b64 	%fd4, {%r53, %r55};
	neg.s32 	%r77, %r27;
	cvta.to.global.u64 	%rd5, %rd10;
	cvta.to.global.u64 	%rd6, %rd11;
	cvta.to.global.u64 	%rd7, %rd13;
$L__BB5_2:
	ld.param.u64 	%rd46, [_Z16cap_interpol_isoPdS_S_S_S_S_S_S_S_iii_param_8];
	mul.wide.s32 	%rd8, %r76, 8;
	cvta.to.global.u64 	%rd19, %rd46;
	add.s64 	%rd20, %rd19, %rd8;
	ld.global.f64 	%fd119, [%rd20];
	{
	.reg .b32 %temp; 
	mov.b64 	{%temp, %r78}, %fd119;
	}
	{
	.reg .b32 %temp; 
	mov.b64 	{%r79, %temp}, %fd119;
	}
	setp.gt.s32 	%p8, %r78, 1048575;
	mov.b32 	%r80, -1023;
	@%p8 bra 	$L__BB5_4;
	mul.f64 	%fd119, %fd119, 0d4350000000000000;
	{
	.reg .b32 %temp; 
	mov.b64 	{%temp, %r78}, %fd119;
	}
	{
	.reg .b32 %temp; 
	mov.b64 	{%r79, %temp}, %fd119;
	}
	mov.b32 	%r80, -1077;
$L__BB5_4:
	add.s32 	%r58, %r78, -1;
	setp.gt.u32 	%p9, %r58, 2146435070;
	@%p9 bra 	$L__BB5_8;
	shr.u32 	%r61, %r78, 20;
	add.s32 	%r81, %r80, %r61;
	and.b32  	%r62, %r78, 1048575;
	or.b32  	%r63, %r62, 1072693248;
	mov.b64 	%fd120, {%r79, %r63};
	setp.lt.u32 	%p11, %r63, 1073127583;
	@%p11 bra 	$L__BB5_7;
	{
	.reg .b32 %temp; 
	mov.b64 	{%r64, %temp}, %fd120;
	}
	{
	.reg .b32 %temp; 
	mov.b64 	{%temp, %r65}, %fd120;
	}
	add.s32 	%r66, %r65, -1048576;
	mov.b64 	%fd120, {%r64, %r66};
	add.s32 	%r81, %r81, 1;
$L__BB5_7:
	add.f64 	%fd25, %fd120, 0dBFF0000000000000;
	add.f64 	%fd26, %fd120, 0d3FF0000000000000;
	rcp.approx.ftz.f64 	%fd27, %fd26;
	neg.f64 	%fd28, %fd26;
	fma.rn.f64 	%fd29, %fd28, %fd27, 0d3FF0000000000000;
	fma.rn.f64 	%fd30, %fd29, %fd29, %fd29;
	fma.rn.f64 	%fd31, %fd30, %fd27, %fd27;
	mul.f64 	%fd32, %fd25, %fd31;
	fma.rn.f64 	%fd33, %fd25, %fd31, %fd32;
	mul.f64 	%fd34, %fd33, %fd33;
	fma.rn.f64 	%fd35, %fd34, 0d3EB1380B3AE80F1E, 0d3ED0EE258B7A8B04;
	fma.rn.f64 	%fd36, %fd35, %fd34, 0d3EF3B2669F02676F;
	fma.rn.f64 	%fd37, %fd36, %fd34, 0d3F1745CBA9AB0956;
	fma.rn.f64 	%fd38, %fd37, %fd34, 0d3F3C71C72D1B5154;
	fma.rn.f64 	%fd39, %fd38, %fd34, 0d3F624924923BE72D;
	fma.rn.f64 	%fd40, %fd39, %fd34, 0d3F8999999999A3C4;
	fma.rn.f64 	%fd41, %fd40, %fd34, 0d3FB5555555555554;
	sub.f64 	%fd42, %fd25, %fd33;
	add.f64 	%fd43, %fd42, %fd42;
	neg.f64 	%fd44, %fd33;
	fma.rn.f64 	%fd45, %fd44, %fd25, %fd43;
	mul.f64 	%fd46, %fd31, %fd45;
	mul.f64 	%fd47, %fd34, %fd41;
	fma.rn.f64 	%fd48, %fd47, %fd33, %fd46;
	xor.b32  	%r67, %r81, -2147483648;
	mov.b32 	%r68, 1127219200;
	mov.b64 	%fd49, {%r67, %r68};
	sub.f64 	%fd50, %fd49, %fd1;
	fma.rn.f64 	%fd51, %fd50, 0d3FE62E42FEFA39EF, %fd33;
	fma.rn.f64 	%fd52, %fd50, 0dBFE62E42FEFA39EF, %fd51;
	sub.f64 	%fd53, %fd52, %fd33;
	sub.f64 	%fd54, %fd48, %fd53;
	fma.rn.f64 	%fd55, %fd50, 0d3C7ABC9E3B39803F, %fd54;
	add.f64 	%fd121, %fd51, %fd55;
	bra.uni 	$L__BB5_9;
$L__BB5_8:
	fma.rn.f64 	%fd24, %fd119, 0d7FF0000000000000, 0d7FF0000000000000;
	{
	.reg .b32 %temp; 
	mov.b64 	{%temp, %r59}, %fd119;
	}
	and.b32  	%r60, %r59, 2147483647;
	setp.eq.s32 	%p10, %r60, 0;
	selp.f64 	%fd121, 0dFFF0000000000000, %fd24, %p10;
$L__BB5_9:
	setp.gt.u32 	%p12, %r6, 2146435070;
	mov.f64 	%fd122, %fd2;
	@%p12 bra 	$L__BB5_11;
	setp.gt.u32 	%p13, %r8, 1073127582;
	selp.f64 	%fd56, %fd4, %fd3, %p13;
	selp.u32 	%r69, 1, 0, %p13;
	add.s32 	%r70, %r7, %r69;
	add.f64 	%fd57, %fd56, 0dBFF0000000000000;
	add.f64 	%fd58, %fd56, 0d3FF0000000000000;
	rcp.approx.ftz.f64 	%fd59, %fd58;
	neg.f64 	%fd60, %fd58;
	fma.rn.f64 	%fd61, %fd60, %fd59, 0d3FF0000000000000;
	fma.rn.f64 	%fd62, %fd61, %fd61, %fd61;
	fma.rn.f64 	%fd63, %fd62, %fd59, %fd59;
	mul.f64 	%fd64, %fd57, %fd63;
	fma.rn.f64 	%fd65, %fd57, %fd63, %fd64;
	mul.f64 	%fd66, %fd65, %fd65;
	fma.rn.f64 	%fd67, %fd66, 0d3EB1380B3AE80F1E, 0d3ED0EE258B7A8B04;
	fma.rn.f64 	%fd68, %fd67, %fd66, 0d3EF3B2669F02676F;
	fma.rn.f64 	%fd69, %fd68, %fd66, 0d3F1745CBA9AB0956;
	fma.rn.f64 	%fd70, %fd69, %fd66, 0d3F3C71C72D1B5154;
	fma.rn.f64 	%fd71, %fd70, %fd66, 0d3F624924923BE72D;
	fma.rn.f64 	%fd72, %fd71, %fd66, 0d3F8999999999A3C4;
	fma.rn.f64 	%fd73, %fd72, %fd66, 0d3FB5555555555554;
	sub.f64 	%fd74, %fd57, %fd65;
	add.f64 	%fd75, %fd74, %fd74;
	neg.f64 	%fd76, %fd65;
	fma.rn.f64 	%fd77, %fd76, %fd57, %fd75;
	mul.f64 	%fd78, %fd63, %fd77;
	mul.f64 	%fd79, %fd66, %fd73;
	fma.rn.f64 	%fd80, %fd79, %fd65, %fd78;
	xor.b32  	%r71, %r70, -2147483648;
	mov.b32 	%r72, 1127219200;
	mov.b64 	%fd81, {%r71, %r72};
	sub.f64 	%fd82, %fd81, %fd1;
	fma.rn.f64 	%fd83, %fd82, 0d3FE62E42FEFA39EF, %fd65;
	fma.rn.f64 	%fd84, %fd82, 0dBFE62E42FEFA39EF, %fd83;
	sub.f64 	%fd85, %fd84, %fd65;
	sub.f64 	%fd86, %fd80, %fd85;
	fma.rn.f64 	%fd87, %fd82, 0d3C7ABC9E3B39803F, %fd86;
	add.f64 	%fd122, %fd83, %fd87;
$L__BB5_11:
	add.s64 	%rd9, %rd6, %rd8;
	mul.f64 	%fd88, %fd122, 0d3C695355BAAAFAD3;
	fma.rn.f64 	%fd89, %fd122, 0d3FDBCB7B1526E50E, %fd88;
	mul.f64 	%fd90, %fd121, 0d3C695355BAAAFAD3;
	fma.rn.f64 	%fd91, %fd121, 0d3FDBCB7B1526E50E, %fd90;
	sub.f64 	%fd92, %fd91, %fd89;
	div.rn.f64 	%fd93, %fd92, 0d3FB999999999999A;
	setp.gt.f64 	%p14, %fd93, 0d4067A00000000000;
	selp.f64 	%fd94, 0d40679FFF2E48E8A7, %fd93, %p14;
	setp.lt.f64 	%p15, %fd94, 0d0000000000000000;
	selp.f64 	%fd16, 0d3F1A36E2EB1C432D, %fd94, %p15;
	cvt.rmi.f64.f64 	%fd95, %fd16;
	cvt.rzi.s32.f64 	%r22, %fd95;
	cvt.rpi.f64.f64 	%fd96, %fd16;
	cvt.rzi.s32.f64 	%r23, %fd96;
	setp.eq.s32 	%p16, %r22, %r23;
	@%p16 bra 	$L__BB5_13;
	ld.param.u64 	%rd44, [_Z16cap_interpol_isoPdS_S_S_S_S_S_S_S_iii_param_6];
	add.s32 	%r73, %r4, %r22;
	mul.wide.s32 	%rd21, %r73, 8;
	add.s64 	%rd22, %rd4, %rd21;
	ld.global.f64 	%fd97, [%rd22];
	cvt.rn.f64.s32 	%fd98, %r23;
	sub.f64 	%fd99, %fd98, %fd16;
	add.s32 	%r74, %r4, %r23;
	mul.wide.s32 	%rd23, %r74, 8;
	add.s64 	%rd24, %rd4, %rd23;
	ld.global.f64 	%fd100, [%rd24];
	cvt.rn.f64.s32 	%fd101, %r22;
	sub.f64 	%fd102, %fd16, %fd101;
	mul.f64 	%fd103, %fd102, %fd100;
	fma.rn.f64 	%fd104, %fd99, %fd97, %fd103;
	add.s64 	%rd25, %rd5, %rd8;
	st.global.f64 	[%rd25], %fd104;
	add.s64 	%rd26, %rd3, %rd21;
	ld.global.f64 	%fd105, [%rd26];
	add.s64 	%rd27, %rd3, %rd23;
	ld.global.f64 	%fd106, [%rd27];
	mul.f64 	%fd107, %fd102, %fd106;
	fma.rn.f64 	%fd108, %fd99, %fd105, %fd107;
	st.global.f64 	[%rd9], %fd108;
	add.s64 	%rd29, %rd2, %rd21;
	ld.global.f64 	%fd109, [%rd29];
	add.s64 	%rd30, %rd2, %rd23;
	ld.global.f64 	%fd110, [%rd30];
	mul.f64 	%fd111, %fd102, %fd110;
	fma.rn.f64 	%fd112, %fd99, %fd109, %fd111;
	cvta.to.global.u64 	%rd31, %rd44;
	add.s64 	%rd32, %rd31, %rd8;
	st.global.f64 	[%rd32], %fd112;
	add.s64 	%rd33, %rd1, %rd21;
	ld.global.f64 	%fd113, [%rd33];
	add.s64 	%rd34, %rd1, %rd23;
	ld.global.f64 	%fd114, [%rd34];
	mul.f64 	%fd115, %fd102, %fd114;
	fma.rn.f64 	%fd123, %fd99, %fd113, %fd115;
	bra.uni 	$L__BB5_14;
$L__BB5_13:
	ld.param.u64 	%rd45, [_Z16cap_interpol_isoPdS_S_S_S_S_S_S_S_iii_param_6];
	add.s32 	%r75, %r22, %r5;
	mul.wide.s32 	%rd35, %r75, 8;
	add.s64 	%rd36, %rd4, %rd35;
	ld.global.f64 	%fd116, [%rd36];
	add.s64 	%rd37, %rd5, %rd8;
	st.global.f64 	[%rd37], %fd116;
	add.s64 	%rd38, %rd3, %rd35;
	ld.global.f64 	%fd117, [%rd38];
	st.global.f64 	[%rd9], %fd117;
	add.s64 	%rd39, %rd2, %rd35;
	ld.global.f64 	%fd118, [%rd39];
	cvta.to.global.u64 	%rd40, %rd45;
	add.s64 	%rd41, %rd40, %rd8;
	st.global.f64 	[%rd41], %fd118;
	add.s64 	%rd42, %rd1, %rd35;
	ld.global.f64 	%fd123, [%rd42];
$L__BB5_14:
	add.s64 	%rd43, %rd7, %rd8;
	st.global.f64 	[%rd43], %fd123;
	add.s32 	%r77, %r77, 1;
	setp.ne.s32 	%p17, %r77, 0;
	add.s32 	%r76, %r76, 1;
	@%p17 bra 	$L__BB5_2;
$L__BB5_15:
	ret;

}
	// .globl	_Z19cap_interpol_nonisoPdS_S_S_S_S_S_S_S_S_S_S_S_S_S_S_S_S_S_iii
.visible .entry _Z19cap_interpol_nonisoPdS_S_S_S_S_S_S_S_S_S_S_S_S_S_S_S_S_S_iii(
	.param .u64 .ptr .align 1 _Z19cap_interpol_nonisoPdS_S_S_S_S_S_S_S_S_S_S_S_S_S_S_S_S_S_iii_param_0,
	.param .u64 .ptr .align 1 _Z19cap_interpol_nonisoPdS_S_S_S_S_S_S_S_S_S_S_S_S_S_S_S_S_S_iii_param_1,
	.param .u64 .ptr .align 1 _Z19cap_interpol_nonisoPdS_S_S_S_S_S_S_S_S_S_S_S_S_S_S_S_S_S_iii_param_2,
	.param .u64 .ptr .align 1 _Z19cap_interpol_nonisoPdS_S_S_S_S_S_S_S_S_S_S_S_S_S_S_S_S_S_iii_param_3,
	.param .u64 .ptr .align 1 _Z19cap_interpol_nonisoPdS_S_S_S_S_S_S_S_S_S_S_S_S_S_S_S_S_S_iii_param_4,
	.param .u64 .ptr .align 1 _Z19cap_interpol_nonisoPdS_S_S_S_S_S_S_S_S_S_S_S_S_S_S_S_S_S_iii_param_5,
	.param .u64 .ptr .align 1 _Z19cap_interpol_nonisoPdS_S_S_S_S_S_S_S_S_S_S_S_S_S_S_S_S_S_iii_param_6,
	.param .u64 .ptr .align 1 _Z19cap_interpol_nonisoPdS_S_S_S_S_S_S_S_S_S_S_S_S_S_S_S_S_S_iii_param_7,
	.param .u64 .ptr .align 1 _Z19cap_interpol_nonisoPdS_S_S_S_S_S_S_S_S_S_S_S_S_S_S_S_S_S_iii_param_8,
	.param .u64 .ptr .align 1 _Z19cap_interpol_nonisoPdS_S_S_S_S_S_S_S_S_S_S_S_S_S_S_S_S_S_iii_param_9,
	.param .u64 .ptr .align 1 _Z19cap_interpol_nonisoPdS_S_S_S_S_S_S_S_S_S_S_S_S_S_S_S_S_S_iii_param_10,
	.param .u64 .ptr .align 1 _Z19cap_interpol_nonisoPdS_S_S_S_S_S_S_S_S_S_S_S_S_S_S_S_S_S_iii_param_11,
	.param .u64 .ptr .align 1 _Z19cap_interpol_nonisoPdS_S_S_S_S_S_S_S_S_S_S_S_S_S_S_S_S_S_iii_param_12,
	.param .u64 .ptr .align 1 _Z19cap_interpol_nonisoPdS_S_S_S_S_S_S_S_S_S_S_S_S_S_S_S_S_S_iii_param_13,
	.param .u64 .ptr .align 1 _Z19cap_interpol_nonisoPdS_S_S_S_S_S_S_S_S_S_S_S_S_S_S_S_S_S_iii_param_14,
	.param .u64 .ptr .align 1 _Z19cap_interpol_nonisoPdS_S_S_S_S_S_S_S_S_S_S_S_S_S_S_S_S_S_iii_param_15,
	.param .u64 .ptr .align 1 _Z19cap_interpol_nonisoPdS_S_S_S_S_S_S_S_S_S_S_S_S_S_S_S_S_S_iii_param_16,
	.param .u64 .ptr .align 1 _Z19cap_interpol_nonisoPdS_S_S_S_S_S_S_S_S_S_S_S_S_S_S_S_S_S_iii_param_17,
	.param .u64 .ptr .align 1 _Z19cap_interpol_nonisoPdS_S_S_S_S_S_S_S_S_S_S_S_S_S_S_S_S_S_iii_param_18,
	.param .u32 _Z19cap_interpol_nonisoPdS_S_S_S_S_S_S_S_S_S_S_S_S_S_S_S_S_S_iii_param_19,
	.param .u32 _Z19cap_interpol_nonisoPdS_S_S_S_S_S_S_S_S_S_S_S_S_S_S_S_S_S_iii_param_20,
	.param .u32 _Z19cap_interpol_nonisoPdS_S_S_S_S_S_S_S_S_S_S_S_S_S_S_S_S_S_iii_param_21
)
{
	.local .align 16 .b8 	__local_depot6[16];
	.reg .b64 	%SP;
	.reg .b64 	%SPL;
	.reg .pred 	%p<21>;
	.reg .b32 	%r<94>;
	.reg .b64 	%rd<94>;
	.reg .b64 	%fd<153>;

	mov.u64 	%SPL, __local_depot6;
	ld.param.u64 	%rd32, [_Z19cap_interpol_nonisoPdS_S_S_S_S_S_S_S_S_S_S_S_S_S_S_S_S_S_iii_param_0];
	ld.param.u64 	%rd33, [_Z19cap_interpol_nonisoPdS_S_S_S_S_S_S_S_S_S_S_S_S_S_S_S_S_S_iii_param_1];
	ld.param.u64 	%rd34, [_Z19cap_interpol_nonisoPdS_S_S_S_S_S_S_S_S_S_S_S_S_S_S_S_S_S_iii_param_2];
	ld.param.u64 	%rd35, [_Z19cap_interpol_nonisoPdS_S_S_S_S_S_S_S_S_S_S_S_S_S_S_S_S_S_iii_param_3];
	ld.param.u64 	%rd36, [_Z19cap_interpol_nonisoPdS_S_S_S_S_S_S_S_S_S_S_S_S_S_S_S_S_S_iii_param_4];
	ld.param.u64 	%rd37, [_Z19cap_interpol_nonisoPdS_S_S_S_S_S_S_S_S_S_S_S_S_S_S_S_S_S_iii_param_5];
	ld.param.u64 	%rd38, [_Z19cap_interpol_nonisoPdS_S_S_S_S_S_S_S_S_S_S_S_S_S_S_S_S_S_iii_param_6];
	ld.param.u64 	%rd39, [_Z19cap_interpol_nonisoPdS_S_S_S_S_S_S_S_S_S_S_S_S_S_S_S_S_S_iii_param_7];
	ld.param.u32 	%r31, [_Z19cap_interpol_nonisoPdS_S_S_S_S_S_S_S_S_S_S_S_S_S_S_S_S_S_iii_param_19];
	ld.param.u32 	%r29, [_Z19cap_interpol_nonisoPdS_S_S_S_S_S_S_S_S_S_S_S_S_S_S_S_S_S_iii_param_20];
	ld.param.u32 	%r30, [_Z19cap_interpol_nonisoPdS_S_S_S_S_S_S_S_S_S_S_S_S_S_S_S_S_S_iii_param_21];
	cvta.to.global.u64 	%rd1, %rd39;
	cvta.to.global.u64 	%rd2, %rd38;
	cvta.to.global.u64 	%rd3, %rd37;
	cvta.to.global.u64 	%rd4, %rd36;
	cvta.to.global.u64 	%rd5, %rd35;
	cvta.to.global.u64 	%rd6, %rd34;
	cvta.to.global.u64 	%rd7, %rd33;
	cvta.to.global.u64 	%rd8, %rd32;
	add.u64 	%rd9, %SPL, 0;
	mov.u32 	%r33, %tid.x;
	mov.u32 	%r34, %ctaid.x;
	mov.u32 	%r35, %ntid.x;
	mad.lo.s32 	%r1, %r34, %r35, %r33;
	mov.u32 	%r36, %tid.y;
	mov.u32 	%r37, %ctaid.y;
	mov.u32 	%r38, %ntid.y;
	mad.lo.s32 	%r39, %r37, %r38, %r36;
	mov.u32 	%r40, %tid.z;
	mov.u32 	%r41, %ctaid.z;
	mov.u32 	%r42, %ntid.z;
	mad.lo.s32 	%r3, %r41, %r42, %r40;
	setp.ge.s32 	%p1, %r1, %r29;
	setp.ge.s32 	%p2, %r39, %r31;
	or.pred  	%p3, %p1, %p2;
	setp.lt.s32 	%p4, %r30, 1;
	or.pred  	%p5, %p3, %p4;
	@%p5 bra 	$L__BB6_20;
	ld.param.u64 	%rd87, [_Z19cap_interpol_nonisoPdS_S_S_S_S_S_S_S_S_S_S_S_S_S_S_S_S_S_iii_param_11];
	ld.param.u64 	%rd86, [_Z19cap_interpol_nonisoPdS_S_S_S_S_S_S_S_S_S_S_S_S_S_S_S_S_S_iii_param_10];
	ld.param.u64 	%rd84, [_Z19cap_interpol_nonisoPdS_S_S_S_S_S_S_S_S_S_S_S_S_S_S_S_S_S_iii_param_8];
	mov.b32 	%r43, 1127219200;
	mov.b32 	%r44, -2147483648;
	mov.b64 	%fd1, {%r44, %r43};
	mov.f64 	%fd17, 0d3CD203AF9EE75616;
	{
	.reg .b32 %temp; 
	mov.b64 	{%temp, %r45}, %fd17;
	}
	{
	.reg .b32 %temp; 
	mov.b64 	{%r46, %temp}, %fd17;
	}
	setp.lt.s32 	%p6, %r45, 1048576;
	mov.f64 	%fd18, 0d403203AF9EE75616;
	{
	.reg .b32 %temp; 
	mov.b64 	{%temp, %r47}, %fd18;
	}
	{
	.reg .b32 %temp; 
	mov.b64 	{%r48, %temp}, %fd18;
	}
	mul.lo.s32 	%r49, %r1, 190;
	mul.lo.s32 	%r50, %r29, %r39;
	mad.lo.s32 	%r4, %r50, 190, %r49;
	selp.b32 	%r51, %r47, %r45, %p6;
	selp.b32 	%r52, %r48, %r46, %p6;
	add.s32 	%r5, %r51, -1;
	selp.f64 	%fd19, 0d403203AF9EE75616, 0d3CD203AF9EE75616, %p6;
	fma.rn.f64 	%fd20, %fd19, 0d7FF0000000000000, 0d7FF0000000000000;
	{
	.reg .b32 %temp; 
	mov.b64 	{%temp, %r53}, %fd19;
	}
	and.b32  	%r54, %r53, 2147483647;
	setp.eq.s32 	%p7, %r54, 0;
	selp.f64 	%fd2, 0dFFF0000000000000, %fd20, %p7;
	selp.b32 	%r55, -1077, -1023, %p6;
	shr.u32 	%r56, %r51, 20;
	add.s32 	%r6, %r55, %r56;
	and.b32  	%r57, %r51, 1048575;
	or.b32  	%r7, %r57, 1072693248;
	mov.b64 	%fd3, {%r52, %r7};
	{
	.reg .b32 %temp; 
	mov.b64 	{%r58, %temp}, %fd3;
	}
	{
	.reg .b32 %temp; 
	mov.b64 	{%temp, %r59}, %fd3;
	}
	add.s32 	%r60, %r59, -1048576;
	mov.b64 	%fd4, {%r58, %r60};
	neg.s32 	%r89, %r30;
	add.s32 	%r61, %r50, %r29;
	add.s32 	%r62, %r1, %r61;
	mul.lo.s32 	%r88, %r30, %r62;
	add.s32 	%r63, %r1, %r50;
	mul.lo.s32 	%r87, %r30, %r63;
	cvta.to.global.u64 	%rd10, %rd84;
	cvta.to.global.u64 	%rd11, %rd86;
	cvta.to.global.u64 	%rd12, %rd87;
$L__BB6_2:
	ld.param.u64 	%rd93, [_Z19cap_interpol_nonisoPdS_S_S_S_S_S_S_S_S_S_S_S_S_S_S_S_S_S_iii_param_17];
	ld.param.u64 	%rd92, [_Z19cap_interpol_nonisoPdS_S_S_S_S_S_S_S_S_S_S_S_S_S_S_S_S_S_iii_param_16];
	mul.wide.s32 	%rd41, %r88, 8;
	cvta.to.global.u64 	%rd42, %rd93;
	add.s64 	%rd43, %rd42, %rd41;
	mul.wide.s32 	%rd13, %r87, 8;
	add.s64 	%rd44, %rd42, %rd13;
	cvta.to.global.u64 	%rd45, %rd92;
	add.s64 	%rd46, %rd45, %rd13;
	ld.global.f64 	%fd21, [%rd46];
	ld.global.f64 	%fd22, [%rd43];
	add.f64 	%fd23, %fd21, %fd22;
	mul.f64 	%fd24, %fd23, 0d3FE0000000000000;
	ld.global.f64 	%fd25, [%rd44];
	add.f64 	%fd26, %fd25, %fd21;
	mul.f64 	%fd27, %fd26, 0d3FE0000000000000;
	st.local.v2.f64 	[%rd9], {%fd24, %fd27};
	mul.wide.u32 	%rd47, %r3, 8;
	add.s64 	%rd48, %rd9, %rd47;
	ld.local.f64 	%fd149, [%rd48];
	{
	.reg .b32 %temp; 
	mov.b64 	{%temp, %r90}, %fd149;
	}
	{
	.reg .b32 %temp; 
	mov.b64 	{%r91, %temp}, %fd149;
	}
	setp.gt.s32 	%p8, %r90, 1048575;
	mov.b32 	%r92, -1023;
	@%p8 bra 	$L__BB6_4;
	mul.f64 	%fd149, %fd149, 0d4350000000000000;
	{
	.reg .b32 %temp; 
	mov.b64 	{%temp, %r90}, %fd149;
	}
	{
	.reg .b32 %temp; 
	mov.b64 	{%r91, %temp}, %fd149;
	}
	mov.b32 	%r92, -1077;
$L__BB6_4:
	add.s32 	%r66, %r90, -1;
	setp.gt.u32 	%p9, %r66, 2146435070;
	@%p9 bra 	$L__BB6_8;
	shr.u32 	%r69, %r90, 20;
	add.s32 	%r93, %r92, %r69;
	and.b32  	%r70, %r90, 1048575;
	or.b32  	%r71, %r70, 1072693248;
	mov.b64 	%fd150, {%r91, %r71};
	setp.lt.u32 	%p11, %r71, 1073127583;
	@%p11 bra 	$L__BB6_7;
	{
	.reg .b32 %temp; 
	mov.b64 	{%r72, %temp}, %fd150;
	}
	{
	.reg .b32 %temp; 
	mov.b64 	{%temp, %r73}, %fd150;
	}
	add.s32 	%r74, %r73, -1048576;
	mov.b64 	%fd150, {%r72, %r74};
	add.s32 	%r93, %r93, 1;
$L__BB6_7:
	add.f64 	%fd29, %fd150, 0dBFF0000000000000;
	add.f64 	%fd30, %fd150, 0d3FF0000000000000;
	rcp.approx.ftz.f64 	%fd31, %fd30;
	neg.f64 	%fd32, %fd30;
	fma.rn.f64 	%fd33, %fd32, %fd31, 0d3FF0000000000000;
	fma.rn.f64 	%fd34, %fd33, %fd33, %fd33;
	fma.rn.f64 	%fd35, %fd34, %fd31, %fd31;
	mul.f64 	%fd36, %fd29, %fd35;
	fma.rn.f64 	%fd37, %fd29, %fd35, %fd36;
	mul.f64 	%fd38, %fd37, %fd37;
	fma.rn.f64 	%fd39, %fd38, 0d3EB1380B3AE80F1E, 0d3ED0EE258B7A8B04;
	fma.rn.f64 	%fd40, %fd39, %fd38, 0d3EF3B2669F02676F;
	fma.rn.f64 	%fd41, %fd40, %fd38, 0d3F1745CBA9AB0956;
	fma.rn.f64 	%fd42, %fd41, %fd38, 0d3F3C71C72D1B5154;
	fma.rn.f64 	%fd43, %fd42, %fd38, 0d3F624924923BE72D;
	fma.rn.f64 	%fd44, %fd43, %fd38, 0d3F8999999999A3C4;
	fma.rn.f64 	%fd45, %fd44, %fd38, 0d3FB5555555555554;
	sub.f64 	%fd46, %fd29, %fd37;
	add.f64 	%fd47, %fd46, %fd46;
	neg.f64 	%fd48, %fd37;
	fma.rn.f64 	%fd49, %fd48, %fd29, %fd47;
	mul.f64 	%fd50, %fd35, %fd49;
	mul.f64 	%fd51, %fd38, %fd45;
	fma.rn.f64 	%fd52, %fd51, %fd37, %fd50;
	xor.b32  	%r75, %r93, -2147483648;
	mov.b32 	%r76, 1127219200;
	mov.b64 	%fd53, {%r75, %r76};
	sub.f64 	%fd54, %fd53, %fd1;
	fma.rn.f64 	%fd55, %fd54, 0d3FE62E42FEFA39EF, %fd37;
	fma.rn.f64 	%fd56, %fd54, 0dBFE62E42FEFA39EF, %fd55;
	sub.f64 	%fd57, %fd56, %fd37;
	sub.f64 	%fd58, %fd52, %fd57;
	fma.rn.f64 	%fd59, %fd54, 0d3C7ABC9E3B39803F, %fd58;
	add.f64 	%fd151, %fd55, %fd59;
	bra.uni 	$L__BB6_9;
$L__BB6_8:
	fma.rn.f64 	%fd28, %fd149, 0d7FF0000000000000, 0d7FF0000000000000;
	{
	.reg .b32 %temp; 
	mov.b64 	{%temp, %r67}, %fd149;
	}
	and.b32  	%r68, %r67, 2147483647;
	setp.eq.s32 	%p10, %r68, 0;
	selp.f64 	%fd151, 0dFFF0000000000000, %fd28, %p10;
$L__BB6_9:
	setp.gt.u32 	%p12, %r5, 2146435070;
	mov.f64 	%fd152, %fd2;
	@%p12 bra 	$L__BB6_11;
	setp.gt.u32 	%p13, %r7, 1073127582;
	selp.f64 	%fd60, %fd4, %fd3, %p13;
	selp.u32 	%r77, 1, 0, %p13;
	add.s32 	%r78, %r6, %r77;
	add.f64 	%fd61, %fd60, 0dBFF0000000000000;
	add.f64 	%fd62, %fd60, 0d3FF0000000000000;
	rcp.approx.ftz.f64 	%fd63, %fd62;
	neg.f64 	%fd64, %fd62;
	fma.rn.f64 	%fd65, %fd64, %fd63, 0d3FF0000000000000;
	fma.rn.f64 	%fd66, %fd65, %fd65, %fd65;
	fma.rn.f64 	%fd67, %fd66, %fd63, %fd63;
	mul.f64 	%fd68, %fd61, %fd67;
	fma.rn.f64 	%fd69, %fd61, %fd67, %fd68;
	mul.f64 	%fd70, %fd69, %fd69;
	fma.rn.f64 	%fd71, %fd70, 0d3EB1380B3AE80F1E, 0d3ED0EE258B7A8B04;
	fma.rn.f64 	%fd72, %fd71, %fd70, 0d3EF3B2669F02676F;
	fma.rn.f64 	%fd73, %fd72, %fd70, 0d3F1745CBA9AB0956;
	fma.rn.f64 	%fd74, %fd73, %fd70, 0d3F3C71C72D1B5154;
	fma.rn.f64 	%fd75, %fd74, %fd70, 0d3F624924923BE72D;
	fma.rn.f64 	%fd76, %fd75, %fd70, 0d3F8999999999A3C4;
	fma.rn.f64 	%fd77, %fd76, %fd70, 0d3FB5555555555554;
	sub.f64 	%fd78, %fd61, %fd69;
	add.f64 	%fd79, %fd78, %fd78;
	neg.f64 	%fd80, %fd69;
	fma.rn.f64 	%fd81, %fd80, %fd61, %fd79;
	mul.f64 	%fd82, %fd67, %fd81;
	mul.f64 	%fd83, %fd70, %fd77;
	fma.rn.f64 	%fd84, %fd83, %fd69, %fd82;
	xor.b32  	%r79, %r78, -2147483648;
	mov.b32 	%r80, 1127219200;
	mov.b64 	%fd85, {%r79, %r80};
	sub.f64 	%fd86, %fd85, %fd1;
	fma.rn.f64 	%fd87, %fd86, 0d3FE62E42FEFA39EF, %fd69;
	fma.rn.f64 	%fd88, %fd86, 0dBFE62E42FEFA39EF, %fd87;
	sub.f64 	%fd89, %fd88, %fd69;
	sub.f64 	%fd90, %fd84, %fd89;
	fma.rn.f64 	%fd91, %fd86, 0d3C7ABC9E3B39803F, %fd90;
	add.f64 	%fd152, %fd87, %fd91;
$L__BB6_11:
	mul.f64 	%fd92, %fd152, 0d3C695355BAAAFAD3;
	fma.rn.f64 	%fd93, %fd152, 0d3FDBCB7B1526E50E, %fd92;
	mul.f64 	%fd94, %fd151, 0d3C695355BAAAFAD3;
	fma.rn.f64 	%fd95, %fd151, 0d3FDBCB7B1526E50E, %fd94;
	sub.f64 	%fd96, %fd95, %fd93;
	div.rn.f64 	%fd97, %fd96, 0d3FB999999999999A;
	setp.gt.f64 	%p14, %fd97, 0d4067A00000000000;
	selp.f64 	%fd98, 0d40679FFF2E48E8A7, %fd97, %p14;
	setp.lt.f64 	%p15, %fd98, 0d0000000000000000;
	selp.f64 	%fd16, 0d3F1A36E2EB1C432D, %fd98, %p15;
	cvt.rmi.f64.f64 	%fd99, %fd16;
	cvt.rzi.s32.f64 	%r24, %fd99;
	cvt.rpi.f64.f64 	%fd100, %fd16;
	cvt.rzi.s32.f64 	%r25, %fd100;
	setp.eq.s32 	%p16, %r3, 1;
	@%p16 bra 	$L__BB6_16;
	setp.ne.s32 	%p17, %r3, 0;
	@%p17 bra 	$L__BB6_19;
	ld.param.u64 	%rd85, [_Z19cap_interpol_nonisoPdS_S_S_S_S_S_S_S_S_S_S_S_S_S_S_S_S_S_iii_param_9];
	add.s64 	%rd14, %rd12, %rd13;
	add.s64 	%rd15, %rd11, %rd13;
	cvta.to.global.u64 	%rd68, %rd85;
	add.s64 	%rd16, %rd68, %rd13;
	add.s64 	%rd17, %rd10, %rd13;
	setp.eq.s32 	%p19, %r24, %r25;
	@%p19 bra 	$L__BB6_15;
	add.s32 	%r84, %r4, %r24;
	mul.wide.s32 	%rd69, %r84, 8;
	add.s64 	%rd70, %rd8, %rd69;
	ld.global.f64 	%fd125, [%rd70];
	cvt.rn.f64.s32 	%fd126, %r25;
	sub.f64 	%fd127, %fd126, %fd16;
	add.s32 	%r85, %r4, %r25;
	mul.wide.s32 	%rd71, %r85, 8;
	add.s64 	%rd72, %rd8, %rd71;
	ld.global.f64 	%fd128, [%rd72];
	cvt.rn.f64.s32 	%fd129, %r24;
	sub.f64 	%fd130, %fd16, %fd129;
	mul.f64 	%fd131, %fd130, %fd128;
	fma.rn.f64 	%fd132, %fd127, %fd125, %fd131;
	st.global.f64 	[%rd17], %fd132;
	add.s64 	%rd73, %rd7, %rd69;
	ld.global.f64 	%fd133, [%rd73];
	add.s64 	%rd74, %rd7, %rd71;
	ld.global.f64 	%fd134, [%rd74];
	mul.f64 	%fd135, %fd130, %fd134;
	fma.rn.f64 	%fd136, %fd127, %fd133, %fd135;
	st.global.f64 	[%rd16], %fd136;
	add.s64 	%rd75, %rd6, %rd69;
	ld.global.f64 	%fd137, [%rd75];
	add.s64 	%rd76, %rd6, %rd71;
	ld.global.f64 	%fd138, [%rd76];
	mul.f64 	%fd139, %fd130, %fd138;
	fma.rn.f64 	%fd140, %fd127, %fd137, %fd139;
	st.global.f64 	[%rd15], %fd140;
	add.s64 	%rd77, %rd5, %rd69;
	ld.global.f64 	%fd141, [%rd77];
	add.s64 	%rd78, %rd5, %rd71;
	ld.global.f64 	%fd142, [%rd78];
	mul.f64 	%fd143, %fd130, %fd142;
	fma.rn.f64 	%fd144, %fd127, %fd141, %fd143;
	st.global.f64 	[%rd14], %fd144;
	bra.uni 	$L__BB6_19;
$L__BB6_15:
	add.s32 	%r86, %r24, %r4;
	mul.wide.s32 	%rd79, %r86, 8;
	add.s64 	%rd80, %rd8, %rd79;
	ld.global.f64 	%fd145, [%rd80];
	st.global.f64 	[%rd17], %fd145;
	add.s64 	%rd81, %rd7, %rd79;
	ld.global.f64 	%fd146, [%rd81];
	st.global.f64 	[%rd16], %fd146;
	add.s64 	%rd82, %rd6, %rd79;
	ld.global.f64 	%fd147, [%rd82];
	st.global.f64 	[%rd15], %fd147;
	add.s64 	%rd83, %rd5, %rd79;
	ld.global.f64 	%fd148, [%rd83];
	st.global.f64 	[%rd14], %fd148;
	bra.uni 	$L__BB6_19;
$L__BB6_16:
	ld.param.u64 	%rd91, [_Z19cap_interpol_nonisoPdS_S_S_S_S_S_S_S_S_S_S_S_S_S_S_S_S_S_iii_param_15];
	ld.param.u64 	%rd90, [_Z19cap_interpol_nonisoPdS_S_S_S_S_S_S_S_S_S_S_S_S_S_S_S_S_S_iii_param_14];
	ld.param.u64 	%rd89, [_Z19cap_interpol_nonisoPdS_S_S_S_S_S_S_S_S_S_S_S_S_S_S_S_S_S_iii_param_13];
	ld.param.u64 	%rd88, [_Z19cap_interpol_nonisoPdS_S_S_S_S_S_S_S_S_S_S_S_S_S_S_S_S_S_iii_param_12];
	cvta.to.global.u64 	%rd49, %rd91;
	add.s64 	%rd18, %rd49, %rd13;
	cvta.to.global.u64 	%rd50, %rd90;
	add.s64 	%rd19, %rd50, %rd13;
	cvta.to.global.u64 	%rd51, %rd89;
	add.s64 	%rd20, %rd51, %rd13;
	cvta.to.global.u64 	%rd52, %rd88;
	add.s64 	%rd21, %rd52, %rd13;
	setp.eq.s32 	%p18, %r24, %r25;
	@%p18 bra 	$L__BB6_18;
	add.s32 	%r81, %r4, %r24;
	mul.wide.s32 	%rd53, %r81, 8;
	add.s64 	%rd54, %rd4, %rd53;
	ld.global.f64 	%fd101, [%rd54];
	cvt.rn.f64.s32 	%fd102, %r25;
	sub.f64 	%fd103, %fd102, %fd16;
	add.s32 	%r82, %r4, %r25;
	mul.wide.s32 	%rd55, %r82, 8;
	add.s64 	%rd56, %rd4, %rd55;
	ld.global.f64 	%fd104, [%rd56];
	cvt.rn.f64.s32 	%fd105, %r24;
	sub.f64 	%fd106, %fd16, %fd105;
	mul.f64 	%fd107, %fd106, %fd104;
	fma.rn.f64 	%fd108, %fd103, %fd101, %fd107;
	st.global.f64 	[%rd21], %fd108;
	add.s64 	%rd57, %rd3, %rd53;
	ld.global.f64 	%fd109, [%rd57];
	add.s64 	%rd58, %rd3, %rd55;
	ld.global.f64 	%fd110, [%rd58];
	mul.f64 	%fd111, %fd106, %fd110;
	fma.rn.f64 	%fd112, %fd103, %fd109, %fd111;
	st.global.f64 	[%rd20], %fd112;
	add.s64 	%rd59, %rd2, %rd53;
	ld.global.f64 	%fd113, [%rd59];
	add.s64 	%rd60, %rd2, %rd55;
	ld.global.f64 	%fd114, [%rd60];
	mul.f64 	%fd115, %fd106, %fd114;
	fma.rn.f64 	%fd116, %fd103, %fd113, %fd115;
	st.global.f64 	[%rd19], %fd116;
	add.s64 	%rd61, %rd1, %rd53;
	ld.global.f64 	%fd117, [%rd61];
	add.s64 	%rd62, %rd1, %rd55;
	ld.global.f64 	%fd118, [%rd62];
	mul.f64 	%fd119, %fd106, %fd118;
	fma.rn.f64 	%fd120, %fd103, %fd117, %fd119;
	st.global.f64 	[%rd18], %fd120;
	bra.uni 	$L__BB6_19;
$L__BB6_18:
	add.s32 	%r83, %r24, %r4;
	mul.wide.s32 	%rd63, %r83, 8;
	add.s64 	%rd64, %rd4, %rd63;
	ld.global.f64 	%fd121, [%rd64];
	st.global.f64 	[%rd21], %fd121;
	add.s64 	%rd65, %rd3, %rd63;
	ld.global.f64 	%fd122, [%rd65];
	st.global.f64 	[%rd20], %fd122;
	add.s64 	%rd66, %rd2, %rd63;
	ld.global.f64 	%fd123, [%rd66];
	st.global.f64 	[%rd19], %fd123;
	add.s64 	%rd67, %rd1, %rd63;
	ld.global.f64 	%fd124, [%rd67];
	st.global.f64 	[%rd18], %fd124;
$L__BB6_19:
	add.s32 	%r89, %r89, 1;
	setp.ne.s32 	%p20, %r89, 0;
	add.s32 	%r88, %r88, 1;
	add.s32 	%r87, %r87, 1;
	@%p20 bra 	$L__BB6_2;
$L__BB6_20:
	ret;

}
	// .globl	_Z21planck_interpol_layerPdS_S_S_S_S_S_iii
.visible .entry _Z21planck_interpol_layerPdS_S_S_S_S_S_iii(
	.param .u64 .ptr .align 1 _Z21planck_interpol_layerPdS_S_S_S_S_S_iii_param_0,
	.param .u64 .ptr .align 1 _Z21planck_interpol_layerPdS_S_S_S_S_S_iii_param_1,
	.param .u64 .ptr .align 1 _Z21planck_interpol_layerPdS_S_S_S_S_S_iii_param_2,
	.param .u64 .ptr .align 1 _Z21planck_interpol_layerPdS_S_S_S_S_S_iii_param_3,
	.param .u64 .ptr .align 1 _Z21planck_interpol_layerPdS_S_S_S_S_S_iii_param_4,
	.param .u64 .ptr .align 1 _Z21planck_interpol_layerPdS_S_S_S_S_S_iii_param_5,
	.param .u64 .ptr .align 1 _Z21planck_interpol_layerPdS_S_S_S_S_S_iii_param_6,
	.param .u32 _Z21planck_interpol_layerPdS_S_S_S_S_S_iii_param_7,
	.param .u32 _Z21planck_interpol_layerPdS_S_S_S_S_S_iii_param_8,
	.param .u32 _Z21planck_interpol_layerPdS_S_S_S_S_S_iii_param_9
)
{
	.reg .pred 	%p<10>;
	.reg .b32 	%r<27>;
	.reg .b64 	%rd<30>;
	.reg .b64 	%fd<23>;

	ld.param.u64 	%rd4, [_Z21planck_interpol_layerPdS_S_S_S_S_S_iii_param_3];
	ld.param.u64 	%rd6, [_Z21planck_interpol_layerPdS_S_S_S_S_S_iii_param_4];
	ld.param.u64 	%rd7, [_Z21planck_interpol_layerPdS_S_S_S_S_S_iii_param_5];
	ld.param.u64 	%rd5, [_Z21planck_interpol_layerPdS_S_S_S_S_S_iii_param_6];
	ld.param.u32 	%r7, [_Z21planck_interpol_layerPdS_S_S_S_S_S_iii_param_7];
	ld.param.u32 	%r10, [_Z21planck_interpol_layerPdS_S_S_S_S_S_iii_param_8];
	ld.param.u32 	%r9, [_Z21planck_interpol_layerPdS_S_S_S_S_S_iii_param_9];
	cvta.to.global.u64 	%rd1, %rd7;
	cvta.to.global.u64 	%rd2, %rd6;
	mov.u32 	%r11, %tid.x;
	mov.u32 	%r12, %ctaid.x;
	mov.u32 	%r13, %ntid.x;
	mad.lo.s32 	%r1, %r12, %r13, %r11;
	mov.u32 	%r14, %tid.y;
	mov.u32 	%r15, %ctaid.y;
	mov.u32 	%r16, %ntid.y;
	mad.lo.s32 	%r17, %r15, %r16, %r14;
	setp.ge.s32 	%p1, %r1, %r9;
	add.s32 	%r3, %r10, 2;
	setp.ge.s32 	%p2, %r17, %r3;
	or.pred  	%p3, %p1, %p2;
	@%p3 bra 	$L__BB7_10;
	cvta.to.global.u64 	%rd8, %rd4;
	mul.lo.s32 	%r4, %r3, %r1;
	add.s32 	%r18, %r4, %r17;
	mul.wide.s32 	%rd9, %r18, 8;
	add.s64 	%rd3, %rd2, %rd9;
	mov.b64 	%rd10, 0;
	st.global.u64 	[%rd3], %rd10;
	mul.wide.u32 	%rd11, %r17, 8;
	add.s64 	%rd12, %rd8, %rd11;
	ld.global.f64 	%fd5, [%rd12];
	add.f64 	%fd6, %fd5, 0dC024000000000000;
	div.rn.f64 	%fd7, %fd6, 0d4024000000000000;
	setp.gt.f64 	%p4, %fd7, 0d4078F00000000000;
	selp.f64 	%fd8, 0d4078EFFF97247454, %fd7, %p4;
	setp.lt.f64 	%p5, %fd8, 0d0000000000000000;
	selp.f64 	%fd1, 0d3F1A36E2EB1C432D, %fd8, %p5;
	cvt.rmi.f64.f64 	%fd9, %fd1;
	cvt.rzi.s32.f64 	%r5, %fd9;
	cvt.rpi.f64.f64 	%fd10, %fd1;
	cvt.rzi.s32.f64 	%r6, %fd10;
	setp.eq.s32 	%p6, %r5, %r6;
	@%p6 bra 	$L__BB7_3;
	mad.lo.s32 	%r19, %r5, %r9, %r1;
	mul.wide.s32 	%rd13, %r19, 8;
	add.s64 	%rd14, %rd1, %rd13;
	ld.global.f64 	%fd11, [%rd14];
	cvt.rn.f64.s32 	%fd12, %r6;
	sub.f64 	%fd13, %fd12, %fd1;
	mad.lo.s32 	%r20, %r6, %r9, %r1;
	mul.wide.s32 	%rd15, %r20, 8;
	add.s64 	%rd16, %rd1, %rd15;
	ld.global.f64 	%fd14, [%rd16];
	cvt.rn.f64.s32 	%fd15, %r5;
	sub.f64 	%fd16, %fd1, %fd15;
	mul.f64 	%fd17, %fd16, %fd14;
	fma.rn.f64 	%fd22, %fd13, %fd11, %fd17;
	bra.uni 	$L__BB7_4;
$L__BB7_3:
	mad.lo.s32 	%r21, %r5, %r9, %r1;
	mul.wide.s32 	%rd17, %r21, 8;
	add.s64 	%rd18, %rd1, %rd17;
	ld.global.f64 	%fd22, [%rd18];
$L__BB7_4:
	st.global.f64 	[%rd3], %fd22;
	setp.ne.s32 	%p7, %r17, %r10;
	@%p7 bra 	$L__BB7_8;
	setp.ne.s32 	%p8, %r7, 1;
	@%p8 bra 	$L__BB7_7;
	cvta.to.global.u64 	%rd23, %rd5;
	mul.wide.s32 	%rd24, %r1, 8;
	add.s64 	%rd25, %rd23, %rd24;
	ld.global.f64 	%fd19, [%rd25];
	div.rn.f64 	%fd20, %fd19, 0d400921FB54442EEA;
	add.s32 	%r24, %r4, %r10;
	mul.wide.s32 	%rd26, %r24, 8;
	add.s64 	%rd27, %rd2, %rd26;
	st.global.f64 	[%rd27], %fd20;
	bra.uni 	$L__BB7_8;
$L__BB7_7:
	mad.lo.s32 	%r22, %r9, 400, %r1;
	mul.wide.s32 	%rd19, %r22, 8;
	add.s64 	%rd20, %rd1, %rd19;
	ld.global.f64 	%fd18, [%rd20];
	add.s32 	%r23, %r4, %r10;
	mul.wide.s32 	%rd21, %r23, 8;
	add.s64 	%rd22, %rd2, %rd21;
	st.global.f64 	[%rd22], %fd18;
$L__BB7_8:
	add.s32 	%r25, %r10, 1;
	setp.ne.s32 	%p9, %r17, %r25;
	@%p9 bra 	$L__BB7_10;
	mad.lo.s32 	%r26, %r9, 401, %r1;
	mul.wide.s32 	%rd28, %r26, 8;
	add.s64 	%rd29, %rd1, %rd28;
	ld.global.f64 	%fd21, [%rd29];
	st.global.f64 	[%rd3], %fd21;
$L__BB7_10:
	ret;

}
	// .globl	_Z25planck_interpol_interfacePdS_S_S_S_S_ii
.visible .entry _Z25planck_interpol_interfacePdS_S_S_S_S_ii(
	.param .u64 .ptr .align 1 _Z25planck_interpol_interfacePdS_S_S_S_S_ii_param_0,
	.param .u64 .ptr .align 1 _Z25planck_interpol_interfacePdS_S_S_S_S_ii_param_1,
	.param .u64 .ptr .align 1 _Z25planck_interpol_interfacePdS_S_S_S_S_ii_param_2,
	.param .u64 .ptr .align 1 _Z25planck_interpol_interfacePdS_S_S_S_S_ii_param_3,
	.param .u64 .ptr .align 1 _Z25planck_interpol_interfacePdS_S_S_S_S_ii_param_4,
	.param .u64 .ptr .align 1 _Z25planck_interpol_interfacePdS_S_S_S_S_ii_param_5,
	.param .u32 _Z25planck_interpol_interfacePdS_S_S_S_S_ii_param_6,
	.param .u32 _Z25planck_interpol_interfacePdS_S_S_S_S_ii_param_7
)
{
	.reg .pred 	%p<7>;
	.reg .b32 	%r<19>;
	.reg .b64 	%rd<18>;
	.reg .b64 	%fd<17>;

	ld.param.u64 	%rd3, [_Z25planck_interpol_interfacePdS_S_S_S_S_ii_param_3];
	ld.param.u64 	%rd4, [_Z25planck_interpol_interfacePdS_S_S_S_S_ii_param_4];
	ld.param.u64 	%rd5, [_Z25planck_interpol_interfacePdS_S_S_S_S_ii_param_5];
	ld.param.u32 	%r7, [_Z25planck_interpol_interfacePdS_S_S_S_S_ii_param_6];
	ld.param.u32 	%r6, [_Z25planck_interpol_interfacePdS_S_S_S_S_ii_param_7];
	cvta.to.global.u64 	%rd1, %rd5;
	mov.u32 	%r8, %tid.x;
	mov.u32 	%r9, %ctaid.x;
	mov.u32 	%r10, %ntid.x;
	mad.lo.s32 	%r1, %r9, %r10, %r8;
	mov.u32 	%r11, %tid.y;
	mov.u32 	%r12, %ctaid.y;
	mov.u32 	%r13, %ntid.y;
	mad.lo.s32 	%r14, %r12, %r13, %r11;
	setp.ge.s32 	%p1, %r1, %r6;
	setp.ge.s32 	%p2, %r14, %r7;
	or.pred  	%p3, %p1, %p2;
	@%p3 bra 	$L__BB8_4;
	cvta.to.global.u64 	%rd6, %rd4;
	cvta.to.global.u64 	%rd7, %rd3;
	mad.lo.s32 	%r15, %r7, %r1, %r14;
	mul.wide.s32 	%rd8, %r15, 8;
	add.s64 	%rd2, %rd6, %rd8;
	mov.b64 	%rd9, 0;
	st.global.u64 	[%rd2], %rd9;
	mul.wide.u32 	%rd10, %r14, 8;
	add.s64 	%rd11, %rd7, %rd10;
	ld.global.f64 	%fd2, [%rd11];
	add.f64 	%fd3, %fd2, 0dC024000000000000;
	div.rn.f64 	%fd4, %fd3, 0d4024000000000000;
	setp.gt.f64 	%p4, %fd4, 0d4078F00000000000;
	selp.f64 	%fd5, 0d4078EFFF97247454, %fd4, %p4;
	setp.lt.f64 	%p5, %fd5, 0d0000000000000000;
	selp.f64 	%fd1, 0d3F1A36E2EB1C432D, %fd5, %p5;
	cvt.rmi.f64.f64 	%fd6, %fd1;
	cvt.rzi.s32.f64 	%r3, %fd6;
	cvt.rpi.f64.f64 	%fd7, %fd1;
	cvt.rzi.s32.f64 	%r4, %fd7;
	setp.eq.s32 	%p6, %r3, %r4;
	@%p6 bra 	$L__BB8_3;
	mad.lo.s32 	%r16, %r3, %r6, %r1;
	mul.wide.s32 	%rd12, %r16, 8;
	add.s64 	%rd13, %rd1, %rd12;
	ld.global.f64 	%fd8, [%rd13];
	cvt.rn.f64.s32 	%fd9, %r4;
	sub.f64 	%fd10, %fd9, %fd1;
	mad.lo.s32 	%r17, %r4, %r6, %r1;
	mul.wide.s32 	%rd14, %r17, 8;
	add.s64 	%rd15, %rd1, %rd14;
	ld.global.f64 	%fd11, [%rd15];
	cvt.rn.f64.s32 	%fd12, %r3;
	sub.f64 	%fd13, %fd1, %fd12;
	mul.f64 	%fd14, %fd13, %fd11;
	fma.rn.f64 	%fd15, %fd10, %fd8, %fd14;
	st.global.f64 	[%rd2], %fd15;
	bra.uni 	$L__BB8_4;
$L__BB8_3:
	mad.lo.s32 	%r18, %r3, %r6, %r1;
	mul.wide.s32 	%rd16, %r18, 8;
	add.s64 	%rd17, %rd1, %rd16;
	ld.global.f64 	%fd16, [%rd17];
	st.global.f64 	[%rd2], %fd16;
$L__BB8_4:
	ret;

}
	// .globl	_Z9flux_initPdS_S_S_iii
.visible .entry _Z9flux_initPdS_S_S_iii(
	.param .u64 .ptr .align 1 _Z9flux_initPdS_S_S_iii_param_0,
	.param .u64 .ptr .align 1 _Z9flux_initPdS_S_S_iii_param_1,
	.param .u64 .ptr .align 1 _Z9flux_initPdS_S_S_iii_param_2,
	.param .u64 .ptr .align 1 _Z9flux_initPdS_S_S_iii_param_3,
	.param .u32 _Z9flux_initPdS_S_S_iii_param_4,
	.param .u32 _Z9flux_initPdS_S_S_iii_param_5,
	.param .u32 _Z9flux_initPdS_S_S_iii_param_6
)
{
	.reg .pred 	%p<7>;
	.reg .b32 	%r<21>;
	.reg .b64 	%rd<17>;

	ld.param.u64 	%rd1, [_Z9flux_initPdS_S_S_iii_param_0];
	ld.param.u64 	%rd2, [_Z9flux_initPdS_S_S_iii_param_1];
	ld.param.u64 	%rd3, [_Z9flux_initPdS_S_S_iii_param_2];
	ld.param.u64 	%rd4, [_Z9flux_initPdS_S_S_iii_param_3];
	ld.param.u32 	%r8, [_Z9flux_initPdS_S_S_iii_param_4];
	ld.param.u32 	%r6, [_Z9flux_initPdS_S_S_iii_param_5];
	ld.param.u32 	%r7, [_Z9flux_initPdS_S_S_iii_param_6];
	mov.u32 	%r9, %tid.x;
	mov.u32 	%r10, %ctaid.x;
	mov.u32 	%r11, %ntid.x;
	mad.lo.s32 	%r1, %r10, %r11, %r9;
	mov.u32 	%r12, %tid.y;
	mov.u32 	%r13, %ctaid.y;
	mov.u32 	%r14, %ntid.y;
	mad.lo.s32 	%r15, %r13, %r14, %r12;
	mov.u32 	%r16, %tid.z;
	mov.u32 	%r17, %ctaid.z;
	mov.u32 	%r18, %ntid.z;
	mad.lo.s32 	%r3, %r17, %r18, %r16;
	setp.ge.s32 	%p1, %r1, %r6;
	setp.ge.s32 	%p2, %r15, %r8;
	or.pred  	%p3, %p1, %p2;
	setp.ge.s32 	%p4, %r3, %r7;
	or.pred  	%p5, %p3, %p4;
	@%p5 bra 	$L__BB9_3;
	cvta.to.global.u64 	%rd5, %rd1;
	cvta.to.global.u64 	%rd6, %rd2;
	mad.lo.s32 	%r19, %r6, %r3, %r1;
	mad.lo.s32 	%r4, %r19, %r8, %r15;
	mul.wide.s32 	%rd7, %r4, 8;
	add.s64 	%rd8, %rd5, %rd7;
	mov.b64 	%rd9, 0;
	st.global.u64 	[%rd8], %rd9;
	add.s64 	%rd10, %rd6, %rd7;
	st.global.u64 	[%rd10], %rd9;
	add.s32 	%r20, %r7, -1;
	setp.ge.u32 	%p6, %r3, %r20;
	@%p6 bra 	$L__BB9_3;
	cvta.to.global.u64 	%rd11, %rd3;
	add.s64 	%rd13, %rd11, %rd7;
	mov.b64 	%rd14, 0;
	st.global.u64 	[%rd13], %rd14;
	cvta.to.global.u64 	%rd15, %rd4;
	add.s64 	%rd16, %rd15, %rd7;
	st.global.u64 	[%rd16], %rd14;
$L__BB9_3:
	ret;

}
	// .globl	_Z14fband_iso_tabuPdS_S_S_S_S_S_S_S_S_iiddddiidid
.visible .entry _Z14fband_iso_tabuPdS_S_S_S_S_S_S_S_S_iiddddiidid(
	.param .u64 .ptr .align 1 _Z14fband_iso_tabuPdS_S_S_S_S_S_S_S_S_iiddddiidid_param_0,
	.param .u64 .ptr .align 1 _Z14fband_iso_tabuPdS_S_S_S_S_S_S_S_S_iiddddiidid_param_1,
	.param .u64 .ptr .align 1 _Z14fband_iso_tabuPdS_S_S_S_S_S_S_S_S_iiddddiidid_param_2,
	.param .u64 .ptr .align 1 _Z14fband_iso_tabuPdS_S_S_S_S_S_S_S_S_iiddddiidid_param_3,
	.param .u64 .ptr .align 1 _Z14fband_iso_tabuPdS_S_S_S_S_S_S_S_S_iiddddiidid_param_4,
	.param .u64 .ptr .align 1 _Z14fband_iso_tabuPdS_S_S_S_S_S_S_S_S_iiddddiidid_param_5,
	.param .u64 .ptr .align 1 _Z14fband_iso_tabuPdS_S_S_S_S_S_S_S_S_iiddddiidid_param_6,
	.param .u64 .ptr .align 1 _Z14fband_iso_tabuPdS_S_S_S_S_S_S_S_S_iiddddiidid_param_7,
	.param .u64 .ptr .align 1 _Z14fband_iso_tabuPdS_S_S_S_S_S_S_S_S_iiddddiidid_param_8,
	.param .u64 .ptr .align 1 _Z14fband_iso_tabuPdS_S_S_S_S_S_S_S_S_iiddddiidid_param_9,
	.param .u32 _Z14fband_iso_tabuPdS_S_S_S_S_S_S_S_S_iiddddiidid_param_10,
	.param .u32 _Z14fband_iso_tabuPdS_S_S_S_S_S_S_S_S_iiddddiidid_param_11,
	.param .f64 _Z14fband_iso_tabuPdS_S_S_S_S_S_S_S_S_iiddddiidid_param_12,
	.param .f64 _Z14fband_iso_tabuPdS_S_S_S_S_S_S_S_S_iiddddiidid_param_13,
	.param .f64 _Z14fband_iso_tabuPdS_S_S_S_S_S_S_S_S_iiddddiidid_param_14,
	.param .f64 _Z14fband_iso_tabuPdS_S_S_S_S_S_S_S_S_iiddddiidid_param_15,
	.param .u32 _Z14fband_iso_tabuPdS_S_S_S_S_S_S_S_S_iiddddiidid_param_16,
	.param .u32 _Z14fband_iso_tabuPdS_S_S_S_S_S_S_S_S_iiddddiidid_param_17,
	.param .f64 _Z14fband_iso_tabuPdS_S_S_S_S_S_S_S_S_iiddddiidid_param_18,
	.param .u32 _Z14fband_iso_tabuPdS_S_S_S_S_S_S_S_S_iiddddiidid_param_19,
	.param .f64 _Z14fband_iso_tabuPdS_S_S_S_S_S_S_S_S_iiddddiidid_param_20
)
{
	.reg .pred 	%p<65>;
	.reg .b32 	%r<169>;
	.reg .b64 	%rd<245>;
	.reg .b64 	%fd<291>;

	ld.param.u64 	%rd28, [_Z14fband_iso_tabuPdS_S_S_S_S_S_S_S_S_iiddddiidid_param_0];
	ld.param.u64 	%rd29, [_Z14fband_iso_tabuPdS_S_S_S_S_S_S_S_S_iiddddiidid_param_1];
	ld.param.u64 	%rd30, [_Z14fband_iso_tabuPdS_S_S_S_S_S_S_S_S_iiddddiidid_param_2];
	ld.param.u64 	%rd31, [_Z14fband_iso_tabuPdS_S_S_S_S_S_S_S_S_iiddddiidid_param_3];
	ld.param.u64 	%rd32, [_Z14fband_iso_tabuPdS_S_S_S_S_S_S_S_S_iiddddiidid_param_4];
	ld.param.u64 	%rd33, [_Z14fband_iso_tabuPdS_S_S_S_S_S_S_S_S_iiddddiidid_param_5];
	ld.param.u64 	%rd34, [_Z14fband_iso_tabuPdS_S_S_S_S_S_S_S_S_iiddddiidid_param_6];
	ld.param.u64 	%rd35, [_Z14fband_iso_tabuPdS_S_S_S_S_S_S_S_S_iiddddiidid_param_7];
	ld.param.u64 	%rd36, [_Z14fband_iso_tabuPdS_S_S_S_S_S_S_S_S_iiddddiidid_param_8];
	ld.param.u64 	%rd27, [_Z14fband_iso_tabuPdS_S_S_S_S_S_S_S_S_iiddddiidid_param_9];
	ld.param.u32 	%r83, [_Z14fband_iso_tabuPdS_S_S_S_S_S_S_S_S_iiddddiidid_param_10];
	ld.param.f64 	%fd21, [_Z14fband_iso_tabuPdS_S_S_S_S_S_S_S_S_iiddddiidid_param_12];
	ld.param.f64 	%fd22, [_Z14fband_iso_tabuPdS_S_S_S_S_S_S_S_S_iiddddiidid_param_13];
	ld.param.f64 	%fd23, [_Z14fband_iso_tabuPdS_S_S_S_S_S_S_S_S_iiddddiidid_param_14];
	ld.param.f64 	%fd24, [_Z14fband_iso_tabuPdS_S_S_S_S_S_S_S_S_iiddddiidid_param_15];
	ld.param.u32 	%r85, [_Z14fband_iso_tabuPdS_S_S_S_S_S_S_S_S_iiddddiidid_param_16];
	ld.param.u32 	%r86, [_Z14fband_iso_tabuPdS_S_S_S_S_S_S_S_S_iiddddiidid_param_17];
	ld.param.u32 	%r88, [_Z14fband_iso_tabuPdS_S_S_S_S_S_S_S_S_iiddddiidid_param_19];
	ld.param.f64 	%fd26, [_Z14fband_iso_tabuPdS_S_S_S_S_S_S_S_S_iiddddiidid_param_20];
	cvta.to.global.u64 	%rd1, %rd30;
	cvta.to.global.u64 	%rd2, %rd34;
	cvta.to.global.u64 	%rd3, %rd32;
	cvta.to.global.u64 	%rd4, %rd33;
	cvta.to.global.u64 	%rd5, %rd31;
	cvta.to.global.u64 	%rd6, %rd28;
	cvta.to.global.u64 	%rd7, %rd29;
	cvta.to.global.u64 	%rd8, %rd35;
	cvta.to.global.u64 	%rd9, %rd36;
	mov.u32 	%r89, %tid.x;
	mov.u32 	%r90, %ctaid.x;
	mov.u32 	%r91, %ntid.x;
	mad.lo.s32 	%r1, %r90, %r91, %r89;
	mov.u32 	%r92, %tid.y;
	mov.u32 	%r93, %ctaid.y;
	mov.u32 	%r94, %ntid.y;
	mad.lo.s32 	%r95, %r93, %r94, %r92;
	setp.ge.s32 	%p3, %r1, %r86;
	setp.ge.s32 	%p4, %r95, %r88;
	or.pred  	%p5, %p3, %p4;
	setp.lt.s32 	%p6, %r85, 1;
	or.pred  	%p7, %p5, %p6;
	@%p7 bra 	$L__BB10_52;
	cvta.to.global.u64 	%rd37, %rd27;
	mul.wide.s32 	%rd38, %r1, 8;
	add.s64 	%rd10, %rd37, %rd38;
	mad.lo.s32 	%r3, %r88, %r1, %r95;
	mul.lo.s32 	%r4, %r88, %r86;
	add.f64 	%fd1, %fd26, %fd26;
	mov.f64 	%fd27, 0d3FF0000000000000;
	sub.f64 	%fd2, %fd27, %fd24;
	mul.f64 	%fd3, %fd26, 0d401921FB54442EEA;
	mad.lo.s32 	%r5, %r1, %r85, %r1;
	div.rn.f64 	%fd4, %fd22, %fd23;
	{
	.reg .b32 %temp; 
	mov.b64 	{%temp, %r96}, %fd4;
	}
	mov.f64 	%fd28, 0d4000000000000000;
	{
	.reg .b32 %temp; 
	mov.b64 	{%temp, %r97}, %fd28;
	}
	and.b32  	%r98, %r97, 2146435072;
	setp.eq.s32 	%p8, %r98, 1062207488;
	abs.f64 	%fd5, %fd4;
	setp.lt.s32 	%p10, %r96, 0;
	and.pred  	%p1, %p10, %p8;
	selp.b32 	%r99, %r96, 0, %p8;
	setp.lt.s32 	%p11, %r97, 0;
	or.b32  	%r100, %r99, 2146435072;
	selp.b32 	%r101, %r100, %r99, %p11;
	mov.b32 	%r102, 0;
	mov.b64 	%fd6, {%r102, %r101};
	add.f64 	%fd29, %fd4, 0d4000000000000000;
	{
	.reg .b32 %temp; 
	mov.b64 	{%temp, %r103}, %fd29;
	}
	and.b32  	%r6, %r103, 2146435072;
	setp.num.f64 	%p12, %fd4, %fd4;
	selp.b32 	%r104, 0, 2146435072, %p11;
	and.b32  	%r105, %r97, 2147483647;
	setp.ne.s32 	%p13, %r105, 1071644672;
	and.pred  	%p14, %p8, %p13;
	or.b32  	%r106, %r104, -2147483648;
	selp.b32 	%r107, %r106, %r104, %p14;
	selp.b32 	%r108, %r107, %r104, %p10;
	mov.b64 	%fd7, {%r102, %r108};
	@%p12 bra 	$L__BB10_9;
	add.s32 	%r118, %r85, -1;
	mad.lo.s32 	%r119, %r86, %r118, %r1;
	mad.lo.s32 	%r140, %r88, %r119, %r95;
	mul.wide.u32 	%rd95, %r118, 8;
	add.s64 	%rd242, %rd8, %rd95;
	mad.lo.s32 	%r120, %r86, %r85, %r1;
	mad.lo.s32 	%r139, %r88, %r120, %r95;
	mov.b32 	%r141, 1;
	cvt.s64.s32 	%rd117, %r85;
	cvt.s64.s32 	%rd118, %r5;
	add.s64 	%rd119, %rd117, %rd118;
	shl.b64 	%rd120, %rd119, 3;
	add.s64 	%rd121, %rd1, %rd120;
	mov.u32 	%r142, %r85;
$L__BB10_3:
	setp.eq.s32 	%p33, %r141, 1;
	@%p33 bra 	$L__BB10_7;
	setp.eq.s32 	%p34, %r83, 0;
	ld.global.f64 	%fd8, [%rd10];
	mul.wide.s32 	%rd96, %r140, 8;
	add.s64 	%rd97, %rd9, %rd96;
	ld.global.f64 	%fd9, [%rd97];
	fma.rn.f64 	%fd104, %fd21, %fd9, %fd8;
	div.rn.f64 	%fd105, %fd8, %fd104;
	setp.lt.f64 	%p35, %fd105, 0d3FEFFFFDE7210BE9;
	or.pred  	%p36, %p34, %p35;
	@%p36 bra 	$L__BB10_6;
	ld.global.f64 	%fd106, [%rd242];
	div.rn.f64 	%fd107, %fd8, %fd21;
	add.f64 	%fd108, %fd9, %fd107;
	mul.f64 	%fd109, %fd106, %fd108;
	mul.wide.s32 	%rd98, %r139, 8;
	add.s64 	%rd99, %rd6, %rd98;
	ld.global.f64 	%fd110, [%rd99];
	mul.wide.s32 	%rd100, %r140, 8;
	add.s64 	%rd101, %rd7, %rd100;
	ld.global.f64 	%fd111, [%rd101];
	sub.f64 	%fd112, %fd111, %fd110;
	mul.f64 	%fd113, %fd2, %fd109;
	div.rn.f64 	%fd114, %fd1, %fd113;
	add.f64 	%fd115, %fd114, 0d3FF0000000000000;
	div.rn.f64 	%fd116, %fd112, %fd115;
	add.f64 	%fd117, %fd110, %fd116;
	add.s64 	%rd102, %rd6, %rd100;
	st.global.f64 	[%rd102], %fd117;
	bra.uni 	$L__BB10_8;
$L__BB10_6:
	mul.wide.s32 	%rd103, %r140, 8;
	add.s64 	%rd104, %rd5, %rd103;
	ld.global.f64 	%fd118, [%rd104];
	add.s64 	%rd105, %rd4, %rd103;
	ld.global.f64 	%fd119, [%rd105];
	add.s64 	%rd106, %rd3, %rd103;
	ld.global.f64 	%fd120, [%rd106];
	add.s64 	%rd107, %rd2, %rd103;
	ld.global.f64 	%fd121, [%rd107];
	rcp.rn.f64 	%fd122, %fd118;
	mul.wide.s32 	%rd108, %r139, 8;
	add.s64 	%rd109, %rd6, %rd108;
	ld.global.f64 	%fd123, [%rd109];
	mul.f64 	%fd124, %fd119, %fd123;
	add.s64 	%rd110, %rd7, %rd103;
	ld.global.f64 	%fd125, [%rd110];
	mul.f64 	%fd126, %fd120, %fd125;
	sub.f64 	%fd127, %fd124, %fd126;
	cvt.s64.s32 	%rd111, %r142;
	add.s64 	%rd113, %rd118, %rd111;
	shl.b64 	%rd114, %rd113, 3;
	add.s64 	%rd115, %rd1, %rd114;
	ld.global.f64 	%fd128, [%rd115+-8];
	mul.f64 	%fd129, %fd3, %fd128;
	sub.f64 	%fd130, %fd120, %fd121;
	fma.rn.f64 	%fd131, %fd130, %fd129, %fd127;
	mul.f64 	%fd132, %fd122, %fd131;
	add.s64 	%rd116, %rd6, %rd103;
	st.global.f64 	[%rd116], %fd132;
	bra.uni 	$L__BB10_8;
$L__BB10_7:
	ld.param.f64 	%fd290, [_Z14fband_iso_tabuPdS_S_S_S_S_S_S_S_S_iiddddiidid_param_18];
	setp.eq.f64 	%p37, %fd4, 0d3FF0000000000000;
	setp.ne.s32 	%p38, %r6, 2146435072;
	setp.eq.f64 	%p39, %fd4, 0d0000000000000000;
	{ // callseq 19, 0
	.param .b64 param0;
	st.param.f64 	[param0], %fd5;
	.param .b64 param1;
	st.param.f64 	[param1], 0d4000000000000000;
	.param .b64 retval0;
	call.uni (retval0), 
	__internal_accurate_pow, 
	(
	param0, 
	param1
	);
	ld.param.f64 	%fd133, [retval0];
	} // callseq 19
	neg.f64 	%fd135, %fd133;
	selp.f64 	%fd136, %fd135, %fd133, %p1;
	selp.f64 	%fd137, %fd6, %fd136, %p39;
	mov.f64 	%fd138, 0d4000000000000000;
	add.rn.f64 	%fd139, %fd4, %fd138;
	selp.f64 	%fd140, %fd137, %fd139, %p38;
	selp.f64 	%fd141, 0d3FF0000000000000, %fd140, %p37;
	mul.f64 	%fd142, %fd290, %fd141;
	mul.f64 	%fd143, %fd142, 0d400921FB54442EEA;
	ld.global.f64 	%fd144, [%rd121+-8];
	mul.f64 	%fd145, %fd144, %fd143;
	mul.wide.s32 	%rd122, %r140, 8;
	add.s64 	%rd123, %rd6, %rd122;
	st.global.f64 	[%rd123], %fd145;
$L__BB10_8:
	add.s32 	%r141, %r141, -1;
	sub.s32 	%r140, %r140, %r4;
	add.s64 	%rd242, %rd242, -8;
	sub.s32 	%r139, %r139, %r4;
	setp.gt.u32 	%p40, %r142, 1;
	add.s32 	%r142, %r142, -1;
	@%p40 bra 	$L__BB10_3;
	bra.uni 	$L__BB10_20;
$L__BB10_9:
	setp.eq.f64 	%p16, %fd4, 0d0000000000000000;
	@%p16 bra 	$L__BB10_13;
	setp.neu.f64 	%p17, %fd5, 0d7FF0000000000000;
	setp.ne.s32 	%p18, %r6, 2146435072;
	or.pred  	%p2, %p18, %p17;
	add.s32 	%r110, %r85, -1;
	mad.lo.s32 	%r111, %r86, %r110, %r1;
	mad.lo.s32 	%r158, %r88, %r111, %r95;
	mul.wide.u32 	%rd39, %r110, 8;
	add.s64 	%rd244, %rd8, %rd39;
	mad.lo.s32 	%r112, %r86, %r85, %r1;
	mad.lo.s32 	%r157, %r88, %r112, %r95;
	mov.b32 	%r156, 1;
	cvt.s64.s32 	%rd61, %r85;
	cvt.s64.s32 	%rd62, %r5;
	add.s64 	%rd63, %rd61, %rd62;
	shl.b64 	%rd64, %rd63, 3;
	add.s64 	%rd65, %rd1, %rd64;
	mov.u32 	%r159, %r85;
$L__BB10_11:
	setp.ne.s32 	%p19, %r156, 1;
	@%p19 bra 	$L__BB10_35;
	ld.param.f64 	%fd288, [_Z14fband_iso_tabuPdS_S_S_S_S_S_S_S_S_iiddddiidid_param_18];
	setp.eq.f64 	%p23, %fd4, 0d3FF0000000000000;
	{ // callseq 18, 0
	.param .b64 param0;
	st.param.f64 	[param0], %fd5;
	.param .b64 param1;
	st.param.f64 	[param1], 0d4000000000000000;
	.param .b64 retval0;
	call.uni (retval0), 
	__internal_accurate_pow, 
	(
	param0, 
	param1
	);
	ld.param.f64 	%fd59, [retval0];
	} // callseq 18
	neg.f64 	%fd61, %fd59;
	selp.f64 	%fd62, %fd61, %fd59, %p1;
	selp.f64 	%fd63, %fd62, %fd7, %p2;
	selp.f64 	%fd64, 0d3FF0000000000000, %fd63, %p23;
	mul.f64 	%fd65, %fd288, %fd64;
	mul.f64 	%fd66, %fd65, 0d400921FB54442EEA;
	ld.global.f64 	%fd67, [%rd65+-8];
	mul.f64 	%fd68, %fd67, %fd66;
	mul.wide.s32 	%rd66, %r158, 8;
	add.s64 	%rd67, %rd6, %rd66;
	st.global.f64 	[%rd67], %fd68;
	bra.uni 	$L__BB10_38;
$L__BB10_13:
	ld.param.f64 	%fd289, [_Z14fband_iso_tabuPdS_S_S_S_S_S_S_S_S_iiddddiidid_param_18];
	setp.eq.f64 	%p25, %fd4, 0d3FF0000000000000;
	setp.neu.f64 	%p26, %fd5, 0d7FF0000000000000;
	setp.ne.s32 	%p27, %r6, 2146435072;
	selp.f64 	%fd69, %fd6, %fd7, %p26;
	selp.f64 	%fd70, %fd6, %fd69, %p27;
	selp.f64 	%fd71, 0d3FF0000000000000, %fd70, %p25;
	mul.f64 	%fd72, %fd289, %fd71;
	mul.f64 	%fd10, %fd72, 0d400921FB54442EEA;
	add.s64 	%rd15, %rd1, -8;
	cvt.s64.s32 	%rd16, %r5;
	add.s32 	%r114, %r85, -1;
	mad.lo.s32 	%r115, %r86, %r114, %r1;
	mad.lo.s32 	%r144, %r88, %r115, %r95;
	mul.wide.u32 	%rd68, %r114, 8;
	add.s64 	%rd243, %rd8, %rd68;
	mad.lo.s32 	%r116, %r86, %r85, %r1;
	mad.lo.s32 	%r143, %r88, %r116, %r95;
	mov.b32 	%r145, 1;
	mov.u32 	%r146, %r85;
$L__BB10_14:
	setp.eq.s32 	%p28, %r145, 1;
	@%p28 bra 	$L__BB10_18;
	setp.eq.s32 	%p29, %r83, 0;
	ld.global.f64 	%fd11, [%rd10];
	mul.wide.s32 	%rd69, %r144, 8;
	add.s64 	%rd70, %rd9, %rd69;
	ld.global.f64 	%fd12, [%rd70];
	fma.rn.f64 	%fd73, %fd21, %fd12, %fd11;
	div.rn.f64 	%fd74, %fd11, %fd73;
	setp.lt.f64 	%p30, %fd74, 0d3FEFFFFDE7210BE9;
	or.pred  	%p31, %p29, %p30;
	@%p31 bra 	$L__BB10_17;
	ld.global.f64 	%fd75, [%rd243];
	div.rn.f64 	%fd76, %fd11, %fd21;
	add.f64 	%fd77, %fd12, %fd76;
	mul.f64 	%fd78, %fd75, %fd77;
	mul.wide.s32 	%rd71, %r143, 8;
	add.s64 	%rd72, %rd6, %rd71;
	ld.global.f64 	%fd79, [%rd72];
	add.s64 	%rd74, %rd7, %rd69;
	ld.global.f64 	%fd80, [%rd74];
	sub.f64 	%fd81, %fd80, %fd79;
	mul.f64 	%fd82, %fd2, %fd78;
	div.rn.f64 	%fd83, %fd1, %fd82;
	add.f64 	%fd84, %fd83, 0d3FF0000000000000;
	div.rn.f64 	%fd85, %fd81, %fd84;
	add.f64 	%fd86, %fd79, %fd85;
	add.s64 	%rd75, %rd6, %rd69;
	st.global.f64 	[%rd75], %fd86;
	bra.uni 	$L__BB10_19;
$L__BB10_17:
	mul.wide.s32 	%rd76, %r144, 8;
	add.s64 	%rd77, %rd5, %rd76;
	ld.global.f64 	%fd87, [%rd77];
	add.s64 	%rd78, %rd4, %rd76;
	ld.global.f64 	%fd88, [%rd78];
	add.s64 	%rd79, %rd3, %rd76;
	ld.global.f64 	%fd89, [%rd79];
	add.s64 	%rd80, %rd2, %rd76;
	ld.global.f64 	%fd90, [%rd80];
	rcp.rn.f64 	%fd91, %fd87;
	mul.wide.s32 	%rd81, %r143, 8;
	add.s64 	%rd82, %rd6, %rd81;
	ld.global.f64 	%fd92, [%rd82];
	mul.f64 	%fd93, %fd88, %fd92;
	add.s64 	%rd83, %rd7, %rd76;
	ld.global.f64 	%fd94, [%rd83];
	mul.f64 	%fd95, %fd89, %fd94;
	sub.f64 	%fd96, %fd93, %fd95;
	cvt.s64.s32 	%rd84, %r146;
	add.s64 	%rd85, %rd16, %rd84;
	shl.b64 	%rd86, %rd85, 3;
	add.s64 	%rd87, %rd15, %rd86;
	ld.global.f64 	%fd97, [%rd87];
	mul.f64 	%fd98, %fd3, %fd97;
	sub.f64 	%fd99, %fd89, %fd90;
	fma.rn.f64 	%fd100, %fd99, %fd98, %fd96;
	mul.f64 	%fd101, %fd91, %fd100;
	add.s64 	%rd88, %rd6, %rd76;
	st.global.f64 	[%rd88], %fd101;
	bra.uni 	$L__BB10_19;
$L__BB10_18:
	cvt.s64.s32 	%rd89, %r85;
	add.s64 	%rd90, %rd89, %rd16;
	shl.b64 	%rd91, %rd90, 3;
	add.s64 	%rd92, %rd1, %rd91;
	ld.global.f64 	%fd102, [%rd92+-8];
	mul.f64 	%fd103, %fd102, %fd10;
	mul.wide.s32 	%rd93, %r144, 8;
	add.s64 	%rd94, %rd6, %rd93;
	st.global.f64 	[%rd94], %fd103;
$L__BB10_19:
	add.s32 	%r145, %r145, -1;
	sub.s32 	%r144, %r144, %r4;
	add.s64 	%rd243, %rd243, -8;
	sub.s32 	%r143, %r143, %r4;
	setp.gt.u32 	%p32, %r146, 1;
	add.s32 	%r146, %r146, -1;
	@%p32 bra 	$L__BB10_14;
$L__BB10_20:
	ld.param.u32 	%r138, [_Z14fband_iso_tabuPdS_S_S_S_S_S_S_S_S_iiddddiidid_param_11];
	setp.ne.s32 	%p41, %r83, 0;
	setp.ne.s32 	%p42, %r138, 1;
	mul.wide.s32 	%rd124, %r3, 8;
	add.s64 	%rd20, %rd6, %rd124;
	add.s32 	%r121, %r5, %r85;
	mul.wide.s32 	%rd125, %r121, 8;
	add.s64 	%rd21, %rd1, %rd125;
	add.s64 	%rd22, %rd7, %rd124;
	or.pred  	%p43, %p41, %p42;
	@%p43 bra 	$L__BB10_31;
	setp.eq.s32 	%p59, %r85, 1;
	mov.b32 	%r155, 0;
	@%p59 bra 	$L__BB10_27;
	and.b32  	%r155, %r85, 2147483646;
	neg.s32 	%r153, %r155;
	shl.b32 	%r31, %r4, 1;
	neg.s32 	%r148, %r4;
	sub.s32 	%r132, %r1, %r86;
	mad.lo.s32 	%r147, %r88, %r132, %r95;
	mov.b32 	%r152, 0;
	mul.wide.s32 	%rd224, %r4, 8;
	cvt.s64.s32 	%rd206, %r5;
	mov.u32 	%r149, %r5;
	mov.u32 	%r150, %r3;
	mov.u32 	%r151, %r4;
	mov.u32 	%r154, %r152;
$L__BB10_23:
	setp.eq.s32 	%p60, %r154, 0;
	@%p60 bra 	$L__BB10_25;
	mul.wide.s32 	%rd197, %r147, 8;
	add.s64 	%rd198, %rd5, %rd197;
	ld.global.f64 	%fd239, [%rd198];
	add.s64 	%rd199, %rd4, %rd197;
	ld.global.f64 	%fd240, [%rd199];
	add.s64 	%rd200, %rd3, %rd197;
	ld.global.f64 	%fd241, [%rd200];
	add.s64 	%rd201, %rd2, %rd197;
	ld.global.f64 	%fd242, [%rd201];
	rcp.rn.f64 	%fd243, %fd239;
	mul.wide.s32 	%rd202, %r148, 8;
	add.s64 	%rd203, %rd22, %rd202;
	ld.global.f64 	%fd244, [%rd203];
	mul.f64 	%fd245, %fd240, %fd244;
	mul.wide.s32 	%rd204, %r152, 8;
	add.s64 	%rd205, %rd20, %rd204;
	ld.global.f64 	%fd246, [%rd205];
	mul.f64 	%fd247, %fd241, %fd246;
	sub.f64 	%fd248, %fd245, %fd247;
	cvt.s64.s32 	%rd207, %r154;
	add.s64 	%rd208, %rd207, %rd206;
	shl.b64 	%rd209, %rd208, 3;
	add.s64 	%rd210, %rd1, %rd209;
	ld.global.f64 	%fd249, [%rd210+-8];
	mul.f64 	%fd250, %fd3, %fd249;
	sub.f64 	%fd251, %fd241, %fd242;
	fma.rn.f64 	%fd252, %fd251, %fd250, %fd248;
	mul.f64 	%fd253, %fd243, %fd252;
	add.s64 	%rd212, %rd203, %rd224;
	st.global.f64 	[%rd212], %fd253;
	bra.uni 	$L__BB10_26;
$L__BB10_25:
	ld.global.f64 	%fd254, [%rd21];
	fma.rn.f64 	%fd255, %fd254, 0d400921FB54442EEA, 0d0000000000000000;
	st.global.f64 	[%rd22], %fd255;
$L__BB10_26:
	mul.wide.s32 	%rd213, %r150, 8;
	add.s64 	%rd214, %rd5, %rd213;
	ld.global.f64 	%fd256, [%rd214];
	add.s64 	%rd215, %rd4, %rd213;
	ld.global.f64 	%fd257, [%rd215];
	add.s64 	%rd216, %rd3, %rd213;
	ld.global.f64 	%fd258, [%rd216];
	add.s64 	%rd217, %rd2, %rd213;
	ld.global.f64 	%fd259, [%rd217];
	rcp.rn.f64 	%fd260, %fd256;
	mul.wide.s32 	%rd218, %r152, 8;
	add.s64 	%rd219, %rd22, %rd218;
	ld.global.f64 	%fd261, [%rd219];
	mul.f64 	%fd262, %fd257, %fd261;
	mul.wide.s32 	%rd220, %r151, 8;
	add.s64 	%rd221, %rd20, %rd220;
	ld.global.f64 	%fd263, [%rd221];
	mul.f64 	%fd264, %fd258, %fd263;
	sub.f64 	%fd265, %fd262, %fd264;
	mul.wide.s32 	%rd222, %r149, 8;
	add.s64 	%rd223, %rd1, %rd222;
	ld.global.f64 	%fd266, [%rd223];
	mul.f64 	%fd267, %fd3, %fd266;
	sub.f64 	%fd268, %fd258, %fd259;
	fma.rn.f64 	%fd269, %fd268, %fd267, %fd265;
	mul.f64 	%fd270, %fd260, %fd269;
	add.s64 	%rd225, %rd219, %rd224;
	st.global.f64 	[%rd225], %fd270;
	add.s32 	%r154, %r154, 2;
	add.s32 	%r153, %r153, 2;
	add.s32 	%r152, %r152, %r31;
	add.s32 	%r151, %r151, %r31;
	add.s32 	%r150, %r150, %r31;
	add.s32 	%r149, %r149, 2;
	add.s32 	%r148, %r148, %r31;
	add.s32 	%r147, %r147, %r31;
	setp.ne.s32 	%p61, %r153, 0;
	@%p61 bra 	$L__BB10_23;
$L__BB10_27:
	and.b32  	%r133, %r85, 1;
	setp.eq.b32 	%p62, %r133, 1;
	not.pred 	%p63, %p62;
	@%p63 bra 	$L__BB10_52;
	setp.eq.s32 	%p64, %r155, 0;
	@%p64 bra 	$L__BB10_30;
	add.s32 	%r134, %r155, -1;
	mul.lo.s32 	%r135, %r134, %r4;
	add.s32 	%r136, %r135, %r3;
	mul.wide.s32 	%rd226, %r136, 8;
	add.s64 	%rd227, %rd5, %rd226;
	ld.global.f64 	%fd271, [%rd227];
	add.s64 	%rd228, %rd4, %rd226;
	ld.global.f64 	%fd272, [%rd228];
	add.s64 	%rd229, %rd3, %rd226;
	ld.global.f64 	%fd273, [%rd229];
	add.s64 	%rd230, %rd2, %rd226;
	ld.global.f64 	%fd274, [%rd230];
	rcp.rn.f64 	%fd275, %fd271;
	mul.wide.s32 	%rd231, %r135, 8;
	add.s64 	%rd232, %rd22, %rd231;
	ld.global.f64 	%fd276, [%rd232];
	mul.f64 	%fd277, %fd272, %fd276;
	mul.lo.s32 	%r137, %r155, %r4;
	mul.wide.s32 	%rd233, %r137, 8;
	add.s64 	%rd234, %rd20, %rd233;
	ld.global.f64 	%fd278, [%rd234];
	mul.f64 	%fd279, %fd273, %fd278;
	sub.f64 	%fd280, %fd277, %fd279;
	cvt.s64.s32 	%rd235, %r5;
	cvt.u64.u32 	%rd236, %r155;
	add.s64 	%rd237, %rd236, %rd235;
	shl.b64 	%rd238, %rd237, 3;
	add.s64 	%rd239, %rd1, %rd238;
	ld.global.f64 	%fd281, [%rd239+-8];
	mul.f64 	%fd282, %fd3, %fd281;
	sub.f64 	%fd283, %fd273, %fd274;
	fma.rn.f64 	%fd284, %fd283, %fd282, %fd280;
	mul.f64 	%fd285, %fd275, %fd284;
	mul.wide.s32 	%rd240, %r4, 8;
	add.s64 	%rd241, %rd232, %rd240;
	st.global.f64 	[%rd241], %fd285;
	bra.uni 	$L__BB10_52;
$L__BB10_30:
	ld.global.f64 	%fd286, [%rd21];
	fma.rn.f64 	%fd287, %fd286, 0d400921FB54442EEA, 0d0000000000000000;
	st.global.f64 	[%rd22], %fd287;
	bra.uni 	$L__BB10_52;
$L__BB10_31:
	setp.eq.s32 	%p44, %r85, 1;
	mov.b32 	%r168, 0;
	@%p44 bra 	$L__BB10_46;
	and.b32  	%r168, %r85, 2147483646;
	neg.s32 	%r166, %r168;
	shl.b32 	%r53, %r4, 1;
	neg.s32 	%r161, %r4;
	sub.s32 	%r124, %r1, %r86;
	mad.lo.s32 	%r160, %r88, %r124, %r95;
	mov.b32 	%r165, 0;
	mul.wide.s32 	%rd169, %r4, 8;
	cvt.s64.s32 	%rd144, %r5;
	mov.u32 	%r162, %r5;
	mov.u32 	%r163, %r3;
	mov.u32 	%r164, %r4;
	mov.u32 	%r167, %r165;
$L__BB10_33:
	setp.ne.s32 	%p45, %r167, 0;
	cvt.s64.s32 	%rd25, %r167;
	mul.wide.s32 	%rd126, %r167, 8;
	add.s64 	%rd26, %rd8, %rd126;
	@%p45 bra 	$L__BB10_39;
	ld.global.f64 	%fd175, [%rd20];
	ld.global.f64 	%fd176, [%rd21];
	fma.rn.f64 	%fd177, %fd176, 0d400921FB54442EEA, %fd175;
	st.global.f64 	[%rd22], %fd177;
	bra.uni 	$L__BB10_42;
$L__BB10_35:
	setp.ne.s32 	%p20, %r83, 0;
	ld.global.f64 	%fd13, [%rd10];
	mul.wide.s32 	%rd40, %r158, 8;
	add.s64 	%rd41, %rd9, %rd40;
	ld.global.f64 	%fd14, [%rd41];
	fma.rn.f64 	%fd30, %fd21, %fd14, %fd13;
	div.rn.f64 	%fd31, %fd13, %fd30;
	setp.geu.f64 	%p21, %fd31, 0d3FEFFFFDE7210BE9;
	and.pred  	%p22, %p20, %p21;
	@%p22 bra 	$L__BB10_37;
	mul.wide.s32 	%rd47, %r158, 8;
	add.s64 	%rd48, %rd5, %rd47;
	ld.global.f64 	%fd44, [%rd48];
	add.s64 	%rd49, %rd4, %rd47;
	ld.global.f64 	%fd45, [%rd49];
	add.s64 	%rd50, %rd3, %rd47;
	ld.global.f64 	%fd46, [%rd50];
	add.s64 	%rd51, %rd2, %rd47;
	ld.global.f64 	%fd47, [%rd51];
	rcp.rn.f64 	%fd48, %fd44;
	mul.wide.s32 	%rd52, %r157, 8;
	add.s64 	%rd53, %rd6, %rd52;
	ld.global.f64 	%fd49, [%rd53];
	mul.f64 	%fd50, %fd45, %fd49;
	add.s64 	%rd54, %rd7, %rd47;
	ld.global.f64 	%fd51, [%rd54];
	mul.f64 	%fd52, %fd46, %fd51;
	sub.f64 	%fd53, %fd50, %fd52;
	cvt.s64.s32 	%rd55, %r159;
	add.s64 	%rd57, %rd62, %rd55;
	shl.b64 	%rd58, %rd57, 3;
	add.s64 	%rd59, %rd1, %rd58;
	ld.global.f64 	%fd54, [%rd59+-8];
	mul.f64 	%fd55, %fd3, %fd54;
	sub.f64 	%fd56, %fd46, %fd47;
	fma.rn.f64 	%fd57, %fd56, %fd55, %fd53;
	mul.f64 	%fd58, %fd48, %fd57;
	add.s64 	%rd60, %rd6, %rd47;
	st.global.f64 	[%rd60], %fd58;
	bra.uni 	$L__BB10_38;
$L__BB10_37:
	ld.global.f64 	%fd32, [%rd244];
	div.rn.f64 	%fd33, %fd13, %fd21;
	add.f64 	%fd34, %fd14, %fd33;
	mul.f64 	%fd35, %fd32, %fd34;
	mul.wide.s32 	%rd42, %r157, 8;
	add.s64 	%rd43, %rd6, %rd42;
	ld.global.f64 	%fd36, [%rd43];
	mul.wide.s32 	%rd44, %r158, 8;
	add.s64 	%rd45, %rd7, %rd44;
	ld.global.f64 	%fd37, [%rd45];
	sub.f64 	%fd38, %fd37, %fd36;
	mul.f64 	%fd39, %fd2, %fd35;
	div.rn.f64 	%fd40, %fd1, %fd39;
	add.f64 	%fd41, %fd40, 0d3FF0000000000000;
	div.rn.f64 	%fd42, %fd38, %fd41;
	add.f64 	%fd43, %fd36, %fd42;
	add.s64 	%rd46, %rd6, %rd44;
	st.global.f64 	[%rd46], %fd43;
$L__BB10_38:
	sub.s32 	%r158, %r158, %r4;
	add.s64 	%rd244, %rd244, -8;
	sub.s32 	%r157, %r157, %r4;
	add.s32 	%r156, %r156, -1;
	setp.gt.u32 	%p24, %r159, 1;
	add.s32 	%r159, %r159, -1;
	@%p24 bra 	$L__BB10_11;
	bra.uni 	$L__BB10_20;
$L__BB10_39:
	setp.ne.s32 	%p46, %r83, 0;
	ld.global.f64 	%fd15, [%rd10];
	mul.wide.s32 	%rd127, %r160, 8;
	add.s64 	%rd128, %rd9, %rd127;
	ld.global.f64 	%fd16, [%rd128];
	fma.rn.f64 	%fd146, %fd21, %fd16, %fd15;
	div.rn.f64 	%fd147, %fd15, %fd146;
	setp.geu.f64 	%p47, %fd147, 0d3FEFFFFDE7210BE9;
	and.pred  	%p48, %p46, %p47;
	@%p48 bra 	$L__BB10_41;
	mul.wide.s32 	%rd135, %r160, 8;
	add.s64 	%rd136, %rd5, %rd135;
	ld.global.f64 	%fd160, [%rd136];
	add.s64 	%rd137, %rd4, %rd135;
	ld.global.f64 	%fd161, [%rd137];
	add.s64 	%rd138, %rd3, %rd135;
	ld.global.f64 	%fd162, [%rd138];
	add.s64 	%rd139, %rd2, %rd135;
	ld.global.f64 	%fd163, [%rd139];
	rcp.rn.f64 	%fd164, %fd160;
	mul.wide.s32 	%rd140, %r161, 8;
	add.s64 	%rd141, %rd22, %rd140;
	ld.global.f64 	%fd165, [%rd141];
	mul.f64 	%fd166, %fd161, %fd165;
	mul.wide.s32 	%rd142, %r165, 8;
	add.s64 	%rd143, %rd20, %rd142;
	ld.global.f64 	%fd167, [%rd143];
	mul.f64 	%fd168, %fd162, %fd167;
	sub.f64 	%fd169, %fd166, %fd168;
	add.s64 	%rd145, %rd25, %rd144;
	shl.b64 	%rd146, %rd145, 3;
	add.s64 	%rd147, %rd1, %rd146;
	ld.global.f64 	%fd170, [%rd147+-8];
	mul.f64 	%fd171, %fd3, %fd170;
	sub.f64 	%fd172, %fd162, %fd163;
	fma.rn.f64 	%fd173, %fd172, %fd171, %fd169;
	mul.f64 	%fd174, %fd164, %fd173;
	mul.wide.s32 	%rd148, %r4, 8;
	add.s64 	%rd149, %rd141, %rd148;
	st.global.f64 	[%rd149], %fd174;
	bra.uni 	$L__BB10_42;
$L__BB10_41:
	ld.global.f64 	%fd148, [%rd26+-8];
	div.rn.f64 	%fd149, %fd15, %fd21;
	add.f64 	%fd150, %fd16, %fd149;
	mul.f64 	%fd151, %fd148, %fd150;
	mul.wide.s32 	%rd129, %r161, 8;
	add.s64 	%rd130, %rd22, %rd129;
	ld.global.f64 	%fd152, [%rd130];
	mul.wide.s32 	%rd131, %r165, 8;
	add.s64 	%rd132, %rd20, %rd131;
	ld.global.f64 	%fd153, [%rd132];
	sub.f64 	%fd154, %fd152, %fd153;
	mul.f64 	%fd155, %fd2, %fd151;
	div.rn.f64 	%fd156, %fd1, %fd155;
	add.f64 	%fd157, %fd156, 0d3FF0000000000000;
	div.rn.f64 	%fd158, %fd154, %fd157;
	sub.f64 	%fd159, %fd152, %fd158;
	mul.wide.s32 	%rd133, %r4, 8;
	add.s64 	%rd134, %rd130, %rd133;
	st.global.f64 	[%rd134], %fd159;
$L__BB10_42:
	setp.eq.s32 	%p49, %r83, 0;
	ld.global.f64 	%fd17, [%rd10];
	mul.wide.s32 	%rd150, %r163, 8;
	add.s64 	%rd151, %rd9, %rd150;
	ld.global.f64 	%fd18, [%rd151];
	fma.rn.f64 	%fd178, %fd21, %fd18, %fd17;
	div.rn.f64 	%fd179, %fd17, %fd178;
	setp.lt.f64 	%p50, %fd179, 0d3FEFFFFDE7210BE9;
	or.pred  	%p51, %p49, %p50;
	@%p51 bra 	$L__BB10_44;
	ld.global.f64 	%fd180, [%rd26];
	div.rn.f64 	%fd181, %fd17, %fd21;
	add.f64 	%fd182, %fd18, %fd181;
	mul.f64 	%fd183, %fd180, %fd182;
	mul.wide.s32 	%rd152, %r165, 8;
	add.s64 	%rd153, %rd22, %rd152;
	ld.global.f64 	%fd184, [%rd153];
	mul.wide.s32 	%rd154, %r164, 8;
	add.s64 	%rd155, %rd20, %rd154;
	ld.global.f64 	%fd185, [%rd155];
	sub.f64 	%fd186, %fd184, %fd185;
	mul.f64 	%fd187, %fd2, %fd183;
	div.rn.f64 	%fd188, %fd1, %fd187;
	add.f64 	%fd189, %fd188, 0d3FF0000000000000;
	div.rn.f64 	%fd190, %fd186, %fd189;
	sub.f64 	%fd191, %fd184, %fd190;
	add.s64 	%rd157, %rd153, %rd169;
	st.global.f64 	[%rd157], %fd191;
	bra.uni 	$L__BB10_45;
$L__BB10_44:
	mul.wide.s32 	%rd158, %r163, 8;
	add.s64 	%rd159, %rd5, %rd158;
	ld.global.f64 	%fd192, [%rd159];
	add.s64 	%rd160, %rd4, %rd158;
	ld.global.f64 	%fd193, [%rd160];
	add.s64 	%rd161, %rd3, %rd158;
	ld.global.f64 	%fd194, [%rd161];
	add.s64 	%rd162, %rd2, %rd158;
	ld.global.f64 	%fd195, [%rd162];
	rcp.rn.f64 	%fd196, %fd192;
	mul.wide.s32 	%rd163, %r165, 8;
	add.s64 	%rd164, %rd22, %rd163;
	ld.global.f64 	%fd197, [%rd164];
	mul.f64 	%fd198, %fd193, %fd197;
	mul.wide.s32 	%rd165, %r164, 8;
	add.s64 	%rd166, %rd20, %rd165;
	ld.global.f64 	%fd199, [%rd166];
	mul.f64 	%fd200, %fd194, %fd199;
	sub.f64 	%fd201, %fd198, %fd200;
	mul.wide.s32 	%rd167, %r162, 8;
	add.s64 	%rd168, %rd1, %rd167;
	ld.global.f64 	%fd202, [%rd168];
	mul.f64 	%fd203, %fd3, %fd202;
	sub.f64 	%fd204, %fd194, %fd195;
	fma.rn.f64 	%fd205, %fd204, %fd203, %fd201;
	mul.f64 	%fd206, %fd196, %fd205;
	add.s64 	%rd170, %rd164, %rd169;
	st.global.f64 	[%rd170], %fd206;
$L__BB10_45:
	cvt.u32.u64 	%r125, %rd25;
	add.s32 	%r167, %r125, 2;
	add.s32 	%r166, %r166, 2;
	add.s32 	%r165, %r165, %r53;
	add.s32 	%r164, %r164, %r53;
	add.s32 	%r163, %r163, %r53;
	add.s32 	%r162, %r162, 2;
	add.s32 	%r161, %r161, %r53;
	add.s32 	%r160, %r160, %r53;
	setp.ne.s32 	%p52, %r166, 0;
	@%p52 bra 	$L__BB10_33;
$L__BB10_46:
	and.b32  	%r126, %r85, 1;
	setp.eq.b32 	%p53, %r126, 1;
	not.pred 	%p54, %p53;
	@%p54 bra 	$L__BB10_52;
	setp.eq.s32 	%p55, %r168, 0;
	@%p55 bra 	$L__BB10_51;
	setp.eq.s32 	%p56, %r83, 0;
	ld.global.f64 	%fd19, [%rd10];
	add.s32 	%r127, %r168, -1;
	mul.lo.s32 	%r81, %r127, %r4;
	add.s32 	%r82, %r81, %r3;
	mul.wide.s32 	%rd171, %r82, 8;
	add.s64 	%rd172, %rd9, %rd171;
	ld.global.f64 	%fd20, [%rd172];
	fma.rn.f64 	%fd207, %fd21, %fd20, %fd19;
	div.rn.f64 	%fd208, %fd19, %fd207;
	setp.lt.f64 	%p57, %fd208, 0d3FEFFFFDE7210BE9;
	or.pred  	%p58, %p56, %p57;
	@%p58 bra 	$L__BB10_50;
	mul.wide.u32 	%rd173, %r168, 8;
	add.s64 	%rd174, %rd8, %rd173;
	ld.global.f64 	%fd209, [%rd174+-8];
	div.rn.f64 	%fd210, %fd19, %fd21;
	add.f64 	%fd211, %fd20, %fd210;
	mul.f64 	%fd212, %fd209, %fd211;
	mul.wide.s32 	%rd175, %r81, 8;
	add.s64 	%rd176, %rd22, %rd175;
	ld.global.f64 	%fd213, [%rd176];
	mul.lo.s32 	%r128, %r168, %r4;
	mul.wide.s32 	%rd177, %r128, 8;
	add.s64 	%rd178, %rd20, %rd177;
	ld.global.f64 	%fd214, [%rd178];
	sub.f64 	%fd215, %fd213, %fd214;
	mul.f64 	%fd216, %fd2, %fd212;
	div.rn.f64 	%fd217, %fd1, %fd216;
	add.f64 	%fd218, %fd217, 0d3FF0000000000000;
	div.rn.f64 	%fd219, %fd215, %fd218;
	sub.f64 	%fd220, %fd213, %fd219;
	mul.wide.s32 	%rd179, %r4, 8;
	add.s64 	%rd180, %rd176, %rd179;
	st.global.f64 	[%rd180], %fd220;
	bra.uni 	$L__BB10_52;
$L__BB10_50:
	add.s64 	%rd182, %rd5, %rd171;
	ld.global.f64 	%fd221, [%rd182];
	add.s64 	%rd183, %rd4, %rd171;
	ld.global.f64 	%fd222, [%rd183];
	add.s64 	%rd184, %rd3, %rd171;
	ld.global.f64 	%fd223, [%rd184];
	add.s64 	%rd185, %rd2, %rd171;
	ld.global.f64 	%fd224, [%rd185];
	rcp.rn.f64 	%fd225, %fd221;
	mul.wide.s32 	%rd186, %r81, 8;
	add.s64 	%rd187, %rd22, %rd186;
	ld.global.f64 	%fd226, [%rd187];
	mul.f64 	%fd227, %fd222, %fd226;
	mul.lo.s32 	%r129, %r168, %r4;
	mul.wide.s32 	%rd188, %r129, 8;
	add.s64 	%rd189, %rd20, %rd188;
	ld.global.f64 	%fd228, [%rd189];
	mul.f64 	%fd229, %fd223, %fd228;
	sub.f64 	%fd230, %fd227, %fd229;
	cvt.s64.s32 	%rd190, %r5;
	cvt.u64.u32 	%rd191, %r168;
	add.s64 	%rd192, %rd191, %rd190;
	shl.b64 	%rd193, %rd192, 3;
	add.s64 	%rd194, %rd1, %rd193;
	ld.global.f64 	%fd231, [%rd194+-8];
	mul.f64 	%fd232, %fd3, %fd231;
	sub.f64 	%fd233, %fd223, %fd224;
	fma.rn.f64 	%fd234, %fd233, %fd232, %fd230;
	mul.f64 	%fd235, %fd225, %fd234;
	mul.wide.s32 	%rd195, %r4, 8;
	add.s64 	%rd196, %rd187, %rd195;
	st.global.f64 	[%rd196], %fd235;
	bra.uni 	$L__BB10_52;
$L__BB10_51:
	ld.global.f64 	%fd236, [%rd20];
	ld.global.f64 	%fd237, [%rd21];
	fma.rn.f64 	%fd238, %fd237, 0d400921FB54442EEA, %fd236;
	st.global.f64 	[%rd22], %fd238;
$L__BB10_52:
	ret;

}
	// .globl	_Z16fband_iso_notabuPdS_S_S_S_S_iiddddiidid
.visible .entry _Z16fband_iso_notabuPdS_S_S_S_S_iiddddiidid(
	.param .u64 .ptr .align 1 _Z16fband_iso_notabuPdS_S_S_S_S_iiddddiidid_param_0,
	.param .u64 .ptr .align 1 _Z16fband_iso_notabuPdS_S_S_S_S_iiddddiidid_param_1,
	.param .u64 .ptr .align 1 _Z16fband_iso_notabuPdS_S_S_S_S_iiddddiidid_param_2,
	.param .u64 .ptr .align 1 _Z16fband_iso_notabuPdS_S_S_S_S_iiddddiidid_param_3,
	.param .u64 .ptr .align 1 _Z16fband_iso_notabuPdS_S_S_S_S_iiddddiidid_param_4,
	.param .u64 .ptr .align 1 _Z16fband_iso_notabuPdS_S_S_S_S_iiddddiidid_param_5,
	.param .u32 _Z16fband_iso_notabuPdS_S_S_S_S_iiddddiidid_param_6,
	.param .u32 _Z16fband_iso_notabuPdS_S_S_S_S_iiddddiidid_param_7,
	.param .f64 _Z16fband_iso_notabuPdS_S_S_S_S_iiddddiidid_param_8,
	.param .f64 _Z16fband_iso_notabuPdS_S_S_S_S_iiddddiidid_param_9,
	.param .f64 _Z16fband_iso_notabuPdS_S_S_S_S_iiddddiidid_param_10,
	.param .f64 _Z16fband_iso_notabuPdS_S_S_S_S_iiddddiidid_param_11,
	.param .u32 _Z16fband_iso_notabuPdS_S_S_S_S_iiddddiidid_param_12,
	.param .u32 _Z16fband_iso_notabuPdS_S_S_S_S_iiddddiidid_param_13,
	.param .f64 _Z16fband_iso_notabuPdS_S_S_S_S_iiddddiidid_param_14,
	.param .u32 _Z16fband_iso_notabuPdS_S_S_S_S_iiddddiidid_param_15,
	.param .f64 _Z16fband_iso_notabuPdS_S_S_S_S_iiddddiidid_param_16
)
{
	.reg .pred 	%p<165>;
	.reg .b32 	%r<254>;
	.reg .b32 	%f<9>;
	.reg .b64 	%rd<72>;
	.reg .b64 	%fd<427>;

	ld.param.u64 	%rd21, [_Z16fband_iso_notabuPdS_S_S_S_S_iiddddiidid_param_0];
	ld.param.u64 	%rd22, [_Z16fband_iso_notabuPdS_S_S_S_S_iiddddiidid_param_1];
	ld.param.u64 	%rd23, [_Z16fband_iso_notabuPdS_S_S_S_S_iiddddiidid_param_2];
	ld.param.u64 	%rd24, [_Z16fband_iso_notabuPdS_S_S_S_S_iiddddiidid_param_3];
	ld.param.u64 	%rd25, [_Z16fband_iso_notabuPdS_S_S_S_S_iiddddiidid_param_4];
	ld.param.u64 	%rd20, [_Z16fband_iso_notabuPdS_S_S_S_S_iiddddiidid_param_5];
	ld.param.u32 	%r58, [_Z16fband_iso_notabuPdS_S_S_S_S_iiddddiidid_param_6];
	ld.param.u32 	%r59, [_Z16fband_iso_notabuPdS_S_S_S_S_iiddddiidid_param_7];
	ld.param.f64 	%fd110, [_Z16fband_iso_notabuPdS_S_S_S_S_iiddddiidid_param_8];
	ld.param.f64 	%fd111, [_Z16fband_iso_notabuPdS_S_S_S_S_iiddddiidid_param_9];
	ld.param.f64 	%fd112, [_Z16fband_iso_notabuPdS_S_S_S_S_iiddddiidid_param_10];
	ld.param.f64 	%fd113, [_Z16fband_iso_notabuPdS_S_S_S_S_iiddddiidid_param_11];
	ld.param.u32 	%r60, [_Z16fband_iso_notabuPdS_S_S_S_S_iiddddiidid_param_12];
	ld.param.u32 	%r61, [_Z16fband_iso_notabuPdS_S_S_S_S_iiddddiidid_param_13];
	ld.param.f64 	%fd114, [_Z16fband_iso_notabuPdS_S_S_S_S_iiddddiidid_param_14];
	ld.param.u32 	%r63, [_Z16fband_iso_notabuPdS_S_S_S_S_iiddddiidid_param_15];
	ld.param.f64 	%fd115, [_Z16fband_iso_notabuPdS_S_S_S_S_iiddddiidid_param_16];
	cvta.to.global.u64 	%rd1, %rd23;
	cvta.to.global.u64 	%rd2, %rd21;
	cvta.to.global.u64 	%rd3, %rd22;
	cvta.to.global.u64 	%rd4, %rd24;
	cvta.to.global.u64 	%rd5, %rd25;
	mov.u32 	%r64, %tid.x;
	mov.u32 	%r65, %ctaid.x;
	mov.u32 	%r66, %ntid.x;
	mad.lo.s32 	%r1, %r65, %r66, %r64;
	mov.u32 	%r67, %tid.y;
	mov.u32 	%r68, %ctaid.y;
	mov.u32 	%r69, %ntid.y;
	mad.lo.s32 	%r70, %r68, %r69, %r67;
	setp.ge.s32 	%p4, %r1, %r61;
	setp.ge.s32 	%p5, %r70, %r63;
	or.pred  	%p6, %p4, %p5;
	setp.lt.s32 	%p7, %r60, 1;
	or.pred  	%p8, %p6, %p7;
	@%p8 bra 	$L__BB11_93;
	cvta.to.global.u64 	%rd26, %rd20;
	mul.wide.s32 	%rd27, %r1, 8;
	add.s64 	%rd6, %rd26, %rd27;
	mul.lo.s32 	%r3, %r63, %r61;
	add.f64 	%fd1, %fd115, %fd115;
	mov.f64 	%fd116, 0d3FF0000000000000;
	sub.f64 	%fd2, %fd116, %fd113;
	rcp.rn.f64 	%fd117, %fd115;
	neg.f64 	%fd3, %fd117;
	mov.f64 	%fd118, 0d3FE0000000000000;
	{
	.reg .b32 %temp; 
	mov.b64 	{%temp, %r72}, %fd118;
	}
	and.b32  	%r73, %r72, 2146435072;
	setp.eq.s32 	%p9, %r73, 1071644672;
	setp.lt.s32 	%p10, %r72, 0;
	shr.s32 	%r74, %r72, 31;
	and.b32  	%r75, %r74, 2146435072;
	mov.b32 	%r76, 0;
	mov.b64 	%fd4, {%r76, %r75};
	selp.b32 	%r4, 0, 2146435072, %p10;
	and.b32  	%r77, %r72, 2147483647;
	setp.ne.s32 	%p11, %r77, 1071644672;
	and.pred  	%p1, %p9, %p11;
	or.b32  	%r5, %r4, -2147483648;
	mov.f64 	%fd119, 0d4000000000000000;
	{
	.reg .b32 %temp; 
	mov.b64 	{%temp, %r6}, %fd119;
	}
	and.b32  	%r7, %r6, 2146435072;
	setp.eq.s32 	%p12, %r7, 1062207488;
	setp.lt.s32 	%p14, %r6, 0;
	selp.b32 	%r8, 0, 2146435072, %p14;
	and.b32  	%r78, %r6, 2147483647;
	setp.ne.s32 	%p15, %r78, 1071644672;
	and.pred  	%p16, %p12, %p15;
	or.b32  	%r9, %r8, -2147483648;
	mul.f64 	%fd5, %fd115, 0d401921FB54442EEA;
	mad.lo.s32 	%r79, %r1, %r60, %r1;
	div.rn.f64 	%fd6, %fd111, %fd112;
	{
	.reg .b32 %temp; 
	mov.b64 	{%temp, %r80}, %fd6;
	}
	abs.f64 	%fd7, %fd6;
	setp.lt.s32 	%p18, %r80, 0;
	and.pred  	%p2, %p18, %p12;
	selp.b32 	%r81, %r80, 0, %p12;
	or.b32  	%r82, %r81, 2146435072;
	selp.b32 	%r83, %r82, %r81, %p14;
	mov.b64 	%fd8, {%r76, %r83};
	add.f64 	%fd120, %fd6, 0d4000000000000000;
	{
	.reg .b32 %temp; 
	mov.b64 	{%temp, %r84}, %fd120;
	}
	and.b32  	%r10, %r84, 2146435072;
	selp.b32 	%r85, %r9, %r8, %p16;
	selp.b32 	%r86, %r85, %r8, %p18;
	mov.b64 	%fd9, {%r76, %r86};
	cvt.s64.s32 	%rd7, %r79;
	add.s32 	%r87, %r60, -1;
	mad.lo.s32 	%r88, %r61, %r87, %r1;
	mad.lo.s32 	%r247, %r63, %r88, %r70;
	mul.wide.u32 	%rd28, %r87, 8;
	add.s64 	%rd69, %rd4, %rd28;
	mad.lo.s32 	%r89, %r61, %r60, %r1;
	mad.lo.s32 	%r246, %r63, %r89, %r70;
	mov.b32 	%r245, 1;
	mov.u32 	%r248, %r60;
$L__BB11_2:
	setp.ne.s32 	%p19, %r245, 1;
	@%p19 bra 	$L__BB11_4;
	setp.eq.f64 	%p87, %fd6, 0d3FF0000000000000;
	setp.neu.f64 	%p88, %fd7, 0d7FF0000000000000;
	setp.nan.f64 	%p89, %fd6, %fd6;
	setp.eq.s32 	%p90, %r10, 2146435072;
	setp.eq.f64 	%p91, %fd6, 0d0000000000000000;
	{ // callseq 25, 0
	.param .b64 param0;
	st.param.f64 	[param0], %fd7;
	.param .b64 param1;
	st.param.f64 	[param1], 0d4000000000000000;
	.param .b64 retval0;
	call.uni (retval0), 
	__internal_accurate_pow, 
	(
	param0, 
	param1
	);
	ld.param.f64 	%fd252, [retval0];
	} // callseq 25
	neg.f64 	%fd254, %fd252;
	selp.f64 	%fd255, %fd254, %fd252, %p2;
	selp.f64 	%fd256, %fd8, %fd255, %p91;
	mov.f64 	%fd257, 0d4000000000000000;
	add.rn.f64 	%fd258, %fd6, %fd257;
	selp.f64 	%fd259, %fd258, %fd256, %p89;
	selp.f64 	%fd260, %fd259, %fd9, %p88;
	selp.f64 	%fd261, %fd260, %fd256, %p90;
	selp.f64 	%fd262, 0d3FF0000000000000, %fd261, %p87;
	mul.f64 	%fd263, %fd114, %fd262;
	mul.f64 	%fd264, %fd263, 0d400921FB54442EEA;
	cvt.s64.s32 	%rd45, %r60;
	add.s64 	%rd46, %rd45, %rd7;
	shl.b64 	%rd47, %rd46, 3;
	add.s64 	%rd48, %rd1, %rd47;
	ld.global.f64 	%fd265, [%rd48+-8];
	mul.f64 	%fd266, %fd265, %fd264;
	mul.wide.s32 	%rd49, %r247, 8;
	add.s64 	%rd50, %rd2, %rd49;
	st.global.f64 	[%rd50], %fd266;
	bra.uni 	$L__BB11_45;
$L__BB11_4:
	setp.ne.s32 	%p20, %r58, 0;
	ld.global.f64 	%fd10, [%rd6];
	mul.wide.s32 	%rd29, %r247, 8;
	add.s64 	%rd30, %rd5, %rd29;
	ld.global.f64 	%fd11, [%rd30];
	fma.rn.f64 	%fd121, %fd110, %fd11, %fd10;
	div.rn.f64 	%fd12, %fd10, %fd121;
	setp.geu.f64 	%p21, %fd12, 0d3FEFFFFDE7210BE9;
	and.pred  	%p22, %p20, %p21;
	@%p22 bra 	$L__BB11_44;
	setp.ne.s32 	%p23, %r58, 1;
	mov.f64 	%fd412, 0d0000000000000000;
	mov.f64 	%fd413, 0d3FF0000000000000;
	@%p23 bra 	$L__BB11_25;
	ld.global.f64 	%fd161, [%rd69];
	div.rn.f64 	%fd162, %fd10, %fd110;
	add.f64 	%fd163, %fd11, %fd162;
	mul.f64 	%fd13, %fd161, %fd163;
	mul.f64 	%fd164, %fd113, %fd12;
	mov.f64 	%fd165, 0d3FF0000000000000;
	sub.f64 	%fd14, %fd165, %fd164;
	sub.f64 	%fd15, %fd165, %fd12;
	mul.f64 	%fd16, %fd15, %fd14;
	{
	.reg .b32 %temp; 
	mov.b64 	{%temp, %r20}, %fd16;
	}
	abs.f64 	%fd17, %fd16;
	{ // callseq 20, 0
	.param .b64 param0;
	st.param.f64 	[param0], %fd17;
	.param .b64 param1;
	st.param.f64 	[param1], 0d3FE0000000000000;
	.param .b64 retval0;
	call.uni (retval0), 
	__internal_accurate_pow, 
	(
	param0, 
	param1
	);
	ld.param.f64 	%fd166, [retval0];
	} // callseq 20
	setp.lt.s32 	%p27, %r20, 0;
	setp.neu.f64 	%p28, %fd16, 0d0000000000000000;
	selp.f64 	%fd168, 0dFFF8000000000000, %fd166, %p27;
	selp.f64 	%fd407, %fd168, %fd4, %p28;
	add.f64 	%fd169, %fd16, 0d3FE0000000000000;
	{
	.reg .b32 %temp; 
	mov.b64 	{%temp, %r102}, %fd169;
	}
	and.b32  	%r103, %r102, 2146435072;
	setp.ne.s32 	%p29, %r103, 2146435072;
	@%p29 bra 	$L__BB11_11;
	setp.num.f64 	%p30, %fd16, %fd16;
	@%p30 bra 	$L__BB11_9;
	mov.f64 	%fd170, 0d3FE0000000000000;
	add.rn.f64 	%fd407, %fd16, %fd170;
	bra.uni 	$L__BB11_11;
$L__BB11_9:
	setp.neu.f64 	%p31, %fd17, 0d7FF0000000000000;
	@%p31 bra 	$L__BB11_11;
	selp.b32 	%r104, %r5, %r4, %p1;
	selp.b32 	%r105, %r104, %r4, %p27;
	selp.b32 	%r106, %r105, %r4, %p28;
	mov.b32 	%r107, 0;
	mov.b64 	%fd407, {%r107, %r106};
$L__BB11_11:
	setp.eq.f64 	%p34, %fd16, 0d3FF0000000000000;
	selp.f64 	%fd171, 0d3FF0000000000000, %fd407, %p34;
	mul.f64 	%fd172, %fd3, %fd171;
	mul.f64 	%fd22, %fd13, %fd172;
	fma.rn.f64 	%fd173, %fd22, 0d3FF71547652B82FE, 0d4338000000000000;
	{
	.reg .b32 %temp; 
	mov.b64 	{%r21, %temp}, %fd173;
	}
	mov.f64 	%fd174, 0dC338000000000000;
	add.rn.f64 	%fd175, %fd173, %fd174;
	fma.rn.f64 	%fd176, %fd175, 0dBFE62E42FEFA39EF, %fd22;
	fma.rn.f64 	%fd177, %fd175, 0dBC7ABC9E3B39803F, %fd176;
	fma.rn.f64 	%fd178, %fd177, 0d3E5ADE1569CE2BDF, 0d3E928AF3FCA213EA;
	fma.rn.f64 	%fd179, %fd178, %fd177, 0d3EC71DEE62401315;
	fma.rn.f64 	%fd180, %fd179, %fd177, 0d3EFA01997C89EB71;
	fma.rn.f64 	%fd181, %fd180, %fd177, 0d3F2A01A014761F65;
	fma.rn.f64 	%fd182, %fd181, %fd177, 0d3F56C16C1852B7AF;
	fma.rn.f64 	%fd183, %fd182, %fd177, 0d3F81111111122322;
	fma.rn.f64 	%fd184, %fd183, %fd177, 0d3FA55555555502A1;
	fma.rn.f64 	%fd185, %fd184, %fd177, 0d3FC5555555555511;
	fma.rn.f64 	%fd186, %fd185, %fd177, 0d3FE000000000000B;
	fma.rn.f64 	%fd187, %fd186, %fd177, 0d3FF0000000000000;
	fma.rn.f64 	%fd188, %fd187, %fd177, 0d3FF0000000000000;
	{
	.reg .b32 %temp; 
	mov.b64 	{%r22, %temp}, %fd188;
	}
	{
	.reg .b32 %temp; 
	mov.b64 	{%temp, %r23}, %fd188;
	}
	shl.b32 	%r108, %r21, 20;
	add.s32 	%r109, %r108, %r23;
	mov.b64 	%fd411, {%r22, %r109};
	{
	.reg .b32 %temp; 
	mov.b64 	{%temp, %r110}, %fd22;
	}
	mov.b32 	%f6, %r110;
	abs.f32 	%f1, %f6;
	setp.lt.f32 	%p35, %f1, 0f4086232B;
	@%p35 bra 	$L__BB11_14;
	setp.lt.f64 	%p36, %fd22, 0d0000000000000000;
	add.f64 	%fd189, %fd22, 0d7FF0000000000000;
	selp.f64 	%fd411, 0d0000000000000000, %fd189, %p36;
	setp.geu.f32 	%p37, %f1, 0f40874800;
	@%p37 bra 	$L__BB11_14;
	shr.u32 	%r111, %r21, 31;
	add.s32 	%r112, %r21, %r111;
	shr.s32 	%r113, %r112, 1;
	shl.b32 	%r114, %r113, 20;
	add.s32 	%r115, %r23, %r114;
	mov.b64 	%fd190, {%r22, %r115};
	sub.s32 	%r116, %r21, %r113;
	shl.b32 	%r117, %r116, 20;
	add.s32 	%r118, %r117, 1072693248;
	mov.b32 	%r119, 0;
	mov.b64 	%fd191, {%r119, %r118};
	mul.f64 	%fd411, %fd191, %fd190;
$L__BB11_14:
	div.rn.f64 	%fd27, %fd15, %fd14;
	{
	.reg .b32 %temp; 
	mov.b64 	{%temp, %r24}, %fd27;
	}
	abs.f64 	%fd28, %fd27;
	{ // callseq 21, 0
	.param .b64 param0;
	st.param.f64 	[param0], %fd28;
	.param .b64 param1;
	st.param.f64 	[param1], 0d3FE0000000000000;
	.param .b64 retval0;
	call.uni (retval0), 
	__internal_accurate_pow, 
	(
	param0, 
	param1
	);
	ld.param.f64 	%fd192, [retval0];
	} // callseq 21
	setp.lt.s32 	%p38, %r24, 0;
	setp.neu.f64 	%p39, %fd27, 0d0000000000000000;
	selp.f64 	%fd194, 0dFFF8000000000000, %fd192, %p38;
	selp.f64 	%fd410, %fd194, %fd4, %p39;
	add.f64 	%fd195, %fd27, 0d3FE0000000000000;
	{
	.reg .b32 %temp; 
	mov.b64 	{%temp, %r120}, %fd195;
	}
	and.b32  	%r25, %r120, 2146435072;
	setp.ne.s32 	%p40, %r25, 2146435072;
	mov.f64 	%fd409, %fd410;
	@%p40 bra 	$L__BB11_19;
	setp.num.f64 	%p41, %fd27, %fd27;
	@%p41 bra 	$L__BB11_17;
	mov.f64 	%fd196, 0d3FE0000000000000;
	add.rn.f64 	%fd409, %fd27, %fd196;
	bra.uni 	$L__BB11_19;
$L__BB11_17:
	setp.neu.f64 	%p42, %fd28, 0d7FF0000000000000;
	mov.f64 	%fd409, %fd410;
	@%p42 bra 	$L__BB11_19;
	setp.neu.f64 	%p43, %fd27, 0d0000000000000000;
	setp.lt.s32 	%p44, %r24, 0;
	selp.b32 	%r121, %r5, %r4, %p1;
	selp.b32 	%r122, %r121, %r4, %p44;
	selp.b32 	%r123, %r122, %r4, %p43;
	mov.b32 	%r124, 0;
	mov.b64 	%fd409, {%r124, %r123};
$L__BB11_19:
	@%p40 bra 	$L__BB11_24;
	setp.num.f64 	%p46, %fd27, %fd27;
	@%p46 bra 	$L__BB11_22;
	mov.f64 	%fd197, 0d3FE0000000000000;
	add.rn.f64 	%fd410, %fd27, %fd197;
	bra.uni 	$L__BB11_24;
$L__BB11_22:
	setp.neu.f64 	%p47, %fd28, 0d7FF0000000000000;
	@%p47 bra 	$L__BB11_24;
	selp.b32 	%r125, %r5, %r4, %p1;
	selp.b32 	%r126, %r125, %r4, %p38;
	selp.b32 	%r127, %r126, %r4, %p39;
	mov.b32 	%r128, 0;
	mov.b64 	%fd410, {%r128, %r127};
$L__BB11_24:
	setp.eq.f64 	%p50, %fd27, 0d3FF0000000000000;
	add.f64 	%fd198, %fd410, 0d3FF0000000000000;
	mul.f64 	%fd199, %fd198, 0d3FE0000000000000;
	selp.f64 	%fd413, 0d3FF0000000000000, %fd199, %p50;
	mov.f64 	%fd200, 0d3FF0000000000000;
	sub.f64 	%fd201, %fd200, %fd409;
	mul.f64 	%fd202, %fd201, 0d3FE0000000000000;
	selp.f64 	%fd412, 0d0000000000000000, %fd202, %p50;
	bra.uni 	$L__BB11_28;
$L__BB11_25:
	ld.global.f64 	%fd136, [%rd69];
	mul.f64 	%fd137, %fd136, %fd11;
	mul.f64 	%fd38, %fd3, %fd137;
	fma.rn.f64 	%fd138, %fd38, 0d3FF71547652B82FE, 0d4338000000000000;
	{
	.reg .b32 %temp; 
	mov.b64 	{%r26, %temp}, %fd138;
	}
	mov.f64 	%fd139, 0dC338000000000000;
	add.rn.f64 	%fd140, %fd138, %fd139;
	fma.rn.f64 	%fd141, %fd140, 0dBFE62E42FEFA39EF, %fd38;
	fma.rn.f64 	%fd142, %fd140, 0dBC7ABC9E3B39803F, %fd141;
	fma.rn.f64 	%fd143, %fd142, 0d3E5ADE1569CE2BDF, 0d3E928AF3FCA213EA;
	fma.rn.f64 	%fd144, %fd143, %fd142, 0d3EC71DEE62401315;
	fma.rn.f64 	%fd145, %fd144, %fd142, 0d3EFA01997C89EB71;
	fma.rn.f64 	%fd146, %fd145, %fd142, 0d3F2A01A014761F65;
	fma.rn.f64 	%fd147, %fd146, %fd142, 0d3F56C16C1852B7AF;
	fma.rn.f64 	%fd148, %fd147, %fd142, 0d3F81111111122322;
	fma.rn.f64 	%fd149, %fd148, %fd142, 0d3FA55555555502A1;
	fma.rn.f64 	%fd150, %fd149, %fd142, 0d3FC5555555555511;
	fma.rn.f64 	%fd151, %fd150, %fd142, 0d3FE000000000000B;
	fma.rn.f64 	%fd152, %fd151, %fd142, 0d3FF0000000000000;
	fma.rn.f64 	%fd153, %fd152, %fd142, 0d3FF0000000000000;
	{
	.reg .b32 %temp; 
	mov.b64 	{%r27, %temp}, %fd153;
	}
	{
	.reg .b32 %temp; 
	mov.b64 	{%temp, %r28}, %fd153;
	}
	shl.b32 	%r90, %r26, 20;
	add.s32 	%r91, %r90, %r28;
	mov.b64 	%fd411, {%r27, %r91};
	{
	.reg .b32 %temp; 
	mov.b64 	{%temp, %r92}, %fd38;
	}
	mov.b32 	%f5, %r92;
	abs.f32 	%f2, %f5;
	setp.lt.f32 	%p24, %f2, 0f4086232B;
	@%p24 bra 	$L__BB11_28;
	setp.lt.f64 	%p25, %fd38, 0d0000000000000000;
	add.f64 	%fd156, %fd38, 0d7FF0000000000000;
	selp.f64 	%fd411, 0d0000000000000000, %fd156, %p25;
	setp.geu.f32 	%p26, %f2, 0f40874800;
	@%p26 bra 	$L__BB11_28;
	shr.u32 	%r93, %r26, 31;
	add.s32 	%r94, %r26, %r93;
	shr.s32 	%r95, %r94, 1;
	shl.b32 	%r96, %r95, 20;
	add.s32 	%r97, %r28, %r96;
	mov.b64 	%fd159, {%r27, %r97};
	sub.s32 	%r98, %r26, %r95;
	shl.b32 	%r99, %r98, 20;
	add.s32 	%r100, %r99, 1072693248;
	mov.b32 	%r101, 0;
	mov.b64 	%fd160, {%r101, %r100};
	mul.f64 	%fd411, %fd160, %fd159;
$L__BB11_28:
	setp.lt.s32 	%p51, %r6, 0;
	setp.eq.s32 	%p52, %r7, 1062207488;
	{
	.reg .b32 %temp; 
	mov.b64 	{%temp, %r29}, %fd412;
	}
	abs.f64 	%fd45, %fd412;
	{ // callseq 22, 0
	.param .b64 param0;
	st.param.f64 	[param0], %fd45;
	.param .b64 param1;
	st.param.f64 	[param1], 0d4000000000000000;
	.param .b64 retval0;
	call.uni (retval0), 
	__internal_accurate_pow, 
	(
	param0, 
	param1
	);
	ld.param.f64 	%fd203, [retval0];
	} // callseq 22
	setp.lt.s32 	%p54, %r29, 0;
	neg.f64 	%fd205, %fd203;
	selp.f64 	%fd206, %fd205, %fd203, %p52;
	selp.f64 	%fd207, %fd206, %fd203, %p54;
	setp.eq.f64 	%p55, %fd412, 0d0000000000000000;
	selp.b32 	%r129, %r29, 0, %p52;
	or.b32  	%r130, %r129, 2146435072;
	selp.b32 	%r131, %r130, %r129, %p51;
	mov.b32 	%r132, 0;
	mov.b64 	%fd208, {%r132, %r131};
	selp.f64 	%fd414, %fd208, %fd207, %p55;
	add.f64 	%fd209, %fd412, 0d4000000000000000;
	{
	.reg .b32 %temp; 
	mov.b64 	{%temp, %r133}, %fd209;
	}
	and.b32  	%r134, %r133, 2146435072;
	setp.ne.s32 	%p56, %r134, 2146435072;
	@%p56 bra 	$L__BB11_33;
	setp.num.f64 	%p57, %fd412, %fd412;
	@%p57 bra 	$L__BB11_31;
	mov.f64 	%fd210, 0d4000000000000000;
	add.rn.f64 	%fd414, %fd412, %fd210;
	bra.uni 	$L__BB11_33;
$L__BB11_31:
	setp.neu.f64 	%p58, %fd45, 0d7FF0000000000000;
	@%p58 bra 	$L__BB11_33;
	setp.lt.s32 	%p59, %r29, 0;
	setp.eq.s32 	%p60, %r7, 1062207488;
	and.b32  	%r136, %r6, 2147483647;
	setp.ne.s32 	%p61, %r136, 1071644672;
	selp.b32 	%r137, %r9, %r8, %p61;
	selp.b32 	%r138, %r137, %r8, %p60;
	selp.b32 	%r139, %r138, %r8, %p59;
	mov.b32 	%r140, 0;
	mov.b64 	%fd414, {%r140, %r139};
$L__BB11_33:
	{
	.reg .b32 %temp; 
	mov.b64 	{%temp, %r30}, %fd411;
	}
	abs.f64 	%fd50, %fd411;
	{ // callseq 23, 0
	.param .b64 param0;
	st.param.f64 	[param0], %fd50;
	.param .b64 param1;
	st.param.f64 	[param1], 0d4000000000000000;
	.param .b64 retval0;
	call.uni (retval0), 
	__internal_accurate_pow, 
	(
	param0, 
	param1
	);
	ld.param.f64 	%fd211, [retval0];
	} // callseq 23
	setp.lt.s32 	%p65, %r30, 0;
	neg.f64 	%fd213, %fd211;
	selp.f64 	%fd214, %fd213, %fd211, %p52;
	selp.f64 	%fd215, %fd214, %fd211, %p65;
	setp.eq.f64 	%p66, %fd411, 0d0000000000000000;
	selp.b32 	%r141, %r30, 0, %p52;
	or.b32  	%r142, %r141, 2146435072;
	selp.b32 	%r143, %r142, %r141, %p51;
	mov.b32 	%r144, 0;
	mov.b64 	%fd216, {%r144, %r143};
	selp.f64 	%fd415, %fd216, %fd215, %p66;
	add.f64 	%fd217, %fd411, 0d4000000000000000;
	{
	.reg .b32 %temp; 
	mov.b64 	{%temp, %r145}, %fd217;
	}
	and.b32  	%r146, %r145, 2146435072;
	setp.ne.s32 	%p67, %r146, 2146435072;
	@%p67 bra 	$L__BB11_38;
	setp.num.f64 	%p68, %fd411, %fd411;
	@%p68 bra 	$L__BB11_36;
	mov.f64 	%fd218, 0d4000000000000000;
	add.rn.f64 	%fd415, %fd411, %fd218;
	bra.uni 	$L__BB11_38;
$L__BB11_36:
	setp.neu.f64 	%p69, %fd50, 0d7FF0000000000000;
	@%p69 bra 	$L__BB11_38;
	setp.eq.s32 	%p71, %r7, 1062207488;
	and.b32  	%r148, %r6, 2147483647;
	setp.ne.s32 	%p72, %r148, 1071644672;
	selp.b32 	%r149, %r9, %r8, %p72;
	selp.b32 	%r150, %r149, %r8, %p71;
	selp.b32 	%r151, %r150, %r8, %p65;
	mov.b32 	%r152, 0;
	mov.b64 	%fd415, {%r152, %r151};
$L__BB11_38:
	setp.lt.s32 	%p73, %r6, 0;
	setp.eq.s32 	%p74, %r7, 1062207488;
	{
	.reg .b32 %temp; 
	mov.b64 	{%temp, %r31}, %fd413;
	}
	abs.f64 	%fd55, %fd413;
	{ // callseq 24, 0
	.param .b64 param0;
	st.param.f64 	[param0], %fd55;
	.param .b64 param1;
	st.param.f64 	[param1], 0d4000000000000000;
	.param .b64 retval0;
	call.uni (retval0), 
	__internal_accurate_pow, 
	(
	param0, 
	param1
	);
	ld.param.f64 	%fd219, [retval0];
	} // callseq 24
	setp.lt.s32 	%p76, %r31, 0;
	neg.f64 	%fd221, %fd219;
	selp.f64 	%fd222, %fd221, %fd219, %p74;
	selp.f64 	%fd223, %fd222, %fd219, %p76;
	setp.eq.f64 	%p77, %fd413, 0d0000000000000000;
	selp.b32 	%r153, %r31, 0, %p74;
	or.b32  	%r154, %r153, 2146435072;
	selp.b32 	%r155, %r154, %r153, %p73;
	mov.b32 	%r156, 0;
	mov.b64 	%fd224, {%r156, %r155};
	selp.f64 	%fd416, %fd224, %fd223, %p77;
	add.f64 	%fd225, %fd413, 0d4000000000000000;
	{
	.reg .b32 %temp; 
	mov.b64 	{%temp, %r157}, %fd225;
	}
	and.b32  	%r158, %r157, 2146435072;
	setp.ne.s32 	%p78, %r158, 2146435072;
	@%p78 bra 	$L__BB11_43;
	setp.num.f64 	%p79, %fd413, %fd413;
	@%p79 bra 	$L__BB11_41;
	mov.f64 	%fd226, 0d4000000000000000;
	add.rn.f64 	%fd416, %fd413, %fd226;
	bra.uni 	$L__BB11_43;
$L__BB11_41:
	setp.neu.f64 	%p80, %fd55, 0d7FF0000000000000;
	@%p80 bra 	$L__BB11_43;
	and.b32  	%r160, %r6, 2147483647;
	setp.ne.s32 	%p83, %r160, 1071644672;
	selp.b32 	%r161, %r9, %r8, %p83;
	selp.b32 	%r162, %r161, %r8, %p74;
	selp.b32 	%r163, %r162, %r8, %p76;
	mov.b32 	%r164, 0;
	mov.b64 	%fd416, {%r164, %r163};
$L__BB11_43:
	setp.eq.f64 	%p84, %fd412, 0d3FF0000000000000;
	selp.f64 	%fd227, 0d3FF0000000000000, %fd414, %p84;
	setp.eq.f64 	%p85, %fd411, 0d3FF0000000000000;
	selp.f64 	%fd228, 0d3FF0000000000000, %fd415, %p85;
	setp.eq.f64 	%p86, %fd413, 0d3FF0000000000000;
	selp.f64 	%fd229, 0d3FF0000000000000, %fd416, %p86;
	mul.f64 	%fd230, %fd227, %fd228;
	sub.f64 	%fd231, %fd230, %fd229;
	sub.f64 	%fd232, %fd227, %fd229;
	mul.f64 	%fd233, %fd411, %fd232;
	mul.f64 	%fd234, %fd412, %fd413;
	mov.f64 	%fd235, 0d3FF0000000000000;
	sub.f64 	%fd236, %fd235, %fd228;
	mul.f64 	%fd237, %fd234, %fd236;
	fma.rn.f64 	%fd238, %fd411, %fd227, %fd229;
	sub.f64 	%fd239, %fd235, %fd411;
	mul.f64 	%fd240, %fd239, %fd238;
	rcp.rn.f64 	%fd241, %fd231;
	mul.wide.s32 	%rd36, %r246, 8;
	add.s64 	%rd37, %rd2, %rd36;
	ld.global.f64 	%fd242, [%rd37];
	mul.f64 	%fd243, %fd242, %fd233;
	mul.wide.s32 	%rd38, %r247, 8;
	add.s64 	%rd39, %rd3, %rd38;
	ld.global.f64 	%fd244, [%rd39];
	mul.f64 	%fd245, %fd237, %fd244;
	sub.f64 	%fd246, %fd243, %fd245;
	cvt.s64.s32 	%rd40, %r248;
	add.s64 	%rd41, %rd7, %rd40;
	shl.b64 	%rd42, %rd41, 3;
	add.s64 	%rd43, %rd1, %rd42;
	ld.global.f64 	%fd247, [%rd43+-8];
	mul.f64 	%fd248, %fd5, %fd247;
	sub.f64 	%fd249, %fd237, %fd240;
	fma.rn.f64 	%fd250, %fd248, %fd249, %fd246;
	mul.f64 	%fd251, %fd241, %fd250;
	add.s64 	%rd44, %rd2, %rd38;
	st.global.f64 	[%rd44], %fd251;
	bra.uni 	$L__BB11_45;
$L__BB11_44:
	ld.global.f64 	%fd122, [%rd69];
	div.rn.f64 	%fd123, %fd10, %fd110;
	add.f64 	%fd124, %fd11, %fd123;
	mul.f64 	%fd125, %fd122, %fd124;
	mul.wide.s32 	%rd31, %r246, 8;
	add.s64 	%rd32, %rd2, %rd31;
	ld.global.f64 	%fd126, [%rd32];
	mul.wide.s32 	%rd33, %r247, 8;
	add.s64 	%rd34, %rd3, %rd33;
	ld.global.f64 	%fd127, [%rd34];
	sub.f64 	%fd128, %fd127, %fd126;
	mul.f64 	%fd129, %fd2, %fd125;
	div.rn.f64 	%fd130, %fd1, %fd129;
	add.f64 	%fd131, %fd130, 0d3FF0000000000000;
	div.rn.f64 	%fd132, %fd128, %fd131;
	add.f64 	%fd133, %fd126, %fd132;
	add.s64 	%rd35, %rd2, %rd33;
	st.global.f64 	[%rd35], %fd133;
$L__BB11_45:
	sub.s32 	%r247, %r247, %r3;
	add.s64 	%rd69, %rd69, -8;
	sub.s32 	%r246, %r246, %r3;
	add.s32 	%r245, %r245, -1;
	setp.gt.u32 	%p92, %r248, 1;
	add.s32 	%r248, %r248, -1;
	@%p92 bra 	$L__BB11_2;
	cvt.u32.u64 	%r166, %rd7;
	setp.eq.s32 	%p93, %r58, 0;
	setp.eq.s32 	%p94, %r59, 1;
	and.pred  	%p3, %p93, %p94;
	mad.lo.s32 	%r167, %r63, %r1, %r70;
	mul.wide.s32 	%rd51, %r167, 8;
	add.s64 	%rd9, %rd2, %rd51;
	add.s32 	%r168, %r166, %r60;
	mul.wide.s32 	%rd52, %r168, 8;
	add.s64 	%rd10, %rd1, %rd52;
	add.s64 	%rd11, %rd3, %rd51;
	shl.b64 	%rd53, %rd7, 3;
	add.s64 	%rd54, %rd53, %rd1;
	add.s64 	%rd71, %rd54, -8;
	add.s64 	%rd70, %rd4, -8;
	neg.s32 	%r251, %r60;
	neg.s32 	%r250, %r3;
	sub.s32 	%r169, %r1, %r61;
	mad.lo.s32 	%r249, %r63, %r169, %r70;
	mov.b32 	%r252, 0;
	not.pred 	%p163, %p3;
	mov.u32 	%r253, %r252;
$L__BB11_47:
	setp.ne.s32 	%p95, %r253, 0;
	@%p95 bra 	$L__BB11_51;
	@%p163 bra 	$L__BB11_50;
	ld.global.f64 	%fd401, [%rd10];
	fma.rn.f64 	%fd402, %fd401, 0d400921FB54442EEA, 0d0000000000000000;
	st.global.f64 	[%rd11], %fd402;
	bra.uni 	$L__BB11_92;
$L__BB11_50:
	ld.global.f64 	%fd398, [%rd9];
	ld.global.f64 	%fd399, [%rd10];
	fma.rn.f64 	%fd400, %fd399, 0d400921FB54442EEA, %fd398;
	st.global.f64 	[%rd11], %fd400;
	bra.uni 	$L__BB11_92;
$L__BB11_51:
	setp.ne.s32 	%p96, %r58, 0;
	ld.global.f64 	%fd60, [%rd6];
	mul.wide.s32 	%rd55, %r249, 8;
	add.s64 	%rd56, %rd5, %rd55;
	ld.global.f64 	%fd61, [%rd56];
	fma.rn.f64 	%fd267, %fd110, %fd61, %fd60;
	div.rn.f64 	%fd62, %fd60, %fd267;
	setp.geu.f64 	%p97, %fd62, 0d3FEFFFFDE7210BE9;
	and.pred  	%p98, %p96, %p97;
	@%p98 bra 	$L__BB11_91;
	setp.ne.s32 	%p99, %r58, 1;
	mov.f64 	%fd422, 0d0000000000000000;
	mov.f64 	%fd423, 0d3FF0000000000000;
	@%p99 bra 	$L__BB11_72;
	ld.global.f64 	%fd307, [%rd70];
	div.rn.f64 	%fd308, %fd60, %fd110;
	add.f64 	%fd309, %fd61, %fd308;
	mul.f64 	%fd63, %fd307, %fd309;
	mul.f64 	%fd310, %fd113, %fd62;
	mov.f64 	%fd311, 0d3FF0000000000000;
	sub.f64 	%fd64, %fd311, %fd310;
	sub.f64 	%fd65, %fd311, %fd62;
	mul.f64 	%fd66, %fd65, %fd64;
	{
	.reg .b32 %temp; 
	mov.b64 	{%temp, %r41}, %fd66;
	}
	abs.f64 	%fd67, %fd66;
	{ // callseq 26, 0
	.param .b64 param0;
	st.param.f64 	[param0], %fd67;
	.param .b64 param1;
	st.param.f64 	[param1], 0d3FE0000000000000;
	.param .b64 retval0;
	call.uni (retval0), 
	__internal_accurate_pow, 
	(
	param0, 
	param1
	);
	ld.param.f64 	%fd312, [retval0];
	} // callseq 26
	setp.lt.s32 	%p103, %r41, 0;
	setp.neu.f64 	%p104, %fd66, 0d0000000000000000;
	selp.f64 	%fd314, 0dFFF8000000000000, %fd312, %p103;
	selp.f64 	%fd417, %fd314, %fd4, %p104;
	add.f64 	%fd315, %fd66, 0d3FE0000000000000;
	{
	.reg .b32 %temp; 
	mov.b64 	{%temp, %r182}, %fd315;
	}
	and.b32  	%r183, %r182, 2146435072;
	setp.ne.s32 	%p105, %r183, 2146435072;
	@%p105 bra 	$L__BB11_58;
	setp.num.f64 	%p106, %fd66, %fd66;
	@%p106 bra 	$L__BB11_56;
	mov.f64 	%fd316, 0d3FE0000000000000;
	add.rn.f64 	%fd417, %fd66, %fd316;
	bra.uni 	$L__BB11_58;
$L__BB11_56:
	setp.neu.f64 	%p107, %fd67, 0d7FF0000000000000;
	@%p107 bra 	$L__BB11_58;
	selp.b32 	%r184, %r5, %r4, %p1;
	selp.b32 	%r185, %r184, %r4, %p103;
	selp.b32 	%r186, %r185, %r4, %p104;
	mov.b32 	%r187, 0;
	mov.b64 	%fd417, {%r187, %r186};
$L__BB11_58:
	setp.eq.f64 	%p110, %fd66, 0d3FF0000000000000;
	selp.f64 	%fd317, 0d3FF0000000000000, %fd417, %p110;
	mul.f64 	%fd318, %fd3, %fd317;
	mul.f64 	%fd72, %fd63, %fd318;
	fma.rn.f64 	%fd319, %fd72, 0d3FF71547652B82FE, 0d4338000000000000;
	{
	.reg .b32 %temp; 
	mov.b64 	{%r42, %temp}, %fd319;
	}
	mov.f64 	%fd320, 0dC338000000000000;
	add.rn.f64 	%fd321, %fd319, %fd320;
	fma.rn.f64 	%fd322, %fd321, 0dBFE62E42FEFA39EF, %fd72;
	fma.rn.f64 	%fd323, %fd321, 0dBC7ABC9E3B39803F, %fd322;
	fma.rn.f64 	%fd324, %fd323, 0d3E5ADE1569CE2BDF, 0d3E928AF3FCA213EA;
	fma.rn.f64 	%fd325, %fd324, %fd323, 0d3EC71DEE62401315;
	fma.rn.f64 	%fd326, %fd325, %fd323, 0d3EFA01997C89EB71;
	fma.rn.f64 	%fd327, %fd326, %fd323, 0d3F2A01A014761F65;
	fma.rn.f64 	%fd328, %fd327, %fd323, 0d3F56C16C1852B7AF;
	fma.rn.f64 	%fd329, %fd328, %fd323, 0d3F81111111122322;
	fma.rn.f64 	%fd330, %fd329, %fd323, 0d3FA55555555502A1;
	fma.rn.f64 	%fd331, %fd330, %fd323, 0d3FC5555555555511;
	fma.rn.f64 	%fd332, %fd331, %fd323, 0d3FE000000000000B;
	fma.rn.f64 	%fd333, %fd332, %fd323, 0d3FF0000000000000;
	fma.rn.f64 	%fd334, %fd333, %fd323, 0d3FF0000000000000;
	{
	.reg .b32 %temp; 
	mov.b64 	{%r43, %temp}, %fd334;
	}
	{
	.reg .b32 %temp; 
	mov.b64 	{%temp, %r44}, %fd334;
	}
	shl.b32 	%r188, %r42, 20;
	add.s32 	%r189, %r188, %r44;
	mov.b64 	%fd421, {%r43, %r189};
	{
	.reg .b32 %temp; 
	mov.b64 	{%temp, %r190}, %fd72;
	}
	mov.b32 	%f8, %r190;
	abs.f32 	%f3, %f8;
	setp.lt.f32 	%p111, %f3, 0f4086232B;
	@%p111 bra 	$L__BB11_61;
	setp.lt.f64 	%p112, %fd72, 0d0000000000000000;
	add.f64 	%fd335, %fd72, 0d7FF0000000000000;
	selp.f64 	%fd421, 0d0000000000000000, %fd335, %p112;
	setp.geu.f32 	%p113, %f3, 0f40874800;
	@%p113 bra 	$L__BB11_61;
	shr.u32 	%r191, %r42, 31;
	add.s32 	%r192, %r42, %r191;
	shr.s32 	%r193, %r192, 1;
	shl.b32 	%r194, %r193, 20;
	add.s32 	%r195, %r44, %r194;
	mov.b64 	%fd336, {%r43, %r195};
	sub.s32 	%r196, %r42, %r193;
	shl.b32 	%r197, %r196, 20;
	add.s32 	%r198, %r197, 1072693248;
	mov.b32 	%r199, 0;
	mov.b64 	%fd337, {%r199, %r198};
	mul.f64 	%fd421, %fd337, %fd336;
$L__BB11_61:
	div.rn.f64 	%fd77, %fd65, %fd64;
	{
	.reg .b32 %temp; 
	mov.b64 	{%temp, %r45}, %fd77;
	}
	abs.f64 	%fd78, %fd77;
	{ // callseq 27, 0
	.param .b64 param0;
	st.param.f64 	[param0], %fd78;
	.param .b64 param1;
	st.param.f64 	[param1], 0d3FE0000000000000;
	.param .b64 retval0;
	call.uni (retval0), 
	__internal_accurate_pow, 
	(
	param0, 
	param1
	);
	ld.param.f64 	%fd338, [retval0];
	} // callseq 27
	setp.lt.s32 	%p114, %r45, 0;
	setp.neu.f64 	%p115, %fd77, 0d0000000000000000;
	selp.f64 	%fd340, 0dFFF8000000000000, %fd338, %p114;
	selp.f64 	%fd420, %fd340, %fd4, %p115;
	add.f64 	%fd341, %fd77, 0d3FE0000000000000;
	{
	.reg .b32 %temp; 
	mov.b64 	{%temp, %r200}, %fd341;
	}
	and.b32  	%r46, %r200, 2146435072;
	setp.ne.s32 	%p116, %r46, 2146435072;
	mov.f64 	%fd419, %fd420;
	@%p116 bra 	$L__BB11_66;
	setp.num.f64 	%p117, %fd77, %fd77;
	@%p117 bra 	$L__BB11_64;
	mov.f64 	%fd342, 0d3FE0000000000000;
	add.rn.f64 	%fd419, %fd77, %fd342;
	bra.uni 	$L__BB11_66;
$L__BB11_64:
	setp.neu.f64 	%p118, %fd78, 0d7FF0000000000000;
	mov.f64 	%fd419, %fd420;
	@%p118 bra 	$L__BB11_66;
	setp.neu.f64 	%p119, %fd77, 0d0000000000000000;
	setp.lt.s32 	%p120, %r45, 0;
	selp.b32 	%r201, %r5, %r4, %p1;
	selp.b32 	%r202, %r201, %r4, %p120;
	selp.b32 	%r203, %r202, %r4, %p119;
	mov.b32 	%r204, 0;
	mov.b64 	%fd419, {%r204, %r203};
$L__BB11_66:
	setp.ne.s32 	%p121, %r46, 2146435072;
	@%p121 bra 	$L__BB11_71;
	setp.num.f64 	%p122, %fd77, %fd77;
	@%p122 bra 	$L__BB11_69;
	mov.f64 	%fd343, 0d3FE0000000000000;
	add.rn.f64 	%fd420, %fd77, %fd343;
	bra.uni 	$L__BB11_71;
$L__BB11_69:
	setp.neu.f64 	%p123, %fd78, 0d7FF0000000000000;
	@%p123 bra 	$L__BB11_71;
	setp.neu.f64 	%p124, %fd77, 0d0000000000000000;
	setp.lt.s32 	%p125, %r45, 0;
	selp.b32 	%r205, %r5, %r4, %p1;
	selp.b32 	%r206, %r205, %r4, %p125;
	selp.b32 	%r207, %r206, %r4, %p124;
	mov.b32 	%r208, 0;
	mov.b64 	%fd420, {%r208, %r207};
$L__BB11_71:
	setp.eq.f64 	%p126, %fd77, 0d3FF0000000000000;
	add.f64 	%fd344, %fd420, 0d3FF0000000000000;
	mul.f64 	%fd345, %fd344, 0d3FE0000000000000;
	selp.f64 	%fd423, 0d3FF0000000000000, %fd345, %p126;
	mov.f64 	%fd346, 0d3FF0000000000000;
	sub.f64 	%fd347, %fd346, %fd419;
	mul.f64 	%fd348, %fd347, 0d3FE0000000000000;
	selp.f64 	%fd422, 0d0000000000000000, %fd348, %p126;
	bra.uni 	$L__BB11_75;
$L__BB11_72:
	ld.global.f64 	%fd282, [%rd70];
	mul.f64 	%fd283, %fd282, %fd61;
	mul.f64 	%fd88, %fd3, %fd283;
	fma.rn.f64 	%fd284, %fd88, 0d3FF71547652B82FE, 0d4338000000000000;
	{
	.reg .b32 %temp; 
	mov.b64 	{%r47, %temp}, %fd284;
	}
	mov.f64 	%fd285, 0dC338000000000000;
	add.rn.f64 	%fd286, %fd284, %fd285;
	fma.rn.f64 	%fd287, %fd286, 0dBFE62E42FEFA39EF, %fd88;
	fma.rn.f64 	%fd288, %fd286, 0dBC7ABC9E3B39803F, %fd287;
	fma.rn.f64 	%fd289, %fd288, 0d3E5ADE1569CE2BDF, 0d3E928AF3FCA213EA;
	fma.rn.f64 	%fd290, %fd289, %fd288, 0d3EC71DEE62401315;
	fma.rn.f64 	%fd291, %fd290, %fd288, 0d3EFA01997C89EB71;
	fma.rn.f64 	%fd292, %fd291, %fd288, 0d3F2A01A014761F65;
	fma.rn.f64 	%fd293, %fd292, %fd288, 0d3F56C16C1852B7AF;
	fma.rn.f64 	%fd294, %fd293, %fd288, 0d3F81111111122322;
	fma.rn.f64 	%fd295, %fd294, %fd288, 0d3FA55555555502A1;
	fma.rn.f64 	%fd296, %fd295, %fd288, 0d3FC5555555555511;
	fma.rn.f64 	%fd297, %fd296, %fd288, 0d3FE000000000000B;
	fma.rn.f64 	%fd298, %fd297, %fd288, 0d3FF0000000000000;
	fma.rn.f64 	%fd299, %fd298, %fd288, 0d3FF0000000000000;
	{
	.reg .b32 %temp; 
	mov.b64 	{%r48, %temp}, %fd299;
	}
	{
	.reg .b32 %temp; 
	mov.b64 	{%temp, %r49}, %fd299;
	}
	shl.b32 	%r170, %r47, 20;
	add.s32 	%r171, %r170, %r49;
	mov.b64 	%fd421, {%r48, %r171};
	{
	.reg .b32 %temp; 
	mov.b64 	{%temp, %r172}, %fd88;
	}
	mov.b32 	%f7, %r172;
	abs.f32 	%f4, %f7;
	setp.lt.f32 	%p100, %f4, 0f4086232B;
	@%p100 bra 	$L__BB11_75;
	setp.lt.f64 	%p101, %fd88, 0d0000000000000000;
	add.f64 	%fd302, %fd88, 0d7FF0000000000000;
	selp.f64 	%fd421, 0d0000000000000000, %fd302, %p101;
	setp.geu.f32 	%p102, %f4, 0f40874800;
	@%p102 bra 	$L__BB11_75;
	shr.u32 	%r173, %r47, 31;
	add.s32 	%r174, %r47, %r173;
	shr.s32 	%r175, %r174, 1;
	shl.b32 	%r176, %r175, 20;
	add.s32 	%r177, %r49, %r176;
	mov.b64 	%fd305, {%r48, %r177};
	sub.s32 	%r178, %r47, %r175;
	shl.b32 	%r179, %r178, 20;
	add.s32 	%r180, %r179, 1072693248;
	mov.b32 	%r181, 0;
	mov.b64 	%fd306, {%r181, %r180};
	mul.f64 	%fd421, %fd306, %fd305;
$L__BB11_75:
	setp.lt.s32 	%p127, %r6, 0;
	setp.eq.s32 	%p128, %r7, 1062207488;
	{
	.reg .b32 %temp; 
	mov.b64 	{%temp, %r50}, %fd422;
	}
	abs.f64 	%fd95, %fd422;
	{ // callseq 28, 0
	.param .b64 param0;
	st.param.f64 	[param0], %fd95;
	.param .b64 param1;
	st.param.f64 	[param1], 0d4000000000000000;
	.param .b64 retval0;
	call.uni (retval0), 
	__internal_accurate_pow, 
	(
	param0, 
	param1
	);
	ld.param.f64 	%fd349, [retval0];
	} // callseq 28
	setp.lt.s32 	%p130, %r50, 0;
	neg.f64 	%fd351, %fd349;
	selp.f64 	%fd352, %fd351, %fd349, %p128;
	selp.f64 	%fd353, %fd352, %fd349, %p130;
	setp.eq.f64 	%p131, %fd422, 0d0000000000000000;
	selp.b32 	%r209, %r50, 0, %p128;
	or.b32  	%r210, %r209, 2146435072;
	selp.b32 	%r211, %r210, %r209, %p127;
	mov.b32 	%r212, 0;
	mov.b64 	%fd354, {%r212, %r211};
	selp.f64 	%fd424, %fd354, %fd353, %p131;
	add.f64 	%fd355, %fd422, 0d4000000000000000;
	{
	.reg .b32 %temp; 
	mov.b64 	{%temp, %r213}, %fd355;
	}
	and.b32  	%r214, %r213, 2146435072;
	setp.ne.s32 	%p132, %r214, 2146435072;
	@%p132 bra 	$L__BB11_80;
	setp.num.f64 	%p133, %fd422, %fd422;
	@%p133 bra 	$L__BB11_78;
	mov.f64 	%fd356, 0d4000000000000000;
	add.rn.f64 	%fd424, %fd422, %fd356;
	bra.uni 	$L__BB11_80;
$L__BB11_78:
	setp.neu.f64 	%p134, %fd95, 0d7FF0000000000000;
	@%p134 bra 	$L__BB11_80;
	setp.lt.s32 	%p135, %r50, 0;
	setp.eq.s32 	%p136, %r7, 1062207488;
	and.b32  	%r216, %r6, 2147483647;
	setp.ne.s32 	%p137, %r216, 1071644672;
	selp.b32 	%r217, %r9, %r8, %p137;
	selp.b32 	%r218, %r217, %r8, %p136;
	selp.b32 	%r219, %r218, %r8, %p135;
	mov.b32 	%r220, 0;
	mov.b64 	%fd424, {%r220, %r219};
$L__BB11_80:
	setp.lt.s32 	%p138, %r6, 0;
	setp.eq.s32 	%p139, %r7, 1062207488;
	{
	.reg .b32 %temp; 
	mov.b64 	{%temp, %r51}, %fd421;
	}
	abs.f64 	%fd100, %fd421;
	{ // callseq 29, 0
	.param .b64 param0;
	st.param.f64 	[param0], %fd100;
	.param .b64 param1;
	st.param.f64 	[param1], 0d4000000000000000;
	.param .b64 retval0;
	call.uni (retval0), 
	__internal_accurate_pow, 
	(
	param0, 
	param1
	);
	ld.param.f64 	%fd357, [retval0];
	} // callseq 29
	setp.lt.s32 	%p141, %r51, 0;
	neg.f64 	%fd359, %fd357;
	selp.f64 	%fd360, %fd359, %fd357, %p139;
	selp.f64 	%fd361, %fd360, %fd357, %p141;
	setp.eq.f64 	%p142, %fd421, 0d0000000000000000;
	selp.b32 	%r221, %r51, 0, %p139;
	or.b32  	%r222, %r221, 2146435072;
	selp.b32 	%r223, %r222, %r221, %p138;
	mov.b32 	%r224, 0;
	mov.b64 	%fd362, {%r224, %r223};
	selp.f64 	%fd425, %fd362, %fd361, %p142;
	add.f64 	%fd363, %fd421, 0d4000000000000000;
	{
	.reg .b32 %temp; 
	mov.b64 	{%temp, %r225}, %fd363;
	}
	and.b32  	%r226, %r225, 2146435072;
	setp.ne.s32 	%p143, %r226, 2146435072;
	@%p143 bra 	$L__BB11_85;
	setp.num.f64 	%p144, %fd421, %fd421;
	@%p144 bra 	$L__BB11_83;
	mov.f64 	%fd364, 0d4000000000000000;
	add.rn.f64 	%fd425, %fd421, %fd364;
	bra.uni 	$L__BB11_85;
$L__BB11_83:
	setp.neu.f64 	%p145, %fd100, 0d7FF0000000000000;
	@%p145 bra 	$L__BB11_85;
	setp.lt.s32 	%p146, %r51, 0;
	setp.eq.s32 	%p147, %r7, 1062207488;
	and.b32  	%r228, %r6, 2147483647;
	setp.ne.s32 	%p148, %r228, 1071644672;
	selp.b32 	%r229, %r9, %r8, %p148;
	selp.b32 	%r230, %r229, %r8, %p147;
	selp.b32 	%r231, %r230, %r8, %p146;
	mov.b32 	%r232, 0;
	mov.b64 	%fd425, {%r232, %r231};
$L__BB11_85:
	{
	.reg .b32 %temp; 
	mov.b64 	{%temp, %r52}, %fd423;
	}
	abs.f64 	%fd105, %fd423;
	{ // callseq 30, 0
	.param .b64 param0;
	st.param.f64 	[param0], %fd105;
	.param .b64 param1;
	st.param.f64 	[param1], 0d4000000000000000;
	.param .b64 retval0;
	call.uni (retval0), 
	__internal_accurate_pow, 
	(
	param0, 
	param1
	);
	ld.param.f64 	%fd365, [retval0];
	} // callseq 30
	setp.lt.s32 	%p152, %r52, 0;
	neg.f64 	%fd367, %fd365;
	selp.f64 	%fd368, %fd367, %fd365, %p139;
	selp.f64 	%fd369, %fd368, %fd365, %p152;
	setp.eq.f64 	%p153, %fd423, 0d0000000000000000;
	selp.b32 	%r233, %r52, 0, %p139;
	or.b32  	%r234, %r233, 2146435072;
	selp.b32 	%r235, %r234, %r233, %p138;
	mov.b32 	%r236, 0;
	mov.b64 	%fd370, {%r236, %r235};
	selp.f64 	%fd426, %fd370, %fd369, %p153;
	add.f64 	%fd371, %fd423, 0d4000000000000000;
	{
	.reg .b32 %temp; 
	mov.b64 	{%temp, %r237}, %fd371;
	}
	and.b32  	%r238, %r237, 2146435072;
	setp.ne.s32 	%p154, %r238, 2146435072;
	@%p154 bra 	$L__BB11_90;
	setp.num.f64 	%p155, %fd423, %fd423;
	@%p155 bra 	$L__BB11_88;
	mov.f64 	%fd372, 0d4000000000000000;
	add.rn.f64 	%fd426, %fd423, %fd372;
	bra.uni 	$L__BB11_90;
$L__BB11_88:
	setp.neu.f64 	%p156, %fd105, 0d7FF0000000000000;
	@%p156 bra 	$L__BB11_90;
	setp.eq.s32 	%p158, %r7, 1062207488;
	and.b32  	%r240, %r6, 2147483647;
	setp.ne.s32 	%p159, %r240, 1071644672;
	selp.b32 	%r241, %r9, %r8, %p159;
	selp.b32 	%r242, %r241, %r8, %p158;
	selp.b32 	%r243, %r242, %r8, %p152;
	mov.b32 	%r244, 0;
	mov.b64 	%fd426, {%r244, %r243};
$L__BB11_90:
	setp.eq.f64 	%p160, %fd422, 0d3FF0000000000000;
	selp.f64 	%fd373, 0d3FF0000000000000, %fd424, %p160;
	setp.eq.f64 	%p161, %fd421, 0d3FF0000000000000;
	selp.f64 	%fd374, 0d3FF0000000000000, %fd425, %p161;
	setp.eq.f64 	%p162, %fd423, 0d3FF0000000000000;
	selp.f64 	%fd375, 0d3FF0000000000000, %fd426, %p162;
	mul.f64 	%fd376, %fd373, %fd374;
	sub.f64 	%fd377, %fd376, %fd375;
	sub.f64 	%fd378, %fd373, %fd375;
	mul.f64 	%fd379, %fd421, %fd378;
	mul.f64 	%fd380, %fd422, %fd423;
	mov.f64 	%fd381, 0d3FF0000000000000;
	sub.f64 	%fd382, %fd381, %fd374;
	mul.f64 	%fd383, %fd380, %fd382;
	fma.rn.f64 	%fd384, %fd421, %fd373, %fd375;
	sub.f64 	%fd385, %fd381, %fd421;
	mul.f64 	%fd386, %fd385, %fd384;
	rcp.rn.f64 	%fd387, %fd377;
	mul.wide.s32 	%rd63, %r250, 8;
	add.s64 	%rd64, %rd11, %rd63;
	ld.global.f64 	%fd388, [%rd64];
	mul.f64 	%fd389, %fd388, %fd379;
	mul.wide.s32 	%rd65, %r252, 8;
	add.s64 	%rd66, %rd9, %rd65;
	ld.global.f64 	%fd390, [%rd66];
	mul.f64 	%fd391, %fd383, %fd390;
	sub.f64 	%fd392, %fd389, %fd391;
	ld.global.f64 	%fd393, [%rd71];
	mul.f64 	%fd394, %fd5, %fd393;
	sub.f64 	%fd395, %fd383, %fd386;
	fma.rn.f64 	%fd396, %fd394, %fd395, %fd392;
	mul.f64 	%fd397, %fd387, %fd396;
	mul.wide.s32 	%rd67, %r3, 8;
	add.s64 	%rd68, %rd64, %rd67;
	st.global.f64 	[%rd68], %fd397;
	bra.uni 	$L__BB11_92;
$L__BB11_91:
	ld.global.f64 	%fd268, [%rd70];
	div.rn.f64 	%fd269, %fd60, %fd110;
	add.f64 	%fd270, %fd61, %fd269;
	mul.f64 	%fd271, %fd268, %fd270;
	mul.wide.s32 	%rd57, %r250, 8;
	add.s64 	%rd58, %rd11, %rd57;
	ld.global.f64 	%fd272, [%rd58];
	mul.wide.s32 	%rd59, %r252, 8;
	add.s64 	%rd60, %rd9, %rd59;
	ld.global.f64 	%fd273, [%rd60];
	sub.f64 	%fd274, %fd272, %fd273;
	mul.f64 	%fd275, %fd2, %fd271;
	div.rn.f64 	%fd276, %fd1, %fd275;
	add.f64 	%fd277, %fd276, 0d3FF0000000000000;
	div.rn.f64 	%fd278, %fd274, %fd277;
	sub.f64 	%fd279, %fd272, %fd278;
	mul.wide.s32 	%rd61, %r3, 8;
	add.s64 	%rd62, %rd58, %rd61;
	st.global.f64 	[%rd62], %fd279;
$L__BB11_92:
	add.s32 	%r253, %r253, 1;
	add.s64 	%rd71, %rd71, 8;
	add.s32 	%r252, %r252, %r3;
	add.s64 	%rd70, %rd70, 8;
	add.s32 	%r251, %r251, 1;
	setp.ne.s32 	%p164, %r251, 0;
	add.s32 	%r250, %r250, %r3;
	add.s32 	%r249, %r249, %r3;
	@%p164 bra 	$L__BB11_47;
$L__BB11_93:
	ret;

}
	// .globl	_Z17fband_noniso_tabuPdS_S_S_S_S_S_S_S_S_S_S_S_S_S_S_S_S_S_iidddddiidi
.visible .entry _Z17fband_noniso_tabuPdS_S_S_S_S_S_S_S_S_S_S_S_S_S_S_S_S_S_iidddddiidi(
	.param .u64 .ptr .align 1 _Z17fband_noniso_tabuPdS_S_S_S_S_S_S_S_S_S_S_S_S_S_S_S_S_S_iidddddiidi_param_0,
	.param .u64 .ptr .align 1 _Z17fband_noniso_tabuPdS_S_S_S_S_S_S_S_S_S_S_S_S_S_S_S_S_S_iidddddiidi_param_1,
	.param .u64 .ptr .align 1 _Z17fband_noniso_tabuPdS_S_S_S_S_S_S_S_S_S_S_S_S_S_S_S_S_S_iidddddiidi_param_2,
	.param .u64 .ptr .align 1 _Z17fband_noniso_tabuPdS_S_S_S_S_S_S_S_S_S_S_S_S_S_S_S_S_S_iidddddiidi_param_3,
	.param .u64 .ptr .align 1 _Z17fband_noniso_tabuPdS_S_S_S_S_S_S_S_S_S_S_S_S_S_S_S_S_S_iidddddiidi_param_4,
	.param .u64 .ptr .align 1 _Z17fband_noniso_tabuPdS_S_S_S_S_S_S_S_S_S_S_S_S_S_S_S_S_S_iidddddiidi_param_5,
	.param .u64 .ptr .align 1 _Z17fband_noniso_tabuPdS_S_S_S_S_S_S_S_S_S_S_S_S_S_S_S_S_S_iidddddiidi_param_6,
	.param .u64 .ptr .align 1 _Z17fband_noniso_tabuPdS_S_S_S_S_S_S_S_S_S_S_S_S_S_S_S_S_S_iidddddiidi_param_7,
	.param .u64 .ptr .align 1 _Z17fband_noniso_tabuPdS_S_S_S_S_S_S_S_S_S_S_S_S_S_S_S_S_S_iidddddiidi_param_8,
	.param .u64 .ptr .align 1 _Z17fband_noniso_tabuPdS_S_S_S_S_S_S_S_S_S_S_S_S_S_S_S_S_S_iidddddiidi_param_9,
	.param .u64 .ptr .align 1 _Z17fband_noniso_tabuPdS_S_S_S_S_S_S_S_S_S_S_S_S_S_S_S_S_S_iidddddiidi_param_10,
	.param .u64 .ptr .align 1 _Z17fband_noniso_tabuPdS_S_S_S_S_S_S_S_S_S_S_S_S_S_S_S_S_S_iidddddiidi_param_11,
	.param .u64 .ptr .align 1 _Z17fband_noniso_tabuPdS_S_S_S_S_S_S_S_S_S_S_S_S_S_S_S_S_S_iidddddiidi_param_12,
	.param .u64 .ptr .align 1 _Z17fband_noniso_tabuPdS_S_S_S_S_S_S_S_S_S_S_S_S_S_S_S_S_S_iidddddiidi_param_13,
	.param .u64 .ptr .align 1 _Z17fband_noniso_tabuPdS_S_S_S_S_S_S_S_S_S_S_S_S_S_S_S_S_S_iidddddiidi_param_14,
	.param .u64 .ptr .align 1 _Z17fband_noniso_tabuPdS_S_S_S_S_S_S_S_S_S_S_S_S_S_S_S_S_S_iidddddiidi_param_15,
	.param .u64 .ptr .align 1 _Z17fband_noniso_tabuPdS_S_S_S_S_S_S_S_S_S_S_S_S_S_S_S_S_S_iidddddiidi_param_16,
	.param .u64 .ptr .align 1 _Z17fband_noniso_tabuPdS_S_S_S_S_S_S_S_S_S_S_S_S_S_S_S_S_S_iidddddiidi_param_17,
	.param .u64 .ptr .align 1 _Z17fband_noniso_tabuPdS_S_S_S_S_S_S_S_S_S_S_S_S_S_S_S_S_S_iidddddiidi_param_18,
	.param .u32 _Z17fband_noniso_tabuPdS_S_S_S_S_S_S_S_S_S_S_S_S_S_S_S_S_S_iidddddiidi_param_19,
	.param .u32 _Z17fband_noniso_tabuPdS_S_S_S_S_S_S_S_S_S_S_S_S_S_S_S_S_S_iidddddiidi_param_20,
	.param .f64 _Z17fband_noniso_tabuPdS_S_S_S_S_S_S_S_S_S_S_S_S_S_S_S_S_S_iidddddiidi_param_21,
	.param .f64 _Z17fband_noniso_tabuPdS_S_S_S_S_S_S_S_S_S_S_S_S_S_S_S_S_S_iidddddiidi_param_22,
	.param .f64 _Z17fband_noniso_tabuPdS_S_S_S_S_S_S_S_S_S_S_S_S_S_S_S_S_S_iidddddiidi_param_23,
	.param .f64 _Z17fband_noniso_tabuPdS_S_S_S_S_S_S_S_S_S_S_S_S_S_S_S_S_S_iidddddiidi_param_24,
	.param .f64 _Z17fband_noniso_tabuPdS_S_S_S_S_S_S_S_S_S_S_S_S_S_S_S_S_S_iidddddiidi_param_25,
	.param .u32 _Z17fband_noniso_tabuPdS_S_S_S_S_S_S_S_S_S_S_S_S_S_S_S_S_S_iidddddiidi_param_26,
	.param .u32 _Z17fband_noniso_tabuPdS_S_S_S_S_S_S_S_S_S_S_S_S_S_S_S_S_S_iidddddiidi_param_27,
	.param .f64 _Z17fband_noniso_tabuPdS_S_S_S_S_S_S_S_S_S_S_S_S_S_S_S_S_S_iidddddiidi_param_28,
	.param .u32 _Z17fband_noniso_tabuPdS_S_S_S_S_S_S_S_S_S_S_S_S_S_S_S_S_S_iidddddiidi_param_29
)
{
	.reg .pred 	%p<61>;
	.reg .b32 	%r<81>;
	.reg .b64 	%rd<156>;
	.reg .b64 	%fd<339>;

	ld.param.u64 	%rd62, [_Z17fband_noniso_tabuPdS_S_S_S_S_S_S_S_S_S_S_S_S_S_S_S_S_S_iidddddiidi_param_0];
	ld.param.u64 	%rd63, [_Z17fband_noniso_tabuPdS_S_S_S_S_S_S_S_S_S_S_S_S_S_S_S_S_S_iidddddiidi_param_1];
	ld.param.u64 	%rd64, [_Z17fband_noniso_tabuPdS_S_S_S_S_S_S_S_S_S_S_S_S_S_S_S_S_S_iidddddiidi_param_2];
	ld.param.u64 	%rd65, [_Z17fband_noniso_tabuPdS_S_S_S_S_S_S_S_S_S_S_S_S_S_S_S_S_S_iidddddiidi_param_3];
	ld.param.u64 	%rd66, [_Z17fband_noniso_tabuPdS_S_S_S_S_S_S_S_S_S_S_S_S_S_S_S_S_S_iidddddiidi_param_4];
	ld.param.u64 	%rd67, [_Z17fband_noniso_tabuPdS_S_S_S_S_S_S_S_S_S_S_S_S_S_S_S_S_S_iidddddiidi_param_5];
	ld.param.u64 	%rd68, [_Z17fband_noniso_tabuPdS_S_S_S_S_S_S_S_S_S_S_S_S_S_S_S_S_S_iidddddiidi_param_6];
	ld.param.u64 	%rd69, [_Z17fband_noniso_tabuPdS_S_S_S_S_S_S_S_S_S_S_S_S_S_S_S_S_S_iidddddiidi_param_7];
	ld.param.u64 	%rd70, [_Z17fband_noniso_tabuPdS_S_S_S_S_S_S_S_S_S_S_S_S_S_S_S_S_S_iidddddiidi_param_8];
	ld.param.u64 	%rd71, [_Z17fband_noniso_tabuPdS_S_S_S_S_S_S_S_S_S_S_S_S_S_S_S_S_S_iidddddiidi_param_9];
	ld.param.u64 	%rd72, [_Z17fband_noniso_tabuPdS_S_S_S_S_S_S_S_S_S_S_S_S_S_S_S_S_S_iidddddiidi_param_10];
	ld.param.u64 	%rd73, [_Z17fband_noniso_tabuPdS_S_S_S_S_S_S_S_S_S_S_S_S_S_S_S_S_S_iidddddiidi_param_11];
	ld.param.u64 	%rd74, [_Z17fband_noniso_tabuPdS_S_S_S_S_S_S_S_S_S_S_S_S_S_S_S_S_S_iidddddiidi_param_12];
	ld.param.u64 	%rd75, [_Z17fband_noniso_tabuPdS_S_S_S_S_S_S_S_S_S_S_S_S_S_S_S_S_S_iidddddiidi_param_13];
	ld.param.u64 	%rd76, [_Z17fband_noniso_tabuPdS_S_S_S_S_S_S_S_S_S_S_S_S_S_S_S_S_S_iidddddiidi_param_14];
	ld.param.u64 	%rd77, [_Z17fband_noniso_tabuPdS_S_S_S_S_S_S_S_S_S_S_S_S_S_S_S_S_S_iidddddiidi_param_15];
	ld.param.u64 	%rd78, [_Z17fband_noniso_tabuPdS_S_S_S_S_S_S_S_S_S_S_S_S_S_S_S_S_S_iidddddiidi_param_16];
	ld.param.u64 	%rd79, [_Z17fband_noniso_tabuPdS_S_S_S_S_S_S_S_S_S_S_S_S_S_S_S_S_S_iidddddiidi_param_17];
	ld.param.u64 	%rd61, [_Z17fband_noniso_tabuPdS_S_S_S_S_S_S_S_S_S_S_S_S_S_S_S_S_S_iidddddiidi_param_18];
	ld.param.u32 	%r34, [_Z17fband_noniso_tabuPdS_S_S_S_S_S_S_S_S_S_S_S_S_S_S_S_S_S_iidddddiidi_param_19];
	ld.param.u32 	%r35, [_Z17fband_noniso_tabuPdS_S_S_S_S_S_S_S_S_S_S_S_S_S_S_S_S_S_iidddddiidi_param_20];
	ld.param.f64 	%fd76, [_Z17fband_noniso_tabuPdS_S_S_S_S_S_S_S_S_S_S_S_S_S_S_S_S_S_iidddddiidi_param_21];
	ld.param.f64 	%fd77, [_Z17fband_noniso_tabuPdS_S_S_S_S_S_S_S_S_S_S_S_S_S_S_S_S_S_iidddddiidi_param_22];
	ld.param.f64 	%fd78, [_Z17fband_noniso_tabuPdS_S_S_S_S_S_S_S_S_S_S_S_S_S_S_S_S_S_iidddddiidi_param_23];
	ld.param.f64 	%fd79, [_Z17fband_noniso_tabuPdS_S_S_S_S_S_S_S_S_S_S_S_S_S_S_S_S_S_iidddddiidi_param_24];
	ld.param.f64 	%fd80, [_Z17fband_noniso_tabuPdS_S_S_S_S_S_S_S_S_S_S_S_S_S_S_S_S_S_iidddddiidi_param_25];
	ld.param.u32 	%r36, [_Z17fband_noniso_tabuPdS_S_S_S_S_S_S_S_S_S_S_S_S_S_S_S_S_S_iidddddiidi_param_26];
	ld.param.u32 	%r37, [_Z17fband_noniso_tabuPdS_S_S_S_S_S_S_S_S_S_S_S_S_S_S_S_S_S_iidddddiidi_param_27];
	ld.param.f64 	%fd81, [_Z17fband_noniso_tabuPdS_S_S_S_S_S_S_S_S_S_S_S_S_S_S_S_S_S_iidddddiidi_param_28];
	ld.param.u32 	%r39, [_Z17fband_noniso_tabuPdS_S_S_S_S_S_S_S_S_S_S_S_S_S_S_S_S_S_iidddddiidi_param_29];
	cvta.to.global.u64 	%rd1, %rd71;
	cvta.to.global.u64 	%rd2, %rd70;
	cvta.to.global.u64 	%rd3, %rd69;
	cvta.to.global.u64 	%rd4, %rd68;
	cvta.to.global.u64 	%rd5, %rd62;
	cvta.to.global.u64 	%rd6, %rd76;
	cvta.to.global.u64 	%rd7, %rd75;
	cvta.to.global.u64 	%rd8, %rd74;
	cvta.to.global.u64 	%rd9, %rd73;
	cvta.to.global.u64 	%rd10, %rd72;
	cvta.to.global.u64 	%rd11, %rd66;
	cvta.to.global.u64 	%rd12, %rd67;
	cvta.to.global.u64 	%rd13, %rd65;
	cvta.to.global.u64 	%rd14, %rd64;
	cvta.to.global.u64 	%rd15, %rd63;
	cvta.to.global.u64 	%rd16, %rd77;
	cvta.to.global.u64 	%rd17, %rd78;
	cvta.to.global.u64 	%rd18, %rd79;
	mov.u32 	%r40, %tid.x;
	mov.u32 	%r41, %ctaid.x;
	mov.u32 	%r42, %ntid.x;
	mad.lo.s32 	%r1, %r41, %r42, %r40;
	mov.u32 	%r43, %tid.y;
	mov.u32 	%r44, %ctaid.y;
	mov.u32 	%r45, %ntid.y;
	mad.lo.s32 	%r46, %r44, %r45, %r43;
	setp.ge.s32 	%p5, %r1, %r37;
	setp.ge.s32 	%p6, %r46, %r39;
	or.pred  	%p7, %p5, %p6;
	setp.lt.s32 	%p8, %r36, 1;
	or.pred  	%p9, %p7, %p8;
	@%p9 bra 	$L__BB12_43;
	cvta.to.global.u64 	%rd80, %rd61;
	mul.lo.s32 	%r3, %r39, %r37;
	mul.wide.s32 	%rd81, %r1, 8;
	add.s64 	%rd19, %rd80, %rd81;
	add.f64 	%fd1, %fd80, %fd80;
	mov.f64 	%fd83, 0d3FF0000000000000;
	sub.f64 	%fd2, %fd83, %fd79;
	mul.lo.s32 	%r77, %r36, %r1;
	add.s32 	%r48, %r77, %r1;
	mul.f64 	%fd3, %fd80, 0d401921FB54442EEA;
	div.rn.f64 	%fd4, %fd77, %fd78;
	{
	.reg .b32 %temp; 
	mov.b64 	{%temp, %r49}, %fd4;
	}
	mov.f64 	%fd84, 0d4000000000000000;
	{
	.reg .b32 %temp; 
	mov.b64 	{%temp, %r50}, %fd84;
	}
	and.b32  	%r51, %r50, 2146435072;
	setp.eq.s32 	%p10, %r51, 1062207488;
	abs.f64 	%fd5, %fd4;
	setp.lt.s32 	%p12, %r49, 0;
	and.pred  	%p1, %p12, %p10;
	selp.b32 	%r52, %r49, 0, %p10;
	setp.lt.s32 	%p13, %r50, 0;
	or.b32  	%r53, %r52, 2146435072;
	selp.b32 	%r54, %r53, %r52, %p13;
	mov.b32 	%r55, 0;
	mov.b64 	%fd6, {%r55, %r54};
	add.f64 	%fd85, %fd4, 0d4000000000000000;
	{
	.reg .b32 %temp; 
	mov.b64 	{%temp, %r56}, %fd85;
	}
	and.b32  	%r5, %r56, 2146435072;
	selp.b32 	%r57, 0, 2146435072, %p13;
	and.b32  	%r58, %r50, 2147483647;
	setp.ne.s32 	%p14, %r58, 1071644672;
	and.pred  	%p15, %p10, %p14;
	or.b32  	%r59, %r57, -2147483648;
	selp.b32 	%r60, %r59, %r57, %p15;
	selp.b32 	%r61, %r60, %r57, %p12;
	mov.b64 	%fd7, {%r55, %r61};
	cvt.s64.s32 	%rd20, %r77;
	cvt.s64.s32 	%rd21, %r48;
	add.s32 	%r62, %r36, -1;
	mad.lo.s32 	%r63, %r37, %r62, %r1;
	mad.lo.s32 	%r73, %r39, %r63, %r46;
	mul.wide.u32 	%rd82, %r62, 8;
	add.s64 	%rd151, %rd6, %rd82;
	add.s64 	%rd150, %rd16, %rd82;
	mad.lo.s32 	%r64, %r37, %r36, %r1;
	mad.lo.s32 	%r72, %r39, %r64, %r46;
	add.s32 	%r70, %r77, %r36;
	mov.b32 	%r71, 1;
	mov.u32 	%r74, %r36;
$L__BB12_2:
	cvt.s64.s32 	%rd33, %r74;
	setp.ne.s32 	%p17, %r71, 1;
	@%p17 bra 	$L__BB12_4;
	setp.eq.f64 	%p33, %fd4, 0d3FF0000000000000;
	setp.neu.f64 	%p34, %fd5, 0d7FF0000000000000;
	setp.nan.f64 	%p35, %fd4, %fd4;
	setp.eq.s32 	%p36, %r5, 2146435072;
	setp.eq.f64 	%p37, %fd4, 0d0000000000000000;
	{ // callseq 31, 0
	.param .b64 param0;
	st.param.f64 	[param0], %fd5;
	.param .b64 param1;
	st.param.f64 	[param1], 0d4000000000000000;
	.param .b64 retval0;
	call.uni (retval0), 
	__internal_accurate_pow, 
	(
	param0, 
	param1
	);
	ld.param.f64 	%fd187, [retval0];
	} // callseq 31
	neg.f64 	%fd189, %fd187;
	selp.f64 	%fd190, %fd189, %fd187, %p1;
	selp.f64 	%fd191, %fd6, %fd190, %p37;
	mov.f64 	%fd192, 0d4000000000000000;
	add.rn.f64 	%fd193, %fd4, %fd192;
	selp.f64 	%fd194, %fd193, %fd191, %p35;
	selp.f64 	%fd195, %fd194, %fd7, %p34;
	selp.f64 	%fd196, %fd195, %fd191, %p36;
	selp.f64 	%fd197, 0d3FF0000000000000, %fd196, %p33;
	mul.f64 	%fd198, %fd81, %fd197;
	mul.f64 	%fd199, %fd198, 0d400921FB54442EEA;
	cvt.s64.s32 	%rd114, %r36;
	add.s64 	%rd115, %rd114, %rd21;
	shl.b64 	%rd116, %rd115, 3;
	add.s64 	%rd117, %rd11, %rd116;
	ld.global.f64 	%fd200, [%rd117+-8];
	mul.f64 	%fd201, %fd200, %fd199;
	mul.wide.s32 	%rd118, %r73, 8;
	add.s64 	%rd119, %rd5, %rd118;
	st.global.f64 	[%rd119], %fd201;
	bra.uni 	$L__BB12_20;
$L__BB12_4:
	setp.ne.s32 	%p18, %r34, 1;
	mul.wide.s32 	%rd83, %r73, 8;
	add.s64 	%rd34, %rd17, %rd83;
	ld.global.f64 	%fd86, [%rd34];
	mul.wide.s32 	%rd84, %r72, 8;
	add.s64 	%rd85, %rd18, %rd84;
	ld.global.f64 	%fd87, [%rd85];
	add.f64 	%fd88, %fd86, %fd87;
	mul.f64 	%fd12, %fd88, 0d3FE0000000000000;
	@%p18 bra 	$L__BB12_6;
	ld.global.f64 	%fd91, [%rd19];
	fma.rn.f64 	%fd92, %fd76, %fd12, %fd91;
	div.rn.f64 	%fd320, %fd91, %fd92;
	ld.global.f64 	%fd93, [%rd151];
	div.rn.f64 	%fd94, %fd91, %fd76;
	add.f64 	%fd95, %fd12, %fd94;
	mul.f64 	%fd321, %fd93, %fd95;
	mov.pred 	%p59, 0;
	bra.uni 	$L__BB12_8;
$L__BB12_6:
	setp.ne.s32 	%p20, %r34, 0;
	mov.pred 	%p59, 0;
	@%p20 bra 	$L__BB12_8;
	ld.global.f64 	%fd90, [%rd151];
	mul.f64 	%fd321, %fd12, %fd90;
	mov.f64 	%fd320, 0d0000000000000000;
	mov.pred 	%p59, -1;
$L__BB12_8:
	add.s64 	%rd86, %rd21, %rd33;
	shl.b64 	%rd87, %rd86, 3;
	add.s64 	%rd88, %rd11, %rd87;
	add.s64 	%rd35, %rd88, -8;
	setp.geu.f64 	%p23, %fd320, 0d3FEFFFFDE7210BE9;
	not.pred 	%p24, %p59;
	mul.wide.s32 	%rd89, %r73, 8;
	add.s64 	%rd36, %rd14, %rd89;
	and.pred  	%p25, %p24, %p23;
	@%p25 bra 	$L__BB12_11;
	mul.wide.s32 	%rd94, %r70, 8;
	add.s64 	%rd37, %rd12, %rd94;
	ld.global.f64 	%fd103, [%rd35];
	ld.global.f64 	%fd104, [%rd37];
	sub.f64 	%fd105, %fd103, %fd104;
	div.rn.f64 	%fd106, %fd105, %fd321;
	mul.wide.s32 	%rd95, %r73, 8;
	add.s64 	%rd96, %rd4, %rd95;
	ld.global.f64 	%fd107, [%rd96];
	add.s64 	%rd97, %rd3, %rd95;
	ld.global.f64 	%fd18, [%rd97];
	add.s64 	%rd98, %rd2, %rd95;
	ld.global.f64 	%fd19, [%rd98];
	add.s64 	%rd99, %rd1, %rd95;
	ld.global.f64 	%fd20, [%rd99];
	rcp.rn.f64 	%fd21, %fd107;
	mul.wide.s32 	%rd100, %r72, 8;
	add.s64 	%rd38, %rd5, %rd100;
	ld.global.f64 	%fd108, [%rd38];
	mul.f64 	%fd109, %fd19, %fd108;
	add.s64 	%rd39, %rd13, %rd95;
	ld.global.f64 	%fd110, [%rd39];
	mul.f64 	%fd111, %fd18, %fd110;
	sub.f64 	%fd112, %fd109, %fd111;
	add.f64 	%fd113, %fd107, %fd18;
	mul.f64 	%fd114, %fd113, %fd103;
	mul.f64 	%fd115, %fd19, %fd104;
	sub.f64 	%fd116, %fd114, %fd115;
	fma.rn.f64 	%fd117, %fd79, %fd320, 0d3FF0000000000000;
	div.rn.f64 	%fd118, %fd80, %fd117;
	mul.f64 	%fd119, %fd118, %fd106;
	sub.f64 	%fd120, %fd19, %fd107;
	add.f64 	%fd121, %fd18, %fd120;
	fma.rn.f64 	%fd122, %fd119, %fd121, %fd116;
	fma.rn.f64 	%fd123, %fd3, %fd122, %fd112;
	mul.f64 	%fd315, %fd21, %fd123;
	st.global.f64 	[%rd36], %fd315;
	setp.geu.f64 	%p26, %fd321, 0d3F1A36E2EB1C432D;
	@%p26 bra 	$L__BB12_12;
	ld.global.f64 	%fd124, [%rd38];
	mul.f64 	%fd125, %fd19, %fd124;
	ld.global.f64 	%fd126, [%rd39];
	mul.f64 	%fd127, %fd18, %fd126;
	sub.f64 	%fd128, %fd125, %fd127;
	ld.global.f64 	%fd129, [%rd37];
	ld.global.f64 	%fd130, [%rd35];
	add.f64 	%fd131, %fd129, %fd130;
	mul.f64 	%fd132, %fd131, 0d3FE0000000000000;
	sub.f64 	%fd133, %fd18, %fd20;
	mul.f64 	%fd134, %fd133, %fd132;
	fma.rn.f64 	%fd135, %fd3, %fd134, %fd128;
	mul.f64 	%fd315, %fd21, %fd135;
	st.global.f64 	[%rd36], %fd315;
	bra.uni 	$L__BB12_12;
$L__BB12_11:
	mul.wide.s32 	%rd90, %r72, 8;
	add.s64 	%rd91, %rd5, %rd90;
	ld.global.f64 	%fd96, [%rd91];
	mul.wide.s32 	%rd92, %r73, 8;
	add.s64 	%rd93, %rd13, %rd92;
	ld.global.f64 	%fd97, [%rd93];
	sub.f64 	%fd98, %fd97, %fd96;
	mul.f64 	%fd99, %fd2, %fd321;
	div.rn.f64 	%fd100, %fd1, %fd99;
	add.f64 	%fd101, %fd100, 0d3FF0000000000000;
	div.rn.f64 	%fd102, %fd98, %fd101;
	add.f64 	%fd315, %fd96, %fd102;
	st.global.f64 	[%rd36], %fd315;
$L__BB12_12:
	mul.wide.s32 	%rd101, %r73, 8;
	add.s64 	%rd102, %rd18, %rd101;
	ld.global.f64 	%fd136, [%rd102];
	ld.global.f64 	%fd137, [%rd34];
	add.f64 	%fd138, %fd136, %fd137;
	mul.f64 	%fd26, %fd138, 0d3FE0000000000000;
	@%p18 bra 	$L__BB12_14;
	ld.global.f64 	%fd139, [%rd19];
	fma.rn.f64 	%fd140, %fd76, %fd26, %fd139;
	div.rn.f64 	%fd322, %fd139, %fd140;
	ld.global.f64 	%fd141, [%rd150];
	div.rn.f64 	%fd142, %fd139, %fd76;
	add.f64 	%fd143, %fd26, %fd142;
	mul.f64 	%fd323, %fd141, %fd143;
$L__BB12_14:
	@%p24 bra 	$L__BB12_16;
	ld.global.f64 	%fd145, [%rd150];
	mul.f64 	%fd323, %fd26, %fd145;
	mov.f64 	%fd322, 0d0000000000000000;
$L__BB12_16:
	setp.geu.f64 	%p29, %fd322, 0d3FEFFFFDE7210BE9;
	and.pred  	%p31, %p24, %p29;
	@%p31 bra 	$L__BB12_19;
	add.s64 	%rd106, %rd20, %rd33;
	shl.b64 	%rd107, %rd106, 3;
	add.s64 	%rd108, %rd12, %rd107;
	add.s64 	%rd40, %rd108, -8;
	ld.global.f64 	%fd153, [%rd108+-8];
	ld.global.f64 	%fd154, [%rd35];
	sub.f64 	%fd155, %fd153, %fd154;
	div.rn.f64 	%fd156, %fd155, %fd323;
	mul.wide.s32 	%rd109, %r73, 8;
	add.s64 	%rd110, %rd10, %rd109;
	ld.global.f64 	%fd157, [%rd110];
	add.s64 	%rd111, %rd9, %rd109;
	ld.global.f64 	%fd34, [%rd111];
	add.s64 	%rd112, %rd8, %rd109;
	ld.global.f64 	%fd35, [%rd112];
	add.s64 	%rd113, %rd7, %rd109;
	ld.global.f64 	%fd36, [%rd113];
	rcp.rn.f64 	%fd37, %fd157;
	mul.f64 	%fd158, %fd35, %fd315;
	add.s64 	%rd41, %rd15, %rd109;
	ld.global.f64 	%fd159, [%rd41];
	mul.f64 	%fd160, %fd34, %fd159;
	sub.f64 	%fd161, %fd158, %fd160;
	add.f64 	%fd162, %fd157, %fd34;
	mul.f64 	%fd163, %fd162, %fd153;
	mul.f64 	%fd164, %fd35, %fd154;
	sub.f64 	%fd165, %fd163, %fd164;
	fma.rn.f64 	%fd166, %fd79, %fd322, 0d3FF0000000000000;
	div.rn.f64 	%fd167, %fd80, %fd166;
	mul.f64 	%fd168, %fd167, %fd156;
	sub.f64 	%fd169, %fd35, %fd157;
	add.f64 	%fd170, %fd34, %fd169;
	fma.rn.f64 	%fd171, %fd168, %fd170, %fd165;
	fma.rn.f64 	%fd172, %fd3, %fd171, %fd161;
	mul.f64 	%fd173, %fd37, %fd172;
	add.s64 	%rd42, %rd5, %rd109;
	st.global.f64 	[%rd42], %fd173;
	setp.geu.f64 	%p32, %fd323, 0d3F1A36E2EB1C432D;
	@%p32 bra 	$L__BB12_20;
	ld.global.f64 	%fd174, [%rd36];
	mul.f64 	%fd175, %fd35, %fd174;
	ld.global.f64 	%fd176, [%rd41];
	mul.f64 	%fd177, %fd34, %fd176;
	sub.f64 	%fd178, %fd175, %fd177;
	ld.global.f64 	%fd179, [%rd40];
	ld.global.f64 	%fd180, [%rd35];
	add.f64 	%fd181, %fd179, %fd180;
	mul.f64 	%fd182, %fd181, 0d3FE0000000000000;
	sub.f64 	%fd183, %fd34, %fd36;
	mul.f64 	%fd184, %fd183, %fd182;
	fma.rn.f64 	%fd185, %fd3, %fd184, %fd178;
	mul.f64 	%fd186, %fd37, %fd185;
	st.global.f64 	[%rd42], %fd186;
	bra.uni 	$L__BB12_20;
$L__BB12_19:
	mul.wide.s32 	%rd103, %r73, 8;
	add.s64 	%rd104, %rd15, %rd103;
	ld.global.f64 	%fd146, [%rd104];
	sub.f64 	%fd147, %fd146, %fd315;
	mul.f64 	%fd148, %fd2, %fd323;
	div.rn.f64 	%fd149, %fd1, %fd148;
	add.f64 	%fd150, %fd149, 0d3FF0000000000000;
	div.rn.f64 	%fd151, %fd147, %fd150;
	add.f64 	%fd152, %fd315, %fd151;
	add.s64 	%rd105, %rd5, %rd103;
	st.global.f64 	[%rd105], %fd152;
$L__BB12_20:
	sub.s32 	%r73, %r73, %r3;
	add.s64 	%rd151, %rd151, -8;
	add.s64 	%rd150, %rd150, -8;
	sub.s32 	%r72, %r72, %r3;
	add.s32 	%r71, %r71, -1;
	add.s32 	%r70, %r70, -1;
	setp.gt.u32 	%p38, %r74, 1;
	add.s32 	%r74, %r74, -1;
	@%p38 bra 	$L__BB12_2;
	cvt.u32.u64 	%r66, %rd21;
	setp.eq.s32 	%p39, %r34, 0;
	setp.eq.s32 	%p40, %r35, 1;
	and.pred  	%p2, %p39, %p40;
	mad.lo.s32 	%r67, %r39, %r1, %r46;
	mul.wide.s32 	%rd120, %r67, 8;
	add.s64 	%rd24, %rd5, %rd120;
	add.s32 	%r68, %r66, %r36;
	mul.wide.s32 	%rd121, %r68, 8;
	add.s64 	%rd25, %rd11, %rd121;
	add.s64 	%rd26, %rd15, %rd120;
	add.s64 	%rd155, %rd6, -8;
	shl.b64 	%rd122, %rd20, 3;
	add.s64 	%rd123, %rd122, %rd12;
	add.s64 	%rd154, %rd123, -8;
	shl.b64 	%rd124, %rd21, 3;
	add.s64 	%rd125, %rd124, %rd11;
	add.s64 	%rd153, %rd125, -8;
	add.s64 	%rd152, %rd16, -8;
	neg.s32 	%r78, %r36;
	neg.s32 	%r76, %r3;
	sub.s32 	%r69, %r1, %r37;
	mad.lo.s32 	%r75, %r39, %r69, %r46;
	mov.b32 	%r79, 0;
	not.pred 	%p57, %p2;
	mov.u32 	%r80, %r79;
$L__BB12_22:
	setp.ne.s32 	%p41, %r80, 0;
	@%p41 bra 	$L__BB12_26;
	@%p57 bra 	$L__BB12_25;
	ld.global.f64 	%fd307, [%rd25];
	fma.rn.f64 	%fd308, %fd307, 0d400921FB54442EEA, 0d0000000000000000;
	st.global.f64 	[%rd26], %fd308;
	bra.uni 	$L__BB12_42;
$L__BB12_25:
	ld.global.f64 	%fd304, [%rd24];
	ld.global.f64 	%fd305, [%rd25];
	fma.rn.f64 	%fd306, %fd305, 0d400921FB54442EEA, %fd304;
	st.global.f64 	[%rd26], %fd306;
	bra.uni 	$L__BB12_42;
$L__BB12_26:
	setp.ne.s32 	%p42, %r34, 1;
	mul.wide.s32 	%rd126, %r75, 8;
	add.s64 	%rd49, %rd18, %rd126;
	ld.global.f64 	%fd203, [%rd49];
	add.s64 	%rd50, %rd17, %rd126;
	ld.global.f64 	%fd204, [%rd50];
	add.f64 	%fd205, %fd203, %fd204;
	mul.f64 	%fd46, %fd205, 0d3FE0000000000000;
	@%p42 bra 	$L__BB12_28;
	ld.global.f64 	%fd208, [%rd19];
	fma.rn.f64 	%fd209, %fd76, %fd46, %fd208;
	div.rn.f64 	%fd335, %fd208, %fd209;
	ld.global.f64 	%fd210, [%rd152];
	div.rn.f64 	%fd211, %fd208, %fd76;
	add.f64 	%fd212, %fd46, %fd211;
	mul.f64 	%fd336, %fd210, %fd212;
	mov.pred 	%p60, 0;
	bra.uni 	$L__BB12_30;
$L__BB12_28:
	setp.ne.s32 	%p44, %r34, 0;
	mov.pred 	%p60, 0;
	@%p44 bra 	$L__BB12_30;
	ld.global.f64 	%fd207, [%rd152];
	mul.f64 	%fd336, %fd46, %fd207;
	mov.f64 	%fd335, 0d0000000000000000;
	mov.pred 	%p60, -1;
$L__BB12_30:
	setp.geu.f64 	%p47, %fd335, 0d3FEFFFFDE7210BE9;
	not.pred 	%p48, %p60;
	mul.wide.s32 	%rd127, %r75, 8;
	add.s64 	%rd51, %rd13, %rd127;
	and.pred  	%p49, %p48, %p47;
	@%p49 bra 	$L__BB12_33;
	ld.global.f64 	%fd220, [%rd154];
	ld.global.f64 	%fd221, [%rd153];
	sub.f64 	%fd222, %fd220, %fd221;
	div.rn.f64 	%fd223, %fd222, %fd336;
	mul.wide.s32 	%rd132, %r75, 8;
	add.s64 	%rd133, %rd10, %rd132;
	ld.global.f64 	%fd224, [%rd133];
	add.s64 	%rd134, %rd9, %rd132;
	ld.global.f64 	%fd52, [%rd134];
	add.s64 	%rd135, %rd8, %rd132;
	ld.global.f64 	%fd53, [%rd135];
	add.s64 	%rd136, %rd7, %rd132;
	ld.global.f64 	%fd54, [%rd136];
	rcp.rn.f64 	%fd55, %fd224;
	mul.wide.s32 	%rd137, %r76, 8;
	add.s64 	%rd52, %rd26, %rd137;
	ld.global.f64 	%fd225, [%rd52];
	mul.f64 	%fd226, %fd53, %fd225;
	add.s64 	%rd53, %rd14, %rd132;
	ld.global.f64 	%fd227, [%rd53];
	mul.f64 	%fd228, %fd52, %fd227;
	sub.f64 	%fd229, %fd226, %fd228;
	add.f64 	%fd230, %fd224, %fd52;
	mul.f64 	%fd231, %fd230, %fd221;
	mul.f64 	%fd232, %fd53, %fd220;
	sub.f64 	%fd233, %fd231, %fd232;
	fma.rn.f64 	%fd234, %fd79, %fd335, 0d3FF0000000000000;
	div.rn.f64 	%fd235, %fd80, %fd234;
	mul.f64 	%fd236, %fd235, %fd223;
	sub.f64 	%fd237, %fd224, %fd53;
	sub.f64 	%fd238, %fd237, %fd52;
	fma.rn.f64 	%fd239, %fd236, %fd238, %fd233;
	fma.rn.f64 	%fd240, %fd3, %fd239, %fd229;
	mul.f64 	%fd330, %fd55, %fd240;
	st.global.f64 	[%rd51], %fd330;
	setp.geu.f64 	%p50, %fd336, 0d3F1A36E2EB1C432D;
	@%p50 bra 	$L__BB12_34;
	ld.global.f64 	%fd241, [%rd52];
	mul.f64 	%fd242, %fd53, %fd241;
	ld.global.f64 	%fd243, [%rd53];
	mul.f64 	%fd244, %fd52, %fd243;
	sub.f64 	%fd245, %fd242, %fd244;
	ld.global.f64 	%fd246, [%rd154];
	ld.global.f64 	%fd247, [%rd153];
	add.f64 	%fd248, %fd246, %fd247;
	mul.f64 	%fd249, %fd248, 0d3FE0000000000000;
	sub.f64 	%fd250, %fd52, %fd54;
	mul.f64 	%fd251, %fd250, %fd249;
	fma.rn.f64 	%fd252, %fd3, %fd251, %fd245;
	mul.f64 	%fd330, %fd55, %fd252;
	st.global.f64 	[%rd51], %fd330;
	bra.uni 	$L__BB12_34;
$L__BB12_33:
	mul.wide.s32 	%rd128, %r76, 8;
	add.s64 	%rd129, %rd26, %rd128;
	ld.global.f64 	%fd213, [%rd129];
	mul.wide.s32 	%rd130, %r75, 8;
	add.s64 	%rd131, %rd14, %rd130;
	ld.global.f64 	%fd214, [%rd131];
	sub.f64 	%fd215, %fd213, %fd214;
	mul.f64 	%fd216, %fd2, %fd336;
	div.rn.f64 	%fd217, %fd1, %fd216;
	add.f64 	%fd218, %fd217, 0d3FF0000000000000;
	div.rn.f64 	%fd219, %fd215, %fd218;
	sub.f64 	%fd330, %fd213, %fd219;
	st.global.f64 	[%rd51], %fd330;
$L__BB12_34:
	ld.global.f64 	%fd253, [%rd50];
	mul.wide.s32 	%rd138, %r3, 8;
	add.s64 	%rd139, %rd49, %rd138;
	ld.global.f64 	%fd254, [%rd139];
	add.f64 	%fd255, %fd253, %fd254;
	mul.f64 	%fd60, %fd255, 0d3FE0000000000000;
	@%p42 bra 	$L__BB12_36;
	ld.global.f64 	%fd256, [%rd19];
	fma.rn.f64 	%fd257, %fd76, %fd60, %fd256;
	div.rn.f64 	%fd337, %fd256, %fd257;
	ld.global.f64 	%fd258, [%rd155];
	div.rn.f64 	%fd259, %fd256, %fd76;
	add.f64 	%fd260, %fd60, %fd259;
	mul.f64 	%fd338, %fd258, %fd260;
$L__BB12_36:
	@%p48 bra 	$L__BB12_38;
	ld.global.f64 	%fd262, [%rd155];
	mul.f64 	%fd338, %fd60, %fd262;
	mov.f64 	%fd337, 0d0000000000000000;
$L__BB12_38:
	setp.geu.f64 	%p53, %fd337, 0d3FEFFFFDE7210BE9;
	and.pred  	%p55, %p48, %p53;
	@%p55 bra 	$L__BB12_41;
	mul.wide.s32 	%rd143, %r77, 8;
	add.s64 	%rd54, %rd12, %rd143;
	ld.global.f64 	%fd270, [%rd153];
	ld.global.f64 	%fd271, [%rd54];
	sub.f64 	%fd272, %fd270, %fd271;
	div.rn.f64 	%fd273, %fd272, %fd338;
	mul.wide.s32 	%rd144, %r75, 8;
	add.s64 	%rd145, %rd4, %rd144;
	ld.global.f64 	%fd274, [%rd145];
	add.s64 	%rd146, %rd3, %rd144;
	ld.global.f64 	%fd68, [%rd146];
	add.s64 	%rd147, %rd2, %rd144;
	ld.global.f64 	%fd69, [%rd147];
	add.s64 	%rd148, %rd1, %rd144;
	ld.global.f64 	%fd70, [%rd148];
	rcp.rn.f64 	%fd71, %fd274;
	mul.f64 	%fd275, %fd69, %fd330;
	mul.wide.s32 	%rd149, %r79, 8;
	add.s64 	%rd55, %rd24, %rd149;
	ld.global.f64 	%fd276, [%rd55];
	mul.f64 	%fd277, %fd68, %fd276;
	sub.f64 	%fd278, %fd275, %fd277;
	add.f64 	%fd279, %fd274, %fd68;
	mul.f64 	%fd280, %fd279, %fd271;
	mul.f64 	%fd281, %fd69, %fd270;
	sub.f64 	%fd282, %fd280, %fd281;
	fma.rn.f64 	%fd283, %fd79, %fd337, 0d3FF0000000000000;
	div.rn.f64 	%fd284, %fd80, %fd283;
	mul.f64 	%fd285, %fd284, %fd273;
	sub.f64 	%fd286, %fd274, %fd69;
	sub.f64 	%fd287, %fd286, %fd68;
	fma.rn.f64 	%fd288, %fd285, %fd287, %fd282;
	fma.rn.f64 	%fd289, %fd3, %fd288, %fd278;
	mul.f64 	%fd290, %fd71, %fd289;
	add.s64 	%rd56, %rd26, %rd149;
	st.global.f64 	[%rd56], %fd290;
	setp.geu.f64 	%p56, %fd338, 0d3F1A36E2EB1C432D;
	@%p56 bra 	$L__BB12_42;
	ld.global.f64 	%fd291, [%rd51];
	mul.f64 	%fd292, %fd69, %fd291;
	ld.global.f64 	%fd293, [%rd55];
	mul.f64 	%fd294, %fd68, %fd293;
	sub.f64 	%fd295, %fd292, %fd294;
	ld.global.f64 	%fd296, [%rd54];
	ld.global.f64 	%fd297, [%rd153];
	add.f64 	%fd298, %fd296, %fd297;
	mul.f64 	%fd299, %fd298, 0d3FE0000000000000;
	sub.f64 	%fd300, %fd68, %fd70;
	mul.f64 	%fd301, %fd300, %fd299;
	fma.rn.f64 	%fd302, %fd3, %fd301, %fd295;
	mul.f64 	%fd303, %fd71, %fd302;
	st.global.f64 	[%rd56], %fd303;
	bra.uni 	$L__BB12_42;
$L__BB12_41:
	mul.wide.s32 	%rd140, %r79, 8;
	add.s64 	%rd141, %rd24, %rd140;
	ld.global.f64 	%fd263, [%rd141];
	sub.f64 	%fd264, %fd330, %fd263;
	mul.f64 	%fd265, %fd2, %fd338;
	div.rn.f64 	%fd266, %fd1, %fd265;
	add.f64 	%fd267, %fd266, 0d3FF0000000000000;
	div.rn.f64 	%fd268, %fd264, %fd267;
	sub.f64 	%fd269, %fd330, %fd268;
	add.s64 	%rd142, %rd26, %rd140;
	st.global.f64 	[%rd142], %fd269;
$L__BB12_42:
	add.s32 	%r80, %r80, 1;
	add.s32 	%r79, %r79, %r3;
	add.s64 	%rd155, %rd155, 8;
	add.s64 	%rd154, %rd154, 8;
	add.s64 	%rd153, %rd153, 8;
	add.s64 	%rd152, %rd152, 8;
	add.s32 	%r78, %r78, 1;
	setp.ne.s32 	%p58, %r78, 0;
	add.s32 	%r77, %r77, 1;
	add.s32 	%r76, %r76, %r3;
	add.s32 	%r75, %r75, %r3;
	@%p58 bra 	$L__BB12_22;
$L__BB12_43:
	ret;

}
	// .globl	_Z19fband_noniso_notabuPdS_S_S_S_S_S_S_S_S_S_iidddddiidi
.visible .entry _Z19fband_noniso_notabuPdS_S_S_S_S_S_S_S_S_S_iidddddiidi(
	.param .u64 .ptr .align 1 _Z19fband_noniso_notabuPdS_S_S_S_S_S_S_S_S_S_iidddddiidi_param_0,
	.param .u64 .ptr .align 1 _Z19fband_noniso_notabuPdS_S_S_S_S_S_S_S_S_S_iidddddiidi_param_1,
	.param .u64 .ptr .align 1 _Z19fband_noniso_notabuPdS_S_S_S_S_S_S_S_S_S_iidddddiidi_param_2,
	.param .u64 .ptr .align 1 _Z19fband_noniso_notabuPdS_S_S_S_S_S_S_S_S_S_iidddddiidi_param_3,
	.param .u64 .ptr .align 1 _Z19fband_noniso_notabuPdS_S_S_S_S_S_S_S_S_S_iidddddiidi_param_4,
	.param .u64 .ptr .align 1 _Z19fband_noniso_notabuPdS_S_S_S_S_S_S_S_S_S_iidddddiidi_param_5,
	.param .u64 .ptr .align 1 _Z19fband_noniso_notabuPdS_S_S_S_S_S_S_S_S_S_iidddddiidi_param_6,
	.param .u64 .ptr .align 1 _Z19fband_noniso_notabuPdS_S_S_S_S_S_S_S_S_S_iidddddiidi_param_7,
	.param .u64 .ptr .align 1 _Z19fband_noniso_notabuPdS_S_S_S_S_S_S_S_S_S_iidddddiidi_param_8,
	.param .u64 .ptr .align 1 _Z19fband_noniso_notabuPdS_S_S_S_S_S_S_S_S_S_iidddddiidi_param_9,
	.param .u64 .ptr .align 1 _Z19fband_noniso_notabuPdS_S_S_S_S_S_S_S_S_S_iidddddiidi_param_10,
	.param .u32 _Z19fband_noniso_notabuPdS_S_S_S_S_S_S_S_S_S_iidddddiidi_param_11,
	.param .u32 _Z19fband_noniso_notabuPdS_S_S_S_S_S_S_S_S_S_iidddddiidi_param_12,
	.param .f64 _Z19fband_noniso_notabuPdS_S_S_S_S_S_S_S_S_S_iidddddiidi_param_13,
	.param .f64 _Z19fband_noniso_notabuPdS_S_S_S_S_S_S_S_S_S_iidddddiidi_param_14,
	.param .f64 _Z19fband_noniso_notabuPdS_S_S_S_S_S_S_S_S_S_iidddddiidi_param_15,
	.param .f64 _Z19fband_noniso_notabuPdS_S_S_S_S_S_S_S_S_S_iidddddiidi_param_16,
	.param .f64 _Z19fband_noniso_notabuPdS_S_S_S_S_S_S_S_S_S_iidddddiidi_param_17,
	.param .u32 _Z19fband_noniso_notabuPdS_S_S_S_S_S_S_S_S_S_iidddddiidi_param_18,
	.param .u32 _Z19fband_noniso_notabuPdS_S_S_S_S_S_S_S_S_S_iidddddiidi_param_19,
	.param .f64 _Z19fband_noniso_notabuPdS_S_S_S_S_S_S_S_S_S_iidddddiidi_param_20,
	.param .u32 _Z19fband_noniso_notabuPdS_S_S_S_S_S_S_S_S_S_iidddddiidi_param_21
)
{
	.reg .pred 	%p<316>;
	.reg .b32 	%r<429>;
	.reg .b32 	%f<17>;
	.reg .b64 	%rd<123>;
	.reg .b64 	%fd<1007>;

	ld.param.u64 	%rd54, [_Z19fband_noniso_notabuPdS_S_S_S_S_S_S_S_S_S_iidddddiidi_param_0];
	ld.param.u64 	%rd55, [_Z19fband_noniso_notabuPdS_S_S_S_S_S_S_S_S_S_iidddddiidi_param_1];
	ld.param.u64 	%rd56, [_Z19fband_noniso_notabuPdS_S_S_S_S_S_S_S_S_S_iidddddiidi_param_2];
	ld.param.u64 	%rd57, [_Z19fband_noniso_notabuPdS_S_S_S_S_S_S_S_S_S_iidddddiidi_param_3];
	ld.param.u64 	%rd58, [_Z19fband_noniso_notabuPdS_S_S_S_S_S_S_S_S_S_iidddddiidi_param_4];
	ld.param.u64 	%rd59, [_Z19fband_noniso_notabuPdS_S_S_S_S_S_S_S_S_S_iidddddiidi_param_5];
	ld.param.u64 	%rd60, [_Z19fband_noniso_notabuPdS_S_S_S_S_S_S_S_S_S_iidddddiidi_param_6];
	ld.param.u64 	%rd61, [_Z19fband_noniso_notabuPdS_S_S_S_S_S_S_S_S_S_iidddddiidi_param_7];
	ld.param.u64 	%rd62, [_Z19fband_noniso_notabuPdS_S_S_S_S_S_S_S_S_S_iidddddiidi_param_8];
	ld.param.u64 	%rd63, [_Z19fband_noniso_notabuPdS_S_S_S_S_S_S_S_S_S_iidddddiidi_param_9];
	ld.param.u64 	%rd53, [_Z19fband_noniso_notabuPdS_S_S_S_S_S_S_S_S_S_iidddddiidi_param_10];
	ld.param.u32 	%r88, [_Z19fband_noniso_notabuPdS_S_S_S_S_S_S_S_S_S_iidddddiidi_param_11];
	ld.param.f64 	%fd288, [_Z19fband_noniso_notabuPdS_S_S_S_S_S_S_S_S_S_iidddddiidi_param_13];
	ld.param.f64 	%fd289, [_Z19fband_noniso_notabuPdS_S_S_S_S_S_S_S_S_S_iidddddiidi_param_14];
	ld.param.f64 	%fd290, [_Z19fband_noniso_notabuPdS_S_S_S_S_S_S_S_S_S_iidddddiidi_param_15];
	ld.param.f64 	%fd291, [_Z19fband_noniso_notabuPdS_S_S_S_S_S_S_S_S_S_iidddddiidi_param_16];
	ld.param.f64 	%fd292, [_Z19fband_noniso_notabuPdS_S_S_S_S_S_S_S_S_S_iidddddiidi_param_17];
	ld.param.u32 	%r90, [_Z19fband_noniso_notabuPdS_S_S_S_S_S_S_S_S_S_iidddddiidi_param_18];
	ld.param.u32 	%r91, [_Z19fband_noniso_notabuPdS_S_S_S_S_S_S_S_S_S_iidddddiidi_param_19];
	ld.param.f64 	%fd293, [_Z19fband_noniso_notabuPdS_S_S_S_S_S_S_S_S_S_iidddddiidi_param_20];
	ld.param.u32 	%r93, [_Z19fband_noniso_notabuPdS_S_S_S_S_S_S_S_S_S_iidddddiidi_param_21];
	cvta.to.global.u64 	%rd1, %rd54;
	cvta.to.global.u64 	%rd2, %rd60;
	cvta.to.global.u64 	%rd3, %rd58;
	cvta.to.global.u64 	%rd4, %rd59;
	cvta.to.global.u64 	%rd5, %rd57;
	cvta.to.global.u64 	%rd6, %rd56;
	cvta.to.global.u64 	%rd7, %rd55;
	cvta.to.global.u64 	%rd8, %rd61;
	cvta.to.global.u64 	%rd9, %rd62;
	cvta.to.global.u64 	%rd10, %rd63;
	mov.u32 	%r94, %tid.x;
	mov.u32 	%r95, %ctaid.x;
	mov.u32 	%r96, %ntid.x;
	mad.lo.s32 	%r1, %r95, %r96, %r94;
	mov.u32 	%r97, %tid.y;
	mov.u32 	%r98, %ctaid.y;
	mov.u32 	%r99, %ntid.y;
	mad.lo.s32 	%r100, %r98, %r99, %r97;
	setp.ge.s32 	%p6, %r1, %r91;
	setp.ge.s32 	%p7, %r100, %r93;
	or.pred  	%p8, %p6, %p7;
	setp.lt.s32 	%p9, %r90, 1;
	or.pred  	%p10, %p8, %p9;
	@%p10 bra 	$L__BB13_183;
	cvta.to.global.u64 	%rd64, %rd53;
	mul.lo.s32 	%r3, %r93, %r91;
	rcp.rn.f64 	%fd295, %fd292;
	neg.f64 	%fd1, %fd295;
	mul.wide.s32 	%rd65, %r1, 8;
	add.s64 	%rd11, %rd64, %rd65;
	mov.f64 	%fd296, 0d3FE0000000000000;
	{
	.reg .b32 %temp; 
	mov.b64 	{%temp, %r102}, %fd296;
	}
	and.b32  	%r103, %r102, 2146435072;
	setp.eq.s32 	%p11, %r103, 1071644672;
	setp.lt.s32 	%p12, %r102, 0;
	shr.s32 	%r104, %r102, 31;
	and.b32  	%r105, %r104, 2146435072;
	mov.b32 	%r106, 0;
	mov.b64 	%fd2, {%r106, %r105};
	selp.b32 	%r4, 0, 2146435072, %p12;
	and.b32  	%r107, %r102, 2147483647;
	setp.ne.s32 	%p13, %r107, 1071644672;
	and.pred  	%p1, %p11, %p13;
	or.b32  	%r5, %r4, -2147483648;
	add.f64 	%fd3, %fd292, %fd292;
	mov.f64 	%fd297, 0d3FF0000000000000;
	sub.f64 	%fd4, %fd297, %fd291;
	mul.lo.s32 	%r425, %r90, %r1;
	add.s32 	%r108, %r425, %r1;
	mov.f64 	%fd298, 0d4000000000000000;
	{
	.reg .b32 %temp; 
	mov.b64 	{%temp, %r7}, %fd298;
	}
	and.b32  	%r8, %r7, 2146435072;
	setp.eq.s32 	%p14, %r8, 1062207488;
	setp.lt.s32 	%p16, %r7, 0;
	selp.b32 	%r9, 0, 2146435072, %p16;
	and.b32  	%r109, %r7, 2147483647;
	setp.ne.s32 	%p17, %r109, 1071644672;
	and.pred  	%p18, %p14, %p17;
	or.b32  	%r10, %r9, -2147483648;
	mul.f64 	%fd5, %fd292, 0d401921FB54442EEA;
	div.rn.f64 	%fd6, %fd289, %fd290;
	{
	.reg .b32 %temp; 
	mov.b64 	{%temp, %r110}, %fd6;
	}
	abs.f64 	%fd7, %fd6;
	setp.lt.s32 	%p20, %r110, 0;
	and.pred  	%p2, %p20, %p14;
	selp.b32 	%r111, %r110, 0, %p14;
	or.b32  	%r112, %r111, 2146435072;
	selp.b32 	%r113, %r112, %r111, %p16;
	mov.b64 	%fd8, {%r106, %r113};
	add.f64 	%fd299, %fd6, 0d4000000000000000;
	{
	.reg .b32 %temp; 
	mov.b64 	{%temp, %r114}, %fd299;
	}
	and.b32  	%r11, %r114, 2146435072;
	selp.b32 	%r115, %r10, %r9, %p18;
	selp.b32 	%r116, %r115, %r9, %p20;
	mov.b64 	%fd9, {%r106, %r116};
	cvt.s64.s32 	%rd12, %r425;
	cvt.s64.s32 	%rd13, %r108;
	add.s32 	%r117, %r90, -1;
	mad.lo.s32 	%r118, %r91, %r117, %r1;
	mad.lo.s32 	%r421, %r93, %r118, %r100;
	mul.wide.u32 	%rd66, %r117, 8;
	add.s64 	%rd118, %rd2, %rd66;
	add.s64 	%rd117, %rd8, %rd66;
	mad.lo.s32 	%r119, %r91, %r90, %r1;
	mad.lo.s32 	%r420, %r93, %r119, %r100;
	add.s32 	%r418, %r425, %r90;
	mov.b32 	%r419, 1;
	mov.u32 	%r422, %r90;
$L__BB13_2:
	cvt.s64.s32 	%rd25, %r422;
	setp.ne.s32 	%p21, %r419, 1;
	@%p21 bra 	$L__BB13_4;
	setp.eq.f64 	%p165, %fd6, 0d3FF0000000000000;
	setp.neu.f64 	%p166, %fd7, 0d7FF0000000000000;
	setp.nan.f64 	%p167, %fd6, %fd6;
	setp.eq.s32 	%p168, %r11, 2146435072;
	setp.eq.f64 	%p169, %fd6, 0d0000000000000000;
	{ // callseq 42, 0
	.param .b64 param0;
	st.param.f64 	[param0], %fd7;
	.param .b64 param1;
	st.param.f64 	[param1], 0d4000000000000000;
	.param .b64 retval0;
	call.uni (retval0), 
	__internal_accurate_pow, 
	(
	param0, 
	param1
	);
	ld.param.f64 	%fd593, [retval0];
	} // callseq 42
	neg.f64 	%fd595, %fd593;
	selp.f64 	%fd596, %fd595, %fd593, %p2;
	selp.f64 	%fd597, %fd8, %fd596, %p169;
	mov.f64 	%fd598, 0d4000000000000000;
	add.rn.f64 	%fd599, %fd6, %fd598;
	selp.f64 	%fd600, %fd599, %fd597, %p167;
	selp.f64 	%fd601, %fd600, %fd9, %p166;
	selp.f64 	%fd602, %fd601, %fd597, %p168;
	selp.f64 	%fd603, 0d3FF0000000000000, %fd602, %p165;
	mul.f64 	%fd604, %fd293, %fd603;
	mul.f64 	%fd605, %fd604, 0d400921FB54442EEA;
	cvt.s64.s32 	%rd90, %r90;
	add.s64 	%rd91, %rd90, %rd13;
	shl.b64 	%rd92, %rd91, 3;
	add.s64 	%rd93, %rd3, %rd92;
	ld.global.f64 	%fd606, [%rd93+-8];
	mul.f64 	%fd607, %fd606, %fd605;
	mul.wide.s32 	%rd94, %r421, 8;
	add.s64 	%rd95, %rd1, %rd94;
	st.global.f64 	[%rd95], %fd607;
	bra.uni 	$L__BB13_90;
$L__BB13_4:
	setp.ne.s32 	%p22, %r88, 1;
	mul.wide.s32 	%rd67, %r421, 8;
	add.s64 	%rd26, %rd9, %rd67;
	ld.global.f64 	%fd300, [%rd26];
	mul.wide.s32 	%rd68, %r420, 8;
	add.s64 	%rd69, %rd10, %rd68;
	ld.global.f64 	%fd301, [%rd69];
	add.f64 	%fd302, %fd300, %fd301;
	mul.f64 	%fd17, %fd302, 0d3FE0000000000000;
	@%p22 bra 	$L__BB13_24;
	ld.global.f64 	%fd329, [%rd11];
	fma.rn.f64 	%fd330, %fd288, %fd17, %fd329;
	div.rn.f64 	%fd933, %fd329, %fd330;
	ld.global.f64 	%fd331, [%rd118];
	div.rn.f64 	%fd332, %fd329, %fd288;
	add.f64 	%fd333, %fd17, %fd332;
	mul.f64 	%fd934, %fd331, %fd333;
	mul.f64 	%fd334, %fd291, %fd933;
	mov.f64 	%fd335, 0d3FF0000000000000;
	sub.f64 	%fd20, %fd335, %fd334;
	sub.f64 	%fd21, %fd335, %fd933;
	mul.f64 	%fd22, %fd21, %fd20;
	{
	.reg .b32 %temp; 
	mov.b64 	{%temp, %r23}, %fd22;
	}
	abs.f64 	%fd23, %fd22;
	{ // callseq 32, 0
	.param .b64 param0;
	st.param.f64 	[param0], %fd23;
	.param .b64 param1;
	st.param.f64 	[param1], 0d3FE0000000000000;
	.param .b64 retval0;
	call.uni (retval0), 
	__internal_accurate_pow, 
	(
	param0, 
	param1
	);
	ld.param.f64 	%fd336, [retval0];
	} // callseq 32
	setp.lt.s32 	%p31, %r23, 0;
	setp.neu.f64 	%p32, %fd22, 0d0000000000000000;
	selp.f64 	%fd338, 0dFFF8000000000000, %fd336, %p31;
	selp.f64 	%fd926, %fd338, %fd2, %p32;
	add.f64 	%fd339, %fd22, 0d3FE0000000000000;
	{
	.reg .b32 %temp; 
	mov.b64 	{%temp, %r132}, %fd339;
	}
	and.b32  	%r133, %r132, 2146435072;
	setp.ne.s32 	%p33, %r133, 2146435072;
	@%p33 bra 	$L__BB13_10;
	setp.num.f64 	%p34, %fd22, %fd22;
	@%p34 bra 	$L__BB13_8;
	mov.f64 	%fd340, 0d3FE0000000000000;
	add.rn.f64 	%fd926, %fd22, %fd340;
	bra.uni 	$L__BB13_10;
$L__BB13_8:
	setp.neu.f64 	%p35, %fd23, 0d7FF0000000000000;
	@%p35 bra 	$L__BB13_10;
	selp.b32 	%r134, %r5, %r4, %p1;
	selp.b32 	%r135, %r134, %r4, %p32;
	selp.b32 	%r136, %r135, %r4, %p31;
	mov.b32 	%r137, 0;
	mov.b64 	%fd926, {%r137, %r136};
$L__BB13_10:
	setp.eq.f64 	%p38, %fd22, 0d3FF0000000000000;
	selp.f64 	%fd341, 0d3FF0000000000000, %fd926, %p38;
	mul.f64 	%fd342, %fd1, %fd341;
	mul.f64 	%fd28, %fd934, %fd342;
	fma.rn.f64 	%fd343, %fd28, 0d3FF71547652B82FE, 0d4338000000000000;
	{
	.reg .b32 %temp; 
	mov.b64 	{%r24, %temp}, %fd343;
	}
	mov.f64 	%fd344, 0dC338000000000000;
	add.rn.f64 	%fd345, %fd343, %fd344;
	fma.rn.f64 	%fd346, %fd345, 0dBFE62E42FEFA39EF, %fd28;
	fma.rn.f64 	%fd347, %fd345, 0dBC7ABC9E3B39803F, %fd346;
	fma.rn.f64 	%fd348, %fd347, 0d3E5ADE1569CE2BDF, 0d3E928AF3FCA213EA;
	fma.rn.f64 	%fd349, %fd348, %fd347, 0d3EC71DEE62401315;
	fma.rn.f64 	%fd350, %fd349, %fd347, 0d3EFA01997C89EB71;
	fma.rn.f64 	%fd351, %fd350, %fd347, 0d3F2A01A014761F65;
	fma.rn.f64 	%fd352, %fd351, %fd347, 0d3F56C16C1852B7AF;
	fma.rn.f64 	%fd353, %fd352, %fd347, 0d3F81111111122322;
	fma.rn.f64 	%fd354, %fd353, %fd347, 0d3FA55555555502A1;
	fma.rn.f64 	%fd355, %fd354, %fd347, 0d3FC5555555555511;
	fma.rn.f64 	%fd356, %fd355, %fd347, 0d3FE000000000000B;
	fma.rn.f64 	%fd357, %fd356, %fd347, 0d3FF0000000000000;
	fma.rn.f64 	%fd358, %fd357, %fd347, 0d3FF0000000000000;
	{
	.reg .b32 %temp; 
	mov.b64 	{%r25, %temp}, %fd358;
	}
	{
	.reg .b32 %temp; 
	mov.b64 	{%temp, %r26}, %fd358;
	}
	shl.b32 	%r138, %r24, 20;
	add.s32 	%r139, %r138, %r26;
	mov.b64 	%fd930, {%r25, %r139};
	{
	.reg .b32 %temp; 
	mov.b64 	{%temp, %r140}, %fd28;
	}
	mov.b32 	%f10, %r140;
	abs.f32 	%f1, %f10;
	setp.lt.f32 	%p39, %f1, 0f4086232B;
	@%p39 bra 	$L__BB13_13;
	setp.lt.f64 	%p40, %fd28, 0d0000000000000000;
	add.f64 	%fd359, %fd28, 0d7FF0000000000000;
	selp.f64 	%fd930, 0d0000000000000000, %fd359, %p40;
	setp.geu.f32 	%p41, %f1, 0f40874800;
	@%p41 bra 	$L__BB13_13;
	shr.u32 	%r141, %r24, 31;
	add.s32 	%r142, %r24, %r141;
	shr.s32 	%r143, %r142, 1;
	shl.b32 	%r144, %r143, 20;
	add.s32 	%r145, %r26, %r144;
	mov.b64 	%fd360, {%r25, %r145};
	sub.s32 	%r146, %r24, %r143;
	shl.b32 	%r147, %r146, 20;
	add.s32 	%r148, %r147, 1072693248;
	mov.b32 	%r149, 0;
	mov.b64 	%fd361, {%r149, %r148};
	mul.f64 	%fd930, %fd361, %fd360;
$L__BB13_13:
	div.rn.f64 	%fd33, %fd21, %fd20;
	{
	.reg .b32 %temp; 
	mov.b64 	{%temp, %r27}, %fd33;
	}
	abs.f64 	%fd34, %fd33;
	{ // callseq 33, 0
	.param .b64 param0;
	st.param.f64 	[param0], %fd34;
	.param .b64 param1;
	st.param.f64 	[param1], 0d3FE0000000000000;
	.param .b64 retval0;
	call.uni (retval0), 
	__internal_accurate_pow, 
	(
	param0, 
	param1
	);
	ld.param.f64 	%fd362, [retval0];
	} // callseq 33
	setp.lt.s32 	%p42, %r27, 0;
	setp.neu.f64 	%p43, %fd33, 0d0000000000000000;
	selp.f64 	%fd364, 0dFFF8000000000000, %fd362, %p42;
	selp.f64 	%fd929, %fd364, %fd2, %p43;
	add.f64 	%fd365, %fd33, 0d3FE0000000000000;
	{
	.reg .b32 %temp; 
	mov.b64 	{%temp, %r150}, %fd365;
	}
	and.b32  	%r28, %r150, 2146435072;
	setp.ne.s32 	%p44, %r28, 2146435072;
	mov.f64 	%fd928, %fd929;
	@%p44 bra 	$L__BB13_18;
	setp.num.f64 	%p45, %fd33, %fd33;
	@%p45 bra 	$L__BB13_16;
	mov.f64 	%fd366, 0d3FE0000000000000;
	add.rn.f64 	%fd928, %fd33, %fd366;
	bra.uni 	$L__BB13_18;
$L__BB13_16:
	setp.neu.f64 	%p46, %fd34, 0d7FF0000000000000;
	mov.f64 	%fd928, %fd929;
	@%p46 bra 	$L__BB13_18;
	setp.neu.f64 	%p47, %fd33, 0d0000000000000000;
	setp.lt.s32 	%p48, %r27, 0;
	selp.b32 	%r151, %r5, %r4, %p1;
	selp.b32 	%r152, %r151, %r4, %p47;
	selp.b32 	%r153, %r152, %r4, %p48;
	mov.b32 	%r154, 0;
	mov.b64 	%fd928, {%r154, %r153};
$L__BB13_18:
	@%p44 bra 	$L__BB13_23;
	setp.num.f64 	%p50, %fd33, %fd33;
	@%p50 bra 	$L__BB13_21;
	mov.f64 	%fd367, 0d3FE0000000000000;
	add.rn.f64 	%fd929, %fd33, %fd367;
	bra.uni 	$L__BB13_23;
$L__BB13_21:
	setp.neu.f64 	%p51, %fd34, 0d7FF0000000000000;
	@%p51 bra 	$L__BB13_23;
	selp.b32 	%r155, %r5, %r4, %p1;
	selp.b32 	%r156, %r155, %r4, %p43;
	selp.b32 	%r157, %r156, %r4, %p42;
	mov.b32 	%r158, 0;
	mov.b64 	%fd929, {%r158, %r157};
$L__BB13_23:
	setp.eq.f64 	%p55, %fd33, 0d3FF0000000000000;
	add.f64 	%fd368, %fd929, 0d3FF0000000000000;
	mul.f64 	%fd369, %fd368, 0d3FE0000000000000;
	selp.f64 	%fd950, 0d3FF0000000000000, %fd369, %p55;
	mov.f64 	%fd370, 0d3FF0000000000000;
	sub.f64 	%fd371, %fd370, %fd928;
	mul.f64 	%fd372, %fd371, 0d3FE0000000000000;
	selp.f64 	%fd949, 0d0000000000000000, %fd372, %p55;
	mov.pred 	%p314, 0;
	bra.uni 	$L__BB13_28;
$L__BB13_24:
	setp.ne.s32 	%p24, %r88, 0;
	mov.pred 	%p314, 0;
	mov.f64 	%fd907, 0d0000000000000000;
	mov.f64 	%fd908, 0d3FF0000000000000;
	mov.f64 	%fd909, 0d0000000000000000;
	@%p24 bra 	$L__BB13_28;
	ld.global.f64 	%fd305, [%rd118];
	mul.f64 	%fd934, %fd17, %fd305;
	mul.f64 	%fd45, %fd1, %fd934;
	fma.rn.f64 	%fd306, %fd45, 0d3FF71547652B82FE, 0d4338000000000000;
	{
	.reg .b32 %temp; 
	mov.b64 	{%r29, %temp}, %fd306;
	}
	mov.f64 	%fd307, 0dC338000000000000;
	add.rn.f64 	%fd308, %fd306, %fd307;
	fma.rn.f64 	%fd309, %fd308, 0dBFE62E42FEFA39EF, %fd45;
	fma.rn.f64 	%fd310, %fd308, 0dBC7ABC9E3B39803F, %fd309;
	fma.rn.f64 	%fd311, %fd310, 0d3E5ADE1569CE2BDF, 0d3E928AF3FCA213EA;
	fma.rn.f64 	%fd312, %fd311, %fd310, 0d3EC71DEE62401315;
	fma.rn.f64 	%fd313, %fd312, %fd310, 0d3EFA01997C89EB71;
	fma.rn.f64 	%fd314, %fd313, %fd310, 0d3F2A01A014761F65;
	fma.rn.f64 	%fd315, %fd314, %fd310, 0d3F56C16C1852B7AF;
	fma.rn.f64 	%fd316, %fd315, %fd310, 0d3F81111111122322;
	fma.rn.f64 	%fd317, %fd316, %fd310, 0d3FA55555555502A1;
	fma.rn.f64 	%fd318, %fd317, %fd310, 0d3FC5555555555511;
	fma.rn.f64 	%fd319, %fd318, %fd310, 0d3FE000000000000B;
	fma.rn.f64 	%fd320, %fd319, %fd310, 0d3FF0000000000000;
	fma.rn.f64 	%fd321, %fd320, %fd310, 0d3FF0000000000000;
	{
	.reg .b32 %temp; 
	mov.b64 	{%r30, %temp}, %fd321;
	}
	{
	.reg .b32 %temp; 
	mov.b64 	{%temp, %r31}, %fd321;
	}
	shl.b32 	%r120, %r29, 20;
	add.s32 	%r121, %r120, %r31;
	mov.b64 	%fd930, {%r30, %r121};
	{
	.reg .b32 %temp; 
	mov.b64 	{%temp, %r122}, %fd45;
	}
	mov.b32 	%f9, %r122;
	abs.f32 	%f2, %f9;
	setp.lt.f32 	%p26, %f2, 0f4086232B;
	mov.pred 	%p314, -1;
	mov.f64 	%fd949, %fd907;
	mov.f64 	%fd950, %fd908;
	mov.f64 	%fd933, %fd909;
	@%p26 bra 	$L__BB13_28;
	setp.lt.f64 	%p28, %fd45, 0d0000000000000000;
	add.f64 	%fd324, %fd45, 0d7FF0000000000000;
	selp.f64 	%fd930, 0d0000000000000000, %fd324, %p28;
	setp.geu.f32 	%p29, %f2, 0f40874800;
	mov.f64 	%fd949, %fd907;
	mov.f64 	%fd950, %fd908;
	mov.f64 	%fd933, %fd909;
	@%p29 bra 	$L__BB13_28;
	shr.u32 	%r123, %r29, 31;
	add.s32 	%r124, %r29, %r123;
	shr.s32 	%r125, %r124, 1;
	shl.b32 	%r126, %r125, 20;
	add.s32 	%r127, %r31, %r126;
	mov.b64 	%fd327, {%r30, %r127};
	sub.s32 	%r128, %r29, %r125;
	shl.b32 	%r129, %r128, 20;
	add.s32 	%r130, %r129, 1072693248;
	mov.b32 	%r131, 0;
	mov.b64 	%fd328, {%r131, %r130};
	mul.f64 	%fd930, %fd328, %fd327;
	mov.f64 	%fd949, %fd907;
	mov.f64 	%fd950, %fd908;
	mov.f64 	%fd933, %fd909;
$L__BB13_28:
	add.s64 	%rd70, %rd13, %rd25;
	shl.b64 	%rd71, %rd70, 3;
	add.s64 	%rd72, %rd3, %rd71;
	add.s64 	%rd27, %rd72, -8;
	setp.geu.f64 	%p56, %fd933, 0d3FEFFFFDE7210BE9;
	not.pred 	%p57, %p314;
	mul.wide.s32 	%rd73, %r421, 8;
	add.s64 	%rd28, %rd6, %rd73;
	and.pred  	%p58, %p57, %p56;
	@%p58 bra 	$L__BB13_46;
	mul.wide.s32 	%rd78, %r418, 8;
	add.s64 	%rd29, %rd4, %rd78;
	setp.lt.s32 	%p59, %r7, 0;
	setp.eq.s32 	%p60, %r8, 1062207488;
	ld.global.f64 	%fd54, [%rd27];
	ld.global.f64 	%fd55, [%rd29];
	{
	.reg .b32 %temp; 
	mov.b64 	{%temp, %r32}, %fd949;
	}
	abs.f64 	%fd56, %fd949;
	{ // callseq 34, 0
	.param .b64 param0;
	st.param.f64 	[param0], %fd56;
	.param .b64 param1;
	st.param.f64 	[param1], 0d4000000000000000;
	.param .b64 retval0;
	call.uni (retval0), 
	__internal_accurate_pow, 
	(
	param0, 
	param1
	);
	ld.param.f64 	%fd380, [retval0];
	} // callseq 34
	setp.lt.s32 	%p62, %r32, 0;
	neg.f64 	%fd382, %fd380;
	selp.f64 	%fd383, %fd382, %fd380, %p60;
	selp.f64 	%fd384, %fd383, %fd380, %p62;
	setp.eq.f64 	%p63, %fd949, 0d0000000000000000;
	selp.b32 	%r159, %r32, 0, %p60;
	or.b32  	%r160, %r159, 2146435072;
	selp.b32 	%r161, %r160, %r159, %p59;
	mov.b32 	%r162, 0;
	mov.b64 	%fd385, {%r162, %r161};
	selp.f64 	%fd935, %fd385, %fd384, %p63;
	add.f64 	%fd386, %fd949, 0d4000000000000000;
	{
	.reg .b32 %temp; 
	mov.b64 	{%temp, %r163}, %fd386;
	}
	and.b32  	%r164, %r163, 2146435072;
	setp.ne.s32 	%p64, %r164, 2146435072;
	@%p64 bra 	$L__BB13_34;
	setp.num.f64 	%p65, %fd949, %fd949;
	@%p65 bra 	$L__BB13_32;
	mov.f64 	%fd387, 0d4000000000000000;
	add.rn.f64 	%fd935, %fd949, %fd387;
	bra.uni 	$L__BB13_34;
$L__BB13_32:
	setp.neu.f64 	%p66, %fd56, 0d7FF0000000000000;
	@%p66 bra 	$L__BB13_34;
	setp.lt.s32 	%p67, %r32, 0;
	setp.eq.s32 	%p68, %r8, 1062207488;
	and.b32  	%r166, %r7, 2147483647;
	setp.ne.s32 	%p69, %r166, 1071644672;
	selp.b32 	%r167, %r10, %r9, %p69;
	selp.b32 	%r168, %r167, %r9, %p68;
	selp.b32 	%r169, %r168, %r9, %p67;
	mov.b32 	%r170, 0;
	mov.b64 	%fd935, {%r170, %r169};
$L__BB13_34:
	setp.lt.s32 	%p70, %r7, 0;
	setp.eq.s32 	%p71, %r8, 1062207488;
	{
	.reg .b32 %temp; 
	mov.b64 	{%temp, %r33}, %fd930;
	}
	abs.f64 	%fd61, %fd930;
	{ // callseq 35, 0
	.param .b64 param0;
	st.param.f64 	[param0], %fd61;
	.param .b64 param1;
	st.param.f64 	[param1], 0d4000000000000000;
	.param .b64 retval0;
	call.uni (retval0), 
	__internal_accurate_pow, 
	(
	param0, 
	param1
	);
	ld.param.f64 	%fd388, [retval0];
	} // callseq 35
	setp.lt.s32 	%p73, %r33, 0;
	neg.f64 	%fd390, %fd388;
	selp.f64 	%fd391, %fd390, %fd388, %p71;
	selp.f64 	%fd392, %fd391, %fd388, %p73;
	setp.eq.f64 	%p74, %fd930, 0d0000000000000000;
	selp.b32 	%r171, %r33, 0, %p71;
	or.b32  	%r172, %r171, 2146435072;
	selp.b32 	%r173, %r172, %r171, %p70;
	mov.b32 	%r174, 0;
	mov.b64 	%fd393, {%r174, %r173};
	selp.f64 	%fd936, %fd393, %fd392, %p74;
	add.f64 	%fd394, %fd930, 0d4000000000000000;
	{
	.reg .b32 %temp; 
	mov.b64 	{%temp, %r175}, %fd394;
	}
	and.b32  	%r176, %r175, 2146435072;
	setp.ne.s32 	%p75, %r176, 2146435072;
	@%p75 bra 	$L__BB13_39;
	setp.num.f64 	%p76, %fd930, %fd930;
	@%p76 bra 	$L__BB13_37;
	mov.f64 	%fd395, 0d4000000000000000;
	add.rn.f64 	%fd936, %fd930, %fd395;
	bra.uni 	$L__BB13_39;
$L__BB13_37:
	setp.neu.f64 	%p77, %fd61, 0d7FF0000000000000;
	@%p77 bra 	$L__BB13_39;
	setp.lt.s32 	%p78, %r33, 0;
	setp.eq.s32 	%p79, %r8, 1062207488;
	and.b32  	%r178, %r7, 2147483647;
	setp.ne.s32 	%p80, %r178, 1071644672;
	selp.b32 	%r179, %r10, %r9, %p80;
	selp.b32 	%r180, %r179, %r9, %p79;
	selp.b32 	%r181, %r180, %r9, %p78;
	mov.b32 	%r182, 0;
	mov.b64 	%fd936, {%r182, %r181};
$L__BB13_39:
	setp.lt.s32 	%p81, %r7, 0;
	setp.eq.s32 	%p82, %r8, 1062207488;
	{
	.reg .b32 %temp; 
	mov.b64 	{%temp, %r34}, %fd950;
	}
	abs.f64 	%fd66, %fd950;
	{ // callseq 36, 0
	.param .b64 param0;
	st.param.f64 	[param0], %fd66;
	.param .b64 param1;
	st.param.f64 	[param1], 0d4000000000000000;
	.param .b64 retval0;
	call.uni (retval0), 
	__internal_accurate_pow, 
	(
	param0, 
	param1
	);
	ld.param.f64 	%fd396, [retval0];
	} // callseq 36
	setp.lt.s32 	%p84, %r34, 0;
	neg.f64 	%fd398, %fd396;
	selp.f64 	%fd399, %fd398, %fd396, %p82;
	selp.f64 	%fd400, %fd399, %fd396, %p84;
	setp.eq.f64 	%p85, %fd950, 0d0000000000000000;
	selp.b32 	%r183, %r34, 0, %p82;
	or.b32  	%r184, %r183, 2146435072;
	selp.b32 	%r185, %r184, %r183, %p81;
	mov.b32 	%r186, 0;
	mov.b64 	%fd401, {%r186, %r185};
	selp.f64 	%fd937, %fd401, %fd400, %p85;
	add.f64 	%fd402, %fd950, 0d4000000000000000;
	{
	.reg .b32 %temp; 
	mov.b64 	{%temp, %r187}, %fd402;
	}
	and.b32  	%r188, %r187, 2146435072;
	setp.ne.s32 	%p86, %r188, 2146435072;
	@%p86 bra 	$L__BB13_44;
	setp.num.f64 	%p87, %fd950, %fd950;
	@%p87 bra 	$L__BB13_42;
	mov.f64 	%fd403, 0d4000000000000000;
	add.rn.f64 	%fd937, %fd950, %fd403;
	bra.uni 	$L__BB13_44;
$L__BB13_42:
	setp.neu.f64 	%p88, %fd66, 0d7FF0000000000000;
	@%p88 bra 	$L__BB13_44;
	setp.lt.s32 	%p89, %r34, 0;
	setp.eq.s32 	%p90, %r8, 1062207488;
	and.b32  	%r190, %r7, 2147483647;
	setp.ne.s32 	%p91, %r190, 1071644672;
	selp.b32 	%r191, %r10, %r9, %p91;
	selp.b32 	%r192, %r191, %r9, %p90;
	selp.b32 	%r193, %r192, %r9, %p89;
	mov.b32 	%r194, 0;
	mov.b64 	%fd937, {%r194, %r193};
$L__BB13_44:
	setp.eq.f64 	%p92, %fd949, 0d3FF0000000000000;
	selp.f64 	%fd404, 0d3FF0000000000000, %fd935, %p92;
	setp.eq.f64 	%p93, %fd930, 0d3FF0000000000000;
	selp.f64 	%fd405, 0d3FF0000000000000, %fd936, %p93;
	setp.eq.f64 	%p94, %fd950, 0d3FF0000000000000;
	selp.f64 	%fd406, 0d3FF0000000000000, %fd937, %p94;
	mul.f64 	%fd407, %fd404, %fd405;
	sub.f64 	%fd408, %fd407, %fd406;
	sub.f64 	%fd409, %fd404, %fd406;
	mul.f64 	%fd71, %fd930, %fd409;
	mul.f64 	%fd410, %fd949, %fd950;
	mov.f64 	%fd411, 0d3FF0000000000000;
	sub.f64 	%fd412, %fd411, %fd405;
	mul.f64 	%fd72, %fd410, %fd412;
	fma.rn.f64 	%fd73, %fd930, %fd404, %fd406;
	rcp.rn.f64 	%fd74, %fd408;
	mul.wide.s32 	%rd79, %r420, 8;
	add.s64 	%rd30, %rd1, %rd79;
	ld.global.f64 	%fd413, [%rd30];
	mul.f64 	%fd414, %fd413, %fd71;
	mul.wide.s32 	%rd80, %r421, 8;
	add.s64 	%rd31, %rd5, %rd80;
	ld.global.f64 	%fd415, [%rd31];
	mul.f64 	%fd416, %fd72, %fd415;
	sub.f64 	%fd417, %fd414, %fd416;
	add.f64 	%fd418, %fd72, %fd408;
	mul.f64 	%fd419, %fd54, %fd418;
	mul.f64 	%fd420, %fd71, %fd55;
	sub.f64 	%fd421, %fd419, %fd420;
	fma.rn.f64 	%fd422, %fd291, %fd933, 0d3FF0000000000000;
	div.rn.f64 	%fd423, %fd292, %fd422;
	sub.f64 	%fd424, %fd54, %fd55;
	div.rn.f64 	%fd425, %fd424, %fd934;
	mul.f64 	%fd426, %fd423, %fd425;
	sub.f64 	%fd427, %fd71, %fd408;
	add.f64 	%fd428, %fd72, %fd427;
	fma.rn.f64 	%fd429, %fd426, %fd428, %fd421;
	fma.rn.f64 	%fd430, %fd5, %fd429, %fd417;
	mul.f64 	%fd938, %fd74, %fd430;
	st.global.f64 	[%rd28], %fd938;
	setp.geu.f64 	%p95, %fd934, 0d3F1A36E2EB1C432D;
	@%p95 bra 	$L__BB13_47;
	ld.global.f64 	%fd431, [%rd30];
	mul.f64 	%fd432, %fd71, %fd431;
	ld.global.f64 	%fd433, [%rd31];
	mul.f64 	%fd434, %fd72, %fd433;
	sub.f64 	%fd435, %fd432, %fd434;
	ld.global.f64 	%fd436, [%rd29];
	ld.global.f64 	%fd437, [%rd27];
	add.f64 	%fd438, %fd436, %fd437;
	mul.f64 	%fd439, %fd438, 0d3FE0000000000000;
	mov.f64 	%fd440, 0d3FF0000000000000;
	sub.f64 	%fd441, %fd440, %fd930;
	mul.f64 	%fd442, %fd441, %fd73;
	sub.f64 	%fd443, %fd72, %fd442;
	mul.f64 	%fd444, %fd443, %fd439;
	fma.rn.f64 	%fd445, %fd5, %fd444, %fd435;
	mul.f64 	%fd938, %fd74, %fd445;
	st.global.f64 	[%rd28], %fd938;
	bra.uni 	$L__BB13_47;
$L__BB13_46:
	mul.wide.s32 	%rd74, %r420, 8;
	add.s64 	%rd75, %rd1, %rd74;
	ld.global.f64 	%fd373, [%rd75];
	mul.wide.s32 	%rd76, %r421, 8;
	add.s64 	%rd77, %rd5, %rd76;
	ld.global.f64 	%fd374, [%rd77];
	sub.f64 	%fd375, %fd374, %fd373;
	mul.f64 	%fd376, %fd4, %fd934;
	div.rn.f64 	%fd377, %fd3, %fd376;
	add.f64 	%fd378, %fd377, 0d3FF0000000000000;
	div.rn.f64 	%fd379, %fd375, %fd378;
	add.f64 	%fd938, %fd373, %fd379;
	st.global.f64 	[%rd28], %fd938;
$L__BB13_47:
	mul.wide.s32 	%rd81, %r421, 8;
	add.s64 	%rd82, %rd10, %rd81;
	ld.global.f64 	%fd446, [%rd82];
	ld.global.f64 	%fd447, [%rd26];
	add.f64 	%fd448, %fd446, %fd447;
	mul.f64 	%fd79, %fd448, 0d3FE0000000000000;
	@%p22 bra 	$L__BB13_67;
	ld.global.f64 	%fd449, [%rd11];
	fma.rn.f64 	%fd450, %fd288, %fd79, %fd449;
	div.rn.f64 	%fd951, %fd449, %fd450;
	ld.global.f64 	%fd451, [%rd117];
	div.rn.f64 	%fd452, %fd449, %fd288;
	add.f64 	%fd453, %fd79, %fd452;
	mul.f64 	%fd952, %fd451, %fd453;
	mul.f64 	%fd454, %fd291, %fd951;
	mov.f64 	%fd455, 0d3FF0000000000000;
	sub.f64 	%fd82, %fd455, %fd454;
	sub.f64 	%fd83, %fd455, %fd951;
	mul.f64 	%fd84, %fd83, %fd82;
	{
	.reg .b32 %temp; 
	mov.b64 	{%temp, %r35}, %fd84;
	}
	abs.f64 	%fd85, %fd84;
	{ // callseq 37, 0
	.param .b64 param0;
	st.param.f64 	[param0], %fd85;
	.param .b64 param1;
	st.param.f64 	[param1], 0d3FE0000000000000;
	.param .b64 retval0;
	call.uni (retval0), 
	__internal_accurate_pow, 
	(
	param0, 
	param1
	);
	ld.param.f64 	%fd456, [retval0];
	} // callseq 37
	setp.lt.s32 	%p97, %r35, 0;
	setp.neu.f64 	%p98, %fd84, 0d0000000000000000;
	selp.f64 	%fd458, 0dFFF8000000000000, %fd456, %p97;
	selp.f64 	%fd939, %fd458, %fd2, %p98;
	add.f64 	%fd459, %fd84, 0d3FE0000000000000;
	{
	.reg .b32 %temp; 
	mov.b64 	{%temp, %r195}, %fd459;
	}
	and.b32  	%r196, %r195, 2146435072;
	setp.ne.s32 	%p99, %r196, 2146435072;
	@%p99 bra 	$L__BB13_53;
	setp.num.f64 	%p100, %fd84, %fd84;
	@%p100 bra 	$L__BB13_51;
	mov.f64 	%fd460, 0d3FE0000000000000;
	add.rn.f64 	%fd939, %fd84, %fd460;
	bra.uni 	$L__BB13_53;
$L__BB13_51:
	setp.neu.f64 	%p101, %fd85, 0d7FF0000000000000;
	@%p101 bra 	$L__BB13_53;
	selp.b32 	%r197, %r5, %r4, %p1;
	selp.b32 	%r198, %r197, %r4, %p98;
	selp.b32 	%r199, %r198, %r4, %p97;
	mov.b32 	%r200, 0;
	mov.b64 	%fd939, {%r200, %r199};
$L__BB13_53:
	setp.eq.f64 	%p104, %fd84, 0d3FF0000000000000;
	selp.f64 	%fd461, 0d3FF0000000000000, %fd939, %p104;
	mul.f64 	%fd462, %fd1, %fd461;
	mul.f64 	%fd90, %fd952, %fd462;
	fma.rn.f64 	%fd463, %fd90, 0d3FF71547652B82FE, 0d4338000000000000;
	{
	.reg .b32 %temp; 
	mov.b64 	{%r36, %temp}, %fd463;
	}
	mov.f64 	%fd464, 0dC338000000000000;
	add.rn.f64 	%fd465, %fd463, %fd464;
	fma.rn.f64 	%fd466, %fd465, 0dBFE62E42FEFA39EF, %fd90;
	fma.rn.f64 	%fd467, %fd465, 0dBC7ABC9E3B39803F, %fd466;
	fma.rn.f64 	%fd468, %fd467, 0d3E5ADE1569CE2BDF, 0d3E928AF3FCA213EA;
	fma.rn.f64 	%fd469, %fd468, %fd467, 0d3EC71DEE62401315;
	fma.rn.f64 	%fd470, %fd469, %fd467, 0d3EFA01997C89EB71;
	fma.rn.f64 	%fd471, %fd470, %fd467, 0d3F2A01A014761F65;
	fma.rn.f64 	%fd472, %fd471, %fd467, 0d3F56C16C1852B7AF;
	fma.rn.f64 	%fd473, %fd472, %fd467, 0d3F81111111122322;
	fma.rn.f64 	%fd474, %fd473, %fd467, 0d3FA55555555502A1;
	fma.rn.f64 	%fd475, %fd474, %fd467, 0d3FC5555555555511;
	fma.rn.f64 	%fd476, %fd475, %fd467, 0d3FE000000000000B;
	fma.rn.f64 	%fd477, %fd476, %fd467, 0d3FF0000000000000;
	fma.rn.f64 	%fd478, %fd477, %fd467, 0d3FF0000000000000;
	{
	.reg .b32 %temp; 
	mov.b64 	{%r37, %temp}, %fd478;
	}
	{
	.reg .b32 %temp; 
	mov.b64 	{%temp, %r38}, %fd478;
	}
	shl.b32 	%r201, %r36, 20;
	add.s32 	%r202, %r201, %r38;
	mov.b64 	%fd930, {%r37, %r202};
	{
	.reg .b32 %temp; 
	mov.b64 	{%temp, %r203}, %fd90;
	}
	mov.b32 	%f11, %r203;
	abs.f32 	%f3, %f11;
	setp.lt.f32 	%p105, %f3, 0f4086232B;
	@%p105 bra 	$L__BB13_56;
	setp.lt.f64 	%p106, %fd90, 0d0000000000000000;
	add.f64 	%fd479, %fd90, 0d7FF0000000000000;
	selp.f64 	%fd930, 0d0000000000000000, %fd479, %p106;
	setp.geu.f32 	%p107, %f3, 0f40874800;
	@%p107 bra 	$L__BB13_56;
	shr.u32 	%r204, %r36, 31;
	add.s32 	%r205, %r36, %r204;
	shr.s32 	%r206, %r205, 1;
	shl.b32 	%r207, %r206, 20;
	add.s32 	%r208, %r38, %r207;
	mov.b64 	%fd480, {%r37, %r208};
	sub.s32 	%r209, %r36, %r206;
	shl.b32 	%r210, %r209, 20;
	add.s32 	%r211, %r210, 1072693248;
	mov.b32 	%r212, 0;
	mov.b64 	%fd481, {%r212, %r211};
	mul.f64 	%fd930, %fd481, %fd480;
$L__BB13_56:
	div.rn.f64 	%fd95, %fd83, %fd82;
	{
	.reg .b32 %temp; 
	mov.b64 	{%temp, %r39}, %fd95;
	}
	abs.f64 	%fd96, %fd95;
	{ // callseq 38, 0
	.param .b64 param0;
	st.param.f64 	[param0], %fd96;
	.param .b64 param1;
	st.param.f64 	[param1], 0d3FE0000000000000;
	.param .b64 retval0;
	call.uni (retval0), 
	__internal_accurate_pow, 
	(
	param0, 
	param1
	);
	ld.param.f64 	%fd482, [retval0];
	} // callseq 38
	setp.lt.s32 	%p108, %r39, 0;
	setp.neu.f64 	%p109, %fd95, 0d0000000000000000;
	selp.f64 	%fd484, 0dFFF8000000000000, %fd482, %p108;
	selp.f64 	%fd942, %fd484, %fd2, %p109;
	add.f64 	%fd485, %fd95, 0d3FE0000000000000;
	{
	.reg .b32 %temp; 
	mov.b64 	{%temp, %r213}, %fd485;
	}
	and.b32  	%r40, %r213, 2146435072;
	setp.ne.s32 	%p110, %r40, 2146435072;
	mov.f64 	%fd941, %fd942;
	@%p110 bra 	$L__BB13_61;
	setp.num.f64 	%p111, %fd95, %fd95;
	@%p111 bra 	$L__BB13_59;
	mov.f64 	%fd486, 0d3FE0000000000000;
	add.rn.f64 	%fd941, %fd95, %fd486;
	bra.uni 	$L__BB13_61;
$L__BB13_59:
	setp.neu.f64 	%p112, %fd96, 0d7FF0000000000000;
	mov.f64 	%fd941, %fd942;
	@%p112 bra 	$L__BB13_61;
	setp.neu.f64 	%p113, %fd95, 0d0000000000000000;
	setp.lt.s32 	%p114, %r39, 0;
	selp.b32 	%r214, %r5, %r4, %p1;
	selp.b32 	%r215, %r214, %r4, %p113;
	selp.b32 	%r216, %r215, %r4, %p114;
	mov.b32 	%r217, 0;
	mov.b64 	%fd941, {%r217, %r216};
$L__BB13_61:
	@%p110 bra 	$L__BB13_66;
	setp.num.f64 	%p116, %fd95, %fd95;
	@%p116 bra 	$L__BB13_64;
	mov.f64 	%fd487, 0d3FE0000000000000;
	add.rn.f64 	%fd942, %fd95, %fd487;
	bra.uni 	$L__BB13_66;
$L__BB13_64:
	setp.neu.f64 	%p117, %fd96, 0d7FF0000000000000;
	@%p117 bra 	$L__BB13_66;
	selp.b32 	%r218, %r5, %r4, %p1;
	selp.b32 	%r219, %r218, %r4, %p109;
	selp.b32 	%r220, %r219, %r4, %p108;
	mov.b32 	%r221, 0;
	mov.b64 	%fd942, {%r221, %r220};
$L__BB13_66:
	setp.eq.f64 	%p120, %fd95, 0d3FF0000000000000;
	add.f64 	%fd488, %fd942, 0d3FF0000000000000;
	mul.f64 	%fd489, %fd488, 0d3FE0000000000000;
	selp.f64 	%fd950, 0d3FF0000000000000, %fd489, %p120;
	mov.f64 	%fd490, 0d3FF0000000000000;
	sub.f64 	%fd491, %fd490, %fd941;
	mul.f64 	%fd492, %fd491, 0d3FE0000000000000;
	selp.f64 	%fd949, 0d0000000000000000, %fd492, %p120;
$L__BB13_67:
	mov.f64 	%fd910, 0d0000000000000000;
	mov.f64 	%fd911, 0d3FF0000000000000;
	mov.f64 	%fd912, 0d0000000000000000;
	@%p57 bra 	$L__BB13_71;
	ld.global.f64 	%fd495, [%rd117];
	mul.f64 	%fd952, %fd79, %fd495;
	mul.f64 	%fd112, %fd1, %fd952;
	fma.rn.f64 	%fd496, %fd112, 0d3FF71547652B82FE, 0d4338000000000000;
	{
	.reg .b32 %temp; 
	mov.b64 	{%r41, %temp}, %fd496;
	}
	mov.f64 	%fd497, 0dC338000000000000;
	add.rn.f64 	%fd498, %fd496, %fd497;
	fma.rn.f64 	%fd499, %fd498, 0dBFE62E42FEFA39EF, %fd112;
	fma.rn.f64 	%fd500, %fd498, 0dBC7ABC9E3B39803F, %fd499;
	fma.rn.f64 	%fd501, %fd500, 0d3E5ADE1569CE2BDF, 0d3E928AF3FCA213EA;
	fma.rn.f64 	%fd502, %fd501, %fd500, 0d3EC71DEE62401315;
	fma.rn.f64 	%fd503, %fd502, %fd500, 0d3EFA01997C89EB71;
	fma.rn.f64 	%fd504, %fd503, %fd500, 0d3F2A01A014761F65;
	fma.rn.f64 	%fd505, %fd504, %fd500, 0d3F56C16C1852B7AF;
	fma.rn.f64 	%fd506, %fd505, %fd500, 0d3F81111111122322;
	fma.rn.f64 	%fd507, %fd506, %fd500, 0d3FA55555555502A1;
	fma.rn.f64 	%fd508, %fd507, %fd500, 0d3FC5555555555511;
	fma.rn.f64 	%fd509, %fd508, %fd500, 0d3FE000000000000B;
	fma.rn.f64 	%fd510, %fd509, %fd500, 0d3FF0000000000000;
	fma.rn.f64 	%fd511, %fd510, %fd500, 0d3FF0000000000000;
	{
	.reg .b32 %temp; 
	mov.b64 	{%r42, %temp}, %fd511;
	}
	{
	.reg .b32 %temp; 
	mov.b64 	{%temp, %r43}, %fd511;
	}
	shl.b32 	%r222, %r41, 20;
	add.s32 	%r223, %r222, %r43;
	mov.b64 	%fd930, {%r42, %r223};
	{
	.reg .b32 %temp; 
	mov.b64 	{%temp, %r224}, %fd112;
	}
	mov.b32 	%f12, %r224;
	abs.f32 	%f4, %f12;
	setp.lt.f32 	%p122, %f4, 0f4086232B;
	mov.f64 	%fd949, %fd910;
	mov.f64 	%fd950, %fd911;
	mov.f64 	%fd951, %fd912;
	@%p122 bra 	$L__BB13_71;
	setp.lt.f64 	%p123, %fd112, 0d0000000000000000;
	add.f64 	%fd514, %fd112, 0d7FF0000000000000;
	selp.f64 	%fd930, 0d0000000000000000, %fd514, %p123;
	setp.geu.f32 	%p124, %f4, 0f40874800;
	mov.f64 	%fd949, %fd910;
	mov.f64 	%fd950, %fd911;
	mov.f64 	%fd951, %fd912;
	@%p124 bra 	$L__BB13_71;
	shr.u32 	%r225, %r41, 31;
	add.s32 	%r226, %r41, %r225;
	shr.s32 	%r227, %r226, 1;
	shl.b32 	%r228, %r227, 20;
	add.s32 	%r229, %r43, %r228;
	mov.b64 	%fd517, {%r42, %r229};
	sub.s32 	%r230, %r41, %r227;
	shl.b32 	%r231, %r230, 20;
	add.s32 	%r232, %r231, 1072693248;
	mov.b32 	%r233, 0;
	mov.b64 	%fd518, {%r233, %r232};
	mul.f64 	%fd930, %fd518, %fd517;
	mov.f64 	%fd949, %fd910;
	mov.f64 	%fd950, %fd911;
	mov.f64 	%fd951, %fd912;
$L__BB13_71:
	setp.geu.f64 	%p125, %fd951, 0d3FEFFFFDE7210BE9;
	and.pred  	%p127, %p57, %p125;
	@%p127 bra 	$L__BB13_89;
	add.s64 	%rd86, %rd12, %rd25;
	shl.b64 	%rd87, %rd86, 3;
	add.s64 	%rd88, %rd4, %rd87;
	add.s64 	%rd32, %rd88, -8;
	setp.lt.s32 	%p128, %r7, 0;
	setp.eq.s32 	%p129, %r8, 1062207488;
	ld.global.f64 	%fd121, [%rd88+-8];
	ld.global.f64 	%fd122, [%rd27];
	{
	.reg .b32 %temp; 
	mov.b64 	{%temp, %r44}, %fd949;
	}
	abs.f64 	%fd123, %fd949;
	{ // callseq 39, 0
	.param .b64 param0;
	st.param.f64 	[param0], %fd123;
	.param .b64 param1;
	st.param.f64 	[param1], 0d4000000000000000;
	.param .b64 retval0;
	call.uni (retval0), 
	__internal_accurate_pow, 
	(
	param0, 
	param1
	);
	ld.param.f64 	%fd526, [retval0];
	} // callseq 39
	setp.lt.s32 	%p131, %r44, 0;
	neg.f64 	%fd528, %fd526;
	selp.f64 	%fd529, %fd528, %fd526, %p129;
	selp.f64 	%fd530, %fd529, %fd526, %p131;
	setp.eq.f64 	%p132, %fd949, 0d0000000000000000;
	selp.b32 	%r234, %r44, 0, %p129;
	or.b32  	%r235, %r234, 2146435072;
	selp.b32 	%r236, %r235, %r234, %p128;
	mov.b32 	%r237, 0;
	mov.b64 	%fd531, {%r237, %r236};
	selp.f64 	%fd953, %fd531, %fd530, %p132;
	add.f64 	%fd532, %fd949, 0d4000000000000000;
	{
	.reg .b32 %temp; 
	mov.b64 	{%temp, %r238}, %fd532;
	}
	and.b32  	%r239, %r238, 2146435072;
	setp.ne.s32 	%p133, %r239, 2146435072;
	@%p133 bra 	$L__BB13_77;
	setp.num.f64 	%p134, %fd949, %fd949;
	@%p134 bra 	$L__BB13_75;
	mov.f64 	%fd533, 0d4000000000000000;
	add.rn.f64 	%fd953, %fd949, %fd533;
	bra.uni 	$L__BB13_77;
$L__BB13_75:
	setp.neu.f64 	%p135, %fd123, 0d7FF0000000000000;
	@%p135 bra 	$L__BB13_77;
	setp.lt.s32 	%p136, %r44, 0;
	setp.eq.s32 	%p137, %r8, 1062207488;
	and.b32  	%r241, %r7, 2147483647;
	setp.ne.s32 	%p138, %r241, 1071644672;
	selp.b32 	%r242, %r10, %r9, %p138;
	selp.b32 	%r243, %r242, %r9, %p137;
	selp.b32 	%r244, %r243, %r9, %p136;
	mov.b32 	%r245, 0;
	mov.b64 	%fd953, {%r245, %r244};
$L__BB13_77:
	{
	.reg .b32 %temp; 
	mov.b64 	{%temp, %r45}, %fd930;
	}
	abs.f64 	%fd128, %fd930;
	{ // callseq 40, 0
	.param .b64 param0;
	st.param.f64 	[param0], %fd128;
	.param .b64 param1;
	st.param.f64 	[param1], 0d4000000000000000;
	.param .b64 retval0;
	call.uni (retval0), 
	__internal_accurate_pow, 
	(
	param0, 
	param1
	);
	ld.param.f64 	%fd534, [retval0];
	} // callseq 40
	setp.lt.s32 	%p142, %r45, 0;
	neg.f64 	%fd536, %fd534;
	selp.f64 	%fd537, %fd536, %fd534, %p129;
	selp.f64 	%fd538, %fd537, %fd534, %p142;
	setp.eq.f64 	%p143, %fd930, 0d0000000000000000;
	selp.b32 	%r246, %r45, 0, %p129;
	or.b32  	%r247, %r246, 2146435072;
	selp.b32 	%r248, %r247, %r246, %p128;
	mov.b32 	%r249, 0;
	mov.b64 	%fd539, {%r249, %r248};
	selp.f64 	%fd954, %fd539, %fd538, %p143;
	add.f64 	%fd540, %fd930, 0d4000000000000000;
	{
	.reg .b32 %temp; 
	mov.b64 	{%temp, %r250}, %fd540;
	}
	and.b32  	%r251, %r250, 2146435072;
	setp.ne.s32 	%p144, %r251, 2146435072;
	@%p144 bra 	$L__BB13_82;
	setp.num.f64 	%p145, %fd930, %fd930;
	@%p145 bra 	$L__BB13_80;
	mov.f64 	%fd541, 0d4000000000000000;
	add.rn.f64 	%fd954, %fd930, %fd541;
	bra.uni 	$L__BB13_82;
$L__BB13_80:
	setp.neu.f64 	%p146, %fd128, 0d7FF0000000000000;
	@%p146 bra 	$L__BB13_82;
	setp.eq.s32 	%p148, %r8, 1062207488;
	and.b32  	%r253, %r7, 2147483647;
	setp.ne.s32 	%p149, %r253, 1071644672;
	selp.b32 	%r254, %r10, %r9, %p149;
	selp.b32 	%r255, %r254, %r9, %p148;
	selp.b32 	%r256, %r255, %r9, %p142;
	mov.b32 	%r257, 0;
	mov.b64 	%fd954, {%r257, %r256};
$L__BB13_82:
	setp.lt.s32 	%p150, %r7, 0;
	setp.eq.s32 	%p151, %r8, 1062207488;
	{
	.reg .b32 %temp; 
	mov.b64 	{%temp, %r46}, %fd950;
	}
	abs.f64 	%fd133, %fd950;
	{ // callseq 41, 0
	.param .b64 param0;
	st.param.f64 	[param0], %fd133;
	.param .b64 param1;
	st.param.f64 	[param1], 0d4000000000000000;
	.param .b64 retval0;
	call.uni (retval0), 
	__internal_accurate_pow, 
	(
	param0, 
	param1
	);
	ld.param.f64 	%fd542, [retval0];
	} // callseq 41
	setp.lt.s32 	%p153, %r46, 0;
	neg.f64 	%fd544, %fd542;
	selp.f64 	%fd545, %fd544, %fd542, %p151;
	selp.f64 	%fd546, %fd545, %fd542, %p153;
	setp.eq.f64 	%p154, %fd950, 0d0000000000000000;
	selp.b32 	%r258, %r46, 0, %p151;
	or.b32  	%r259, %r258, 2146435072;
	selp.b32 	%r260, %r259, %r258, %p150;
	mov.b32 	%r261, 0;
	mov.b64 	%fd547, {%r261, %r260};
	selp.f64 	%fd955, %fd547, %fd546, %p154;
	add.f64 	%fd548, %fd950, 0d4000000000000000;
	{
	.reg .b32 %temp; 
	mov.b64 	{%temp, %r262}, %fd548;
	}
	and.b32  	%r263, %r262, 2146435072;
	setp.ne.s32 	%p155, %r263, 2146435072;
	@%p155 bra 	$L__BB13_87;
	setp.num.f64 	%p156, %fd950, %fd950;
	@%p156 bra 	$L__BB13_85;
	mov.f64 	%fd549, 0d4000000000000000;
	add.rn.f64 	%fd955, %fd950, %fd549;
	bra.uni 	$L__BB13_87;
$L__BB13_85:
	setp.neu.f64 	%p157, %fd133, 0d7FF0000000000000;
	@%p157 bra 	$L__BB13_87;
	and.b32  	%r265, %r7, 2147483647;
	setp.ne.s32 	%p160, %r265, 1071644672;
	selp.b32 	%r266, %r10, %r9, %p160;
	selp.b32 	%r267, %r266, %r9, %p151;
	selp.b32 	%r268, %r267, %r9, %p153;
	mov.b32 	%r269, 0;
	mov.b64 	%fd955, {%r269, %r268};
$L__BB13_87:
	setp.eq.f64 	%p161, %fd949, 0d3FF0000000000000;
	selp.f64 	%fd550, 0d3FF0000000000000, %fd953, %p161;
	setp.eq.f64 	%p162, %fd930, 0d3FF0000000000000;
	selp.f64 	%fd551, 0d3FF0000000000000, %fd954, %p162;
	setp.eq.f64 	%p163, %fd950, 0d3FF0000000000000;
	selp.f64 	%fd552, 0d3FF0000000000000, %fd955, %p163;
	mul.f64 	%fd553, %fd550, %fd551;
	sub.f64 	%fd554, %fd553, %fd552;
	sub.f64 	%fd555, %fd550, %fd552;
	mul.f64 	%fd138, %fd930, %fd555;
	mul.f64 	%fd556, %fd949, %fd950;
	mov.f64 	%fd557, 0d3FF0000000000000;
	sub.f64 	%fd558, %fd557, %fd551;
	mul.f64 	%fd139, %fd556, %fd558;
	fma.rn.f64 	%fd140, %fd930, %fd550, %fd552;
	rcp.rn.f64 	%fd141, %fd554;
	mul.f64 	%fd559, %fd938, %fd138;
	mul.wide.s32 	%rd89, %r421, 8;
	add.s64 	%rd33, %rd7, %rd89;
	ld.global.f64 	%fd560, [%rd33];
	mul.f64 	%fd561, %fd139, %fd560;
	sub.f64 	%fd562, %fd559, %fd561;
	add.f64 	%fd563, %fd139, %fd554;
	mul.f64 	%fd564, %fd121, %fd563;
	mul.f64 	%fd565, %fd138, %fd122;
	sub.f64 	%fd566, %fd564, %fd565;
	fma.rn.f64 	%fd567, %fd291, %fd951, 0d3FF0000000000000;
	div.rn.f64 	%fd568, %fd292, %fd567;
	sub.f64 	%fd569, %fd121, %fd122;
	div.rn.f64 	%fd570, %fd569, %fd952;
	mul.f64 	%fd571, %fd568, %fd570;
	sub.f64 	%fd572, %fd138, %fd554;
	add.f64 	%fd573, %fd139, %fd572;
	fma.rn.f64 	%fd574, %fd571, %fd573, %fd566;
	fma.rn.f64 	%fd575, %fd5, %fd574, %fd562;
	mul.f64 	%fd576, %fd141, %fd575;
	add.s64 	%rd34, %rd1, %rd89;
	st.global.f64 	[%rd34], %fd576;
	setp.geu.f64 	%p164, %fd952, 0d3F1A36E2EB1C432D;
	@%p164 bra 	$L__BB13_90;
	ld.global.f64 	%fd577, [%rd28];
	mul.f64 	%fd578, %fd138, %fd577;
	ld.global.f64 	%fd579, [%rd33];
	mul.f64 	%fd580, %fd139, %fd579;
	sub.f64 	%fd581, %fd578, %fd580;
	ld.global.f64 	%fd582, [%rd32];
	ld.global.f64 	%fd583, [%rd27];
	add.f64 	%fd584, %fd582, %fd583;
	mul.f64 	%fd585, %fd584, 0d3FE0000000000000;
	mov.f64 	%fd586, 0d3FF0000000000000;
	sub.f64 	%fd587, %fd586, %fd930;
	mul.f64 	%fd588, %fd587, %fd140;
	sub.f64 	%fd589, %fd139, %fd588;
	mul.f64 	%fd590, %fd589, %fd585;
	fma.rn.f64 	%fd591, %fd5, %fd590, %fd581;
	mul.f64 	%fd592, %fd141, %fd591;
	st.global.f64 	[%rd34], %fd592;
	bra.uni 	$L__BB13_90;
$L__BB13_89:
	mul.wide.s32 	%rd83, %r421, 8;
	add.s64 	%rd84, %rd7, %rd83;
	ld.global.f64 	%fd519, [%rd84];
	sub.f64 	%fd520, %fd519, %fd938;
	mul.f64 	%fd521, %fd4, %fd952;
	div.rn.f64 	%fd522, %fd3, %fd521;
	add.f64 	%fd523, %fd522, 0d3FF0000000000000;
	div.rn.f64 	%fd524, %fd520, %fd523;
	add.f64 	%fd525, %fd938, %fd524;
	add.s64 	%rd85, %rd1, %rd83;
	st.global.f64 	[%rd85], %fd525;
$L__BB13_90:
	sub.s32 	%r421, %r421, %r3;
	add.s64 	%rd118, %rd118, -8;
	add.s64 	%rd117, %rd117, -8;
	sub.s32 	%r420, %r420, %r3;
	add.s32 	%r419, %r419, -1;
	add.s32 	%r418, %r418, -1;
	setp.gt.u32 	%p170, %r422, 1;
	add.s32 	%r422, %r422, -1;
	@%p170 bra 	$L__BB13_2;
	cvt.u32.u64 	%r271, %rd13;
	mad.lo.s32 	%r272, %r93, %r1, %r100;
	mul.wide.s32 	%rd96, %r272, 8;
	add.s64 	%rd16, %rd1, %rd96;
	add.s32 	%r273, %r271, %r90;
	mul.wide.s32 	%rd97, %r273, 8;
	add.s64 	%rd17, %rd3, %rd97;
	add.s64 	%rd18, %rd7, %rd96;
	add.s64 	%rd122, %rd2, -8;
	shl.b64 	%rd98, %rd12, 3;
	add.s64 	%rd99, %rd98, %rd4;
	add.s64 	%rd121, %rd99, -8;
	shl.b64 	%rd100, %rd13, 3;
	add.s64 	%rd101, %rd100, %rd3;
	add.s64 	%rd120, %rd101, -8;
	add.s64 	%rd119, %rd8, -8;
	neg.s32 	%r426, %r90;
	neg.s32 	%r424, %r3;
	sub.s32 	%r274, %r1, %r91;
	mad.lo.s32 	%r423, %r93, %r274, %r100;
	mov.b32 	%r427, 0;
	mov.u32 	%r428, %r427;
$L__BB13_92:
	setp.ne.s32 	%p171, %r428, 0;
	@%p171 bra 	$L__BB13_96;
	ld.param.u32 	%r417, [_Z19fband_noniso_notabuPdS_S_S_S_S_S_S_S_S_S_iidddddiidi_param_12];
	setp.ne.s32 	%p310, %r88, 0;
	setp.ne.s32 	%p311, %r417, 1;
	or.pred  	%p312, %p310, %p311;
	@%p312 bra 	$L__BB13_95;
	ld.global.f64 	%fd905, [%rd17];
	fma.rn.f64 	%fd906, %fd905, 0d400921FB54442EEA, 0d0000000000000000;
	st.global.f64 	[%rd18], %fd906;
	bra.uni 	$L__BB13_182;
$L__BB13_95:
	ld.global.f64 	%fd902, [%rd16];
	ld.global.f64 	%fd903, [%rd17];
	fma.rn.f64 	%fd904, %fd903, 0d400921FB54442EEA, %fd902;
	st.global.f64 	[%rd18], %fd904;
	bra.uni 	$L__BB13_182;
$L__BB13_96:
	setp.ne.s32 	%p172, %r88, 1;
	mul.wide.s32 	%rd102, %r423, 8;
	add.s64 	%rd41, %rd10, %rd102;
	ld.global.f64 	%fd609, [%rd41];
	add.s64 	%rd42, %rd9, %rd102;
	ld.global.f64 	%fd610, [%rd42];
	add.f64 	%fd611, %fd609, %fd610;
	mul.f64 	%fd156, %fd611, 0d3FE0000000000000;
	@%p172 bra 	$L__BB13_116;
	ld.global.f64 	%fd638, [%rd11];
	fma.rn.f64 	%fd639, %fd288, %fd156, %fd638;
	div.rn.f64 	%fd1000, %fd638, %fd639;
	ld.global.f64 	%fd640, [%rd119];
	div.rn.f64 	%fd641, %fd638, %fd288;
	add.f64 	%fd642, %fd156, %fd641;
	mul.f64 	%fd1001, %fd640, %fd642;
	mul.f64 	%fd643, %fd291, %fd1000;
	mov.f64 	%fd644, 0d3FF0000000000000;
	sub.f64 	%fd159, %fd644, %fd643;
	sub.f64 	%fd160, %fd644, %fd1000;
	mul.f64 	%fd161, %fd160, %fd159;
	{
	.reg .b32 %temp; 
	mov.b64 	{%temp, %r58}, %fd161;
	}
	abs.f64 	%fd162, %fd161;
	{ // callseq 43, 0
	.param .b64 param0;
	st.param.f64 	[param0], %fd162;
	.param .b64 param1;
	st.param.f64 	[param1], 0d3FE0000000000000;
	.param .b64 retval0;
	call.uni (retval0), 
	__internal_accurate_pow, 
	(
	param0, 
	param1
	);
	ld.param.f64 	%fd645, [retval0];
	} // callseq 43
	setp.lt.s32 	%p181, %r58, 0;
	setp.neu.f64 	%p182, %fd161, 0d0000000000000000;
	selp.f64 	%fd647, 0dFFF8000000000000, %fd645, %p181;
	selp.f64 	%fd970, %fd647, %fd2, %p182;
	add.f64 	%fd648, %fd161, 0d3FE0000000000000;
	{
	.reg .b32 %temp; 
	mov.b64 	{%temp, %r287}, %fd648;
	}
	and.b32  	%r288, %r287, 2146435072;
	setp.ne.s32 	%p183, %r288, 2146435072;
	@%p183 bra 	$L__BB13_102;
	setp.num.f64 	%p184, %fd161, %fd161;
	@%p184 bra 	$L__BB13_100;
	mov.f64 	%fd649, 0d3FE0000000000000;
	add.rn.f64 	%fd970, %fd161, %fd649;
	bra.uni 	$L__BB13_102;
$L__BB13_100:
	setp.neu.f64 	%p185, %fd162, 0d7FF0000000000000;
	@%p185 bra 	$L__BB13_102;
	selp.b32 	%r289, %r5, %r4, %p1;
	selp.b32 	%r290, %r289, %r4, %p182;
	selp.b32 	%r291, %r290, %r4, %p181;
	mov.b32 	%r292, 0;
	mov.b64 	%fd970, {%r292, %r291};
$L__BB13_102:
	setp.eq.f64 	%p188, %fd161, 0d3FF0000000000000;
	selp.f64 	%fd650, 0d3FF0000000000000, %fd970, %p188;
	mul.f64 	%fd651, %fd1, %fd650;
	mul.f64 	%fd167, %fd1001, %fd651;
	fma.rn.f64 	%fd652, %fd167, 0d3FF71547652B82FE, 0d4338000000000000;
	{
	.reg .b32 %temp; 
	mov.b64 	{%r59, %temp}, %fd652;
	}
	mov.f64 	%fd653, 0dC338000000000000;
	add.rn.f64 	%fd654, %fd652, %fd653;
	fma.rn.f64 	%fd655, %fd654, 0dBFE62E42FEFA39EF, %fd167;
	fma.rn.f64 	%fd656, %fd654, 0dBC7ABC9E3B39803F, %fd655;
	fma.rn.f64 	%fd657, %fd656, 0d3E5ADE1569CE2BDF, 0d3E928AF3FCA213EA;
	fma.rn.f64 	%fd658, %fd657, %fd656, 0d3EC71DEE62401315;
	fma.rn.f64 	%fd659, %fd658, %fd656, 0d3EFA01997C89EB71;
	fma.rn.f64 	%fd660, %fd659, %fd656, 0d3F2A01A014761F65;
	fma.rn.f64 	%fd661, %fd660, %fd656, 0d3F56C16C1852B7AF;
	fma.rn.f64 	%fd662, %fd661, %fd656, 0d3F81111111122322;
	fma.rn.f64 	%fd663, %fd662, %fd656, 0d3FA55555555502A1;
	fma.rn.f64 	%fd664, %fd663, %fd656, 0d3FC5555555555511;
	fma.rn.f64 	%fd665, %fd664, %fd656, 0d3FE000000000000B;
	fma.rn.f64 	%fd666, %fd665, %fd656, 0d3FF0000000000000;
	fma.rn.f64 	%fd667, %fd666, %fd656, 0d3FF0000000000000;
	{
	.reg .b32 %temp; 
	mov.b64 	{%r60, %temp}, %fd667;
	}
	{
	.reg .b32 %temp; 
	mov.b64 	{%temp, %r61}, %fd667;
	}
	shl.b32 	%r293, %r59, 20;
	add.s32 	%r294, %r293, %r61;
	mov.b64 	%fd976, {%r60, %r294};
	{
	.reg .b32 %temp; 
	mov.b64 	{%temp, %r295}, %fd167;
	}
	mov.b32 	%f14, %r295;
	abs.f32 	%f5, %f14;
	setp.lt.f32 	%p189, %f5, 0f4086232B;
	@%p189 bra 	$L__BB13_105;
	setp.lt.f64 	%p190, %fd167, 0d0000000000000000;
	add.f64 	%fd668, %fd167, 0d7FF0000000000000;
	selp.f64 	%fd976, 0d0000000000000000, %fd668, %p190;
	setp.geu.f32 	%p191, %f5, 0f40874800;
	@%p191 bra 	$L__BB13_105;
	shr.u32 	%r296, %r59, 31;
	add.s32 	%r297, %r59, %r296;
	shr.s32 	%r298, %r297, 1;
	shl.b32 	%r299, %r298, 20;
	add.s32 	%r300, %r61, %r299;
	mov.b64 	%fd669, {%r60, %r300};
	sub.s32 	%r301, %r59, %r298;
	shl.b32 	%r302, %r301, 20;
	add.s32 	%r303, %r302, 1072693248;
	mov.b32 	%r304, 0;
	mov.b64 	%fd670, {%r304, %r303};
	mul.f64 	%fd976, %fd670, %fd669;
$L__BB13_105:
	div.rn.f64 	%fd172, %fd160, %fd159;
	{
	.reg .b32 %temp; 
	mov.b64 	{%temp, %r62}, %fd172;
	}
	abs.f64 	%fd173, %fd172;
	{ // callseq 44, 0
	.param .b64 param0;
	st.param.f64 	[param0], %fd173;
	.param .b64 param1;
	st.param.f64 	[param1], 0d3FE0000000000000;
	.param .b64 retval0;
	call.uni (retval0), 
	__internal_accurate_pow, 
	(
	param0, 
	param1
	);
	ld.param.f64 	%fd671, [retval0];
	} // callseq 44
	setp.lt.s32 	%p192, %r62, 0;
	setp.neu.f64 	%p193, %fd172, 0d0000000000000000;
	selp.f64 	%fd673, 0dFFF8000000000000, %fd671, %p192;
	selp.f64 	%fd973, %fd673, %fd2, %p193;
	add.f64 	%fd674, %fd172, 0d3FE0000000000000;
	{
	.reg .b32 %temp; 
	mov.b64 	{%temp, %r305}, %fd674;
	}
	and.b32  	%r63, %r305, 2146435072;
	setp.ne.s32 	%p194, %r63, 2146435072;
	mov.f64 	%fd972, %fd973;
	@%p194 bra 	$L__BB13_110;
	setp.num.f64 	%p195, %fd172, %fd172;
	@%p195 bra 	$L__BB13_108;
	mov.f64 	%fd675, 0d3FE0000000000000;
	add.rn.f64 	%fd972, %fd172, %fd675;
	bra.uni 	$L__BB13_110;
$L__BB13_108:
	setp.neu.f64 	%p196, %fd173, 0d7FF0000000000000;
	mov.f64 	%fd972, %fd973;
	@%p196 bra 	$L__BB13_110;
	setp.neu.f64 	%p197, %fd172, 0d0000000000000000;
	setp.lt.s32 	%p198, %r62, 0;
	selp.b32 	%r306, %r5, %r4, %p1;
	selp.b32 	%r307, %r306, %r4, %p197;
	selp.b32 	%r308, %r307, %r4, %p198;
	mov.b32 	%r309, 0;
	mov.b64 	%fd972, {%r309, %r308};
$L__BB13_110:
	@%p194 bra 	$L__BB13_115;
	setp.num.f64 	%p200, %fd172, %fd172;
	@%p200 bra 	$L__BB13_113;
	mov.f64 	%fd676, 0d3FE0000000000000;
	add.rn.f64 	%fd973, %fd172, %fd676;
	bra.uni 	$L__BB13_115;
$L__BB13_113:
	setp.neu.f64 	%p201, %fd173, 0d7FF0000000000000;
	@%p201 bra 	$L__BB13_115;
	selp.b32 	%r310, %r5, %r4, %p1;
	selp.b32 	%r311, %r310, %r4, %p193;
	selp.b32 	%r312, %r311, %r4, %p192;
	mov.b32 	%r313, 0;
	mov.b64 	%fd973, {%r313, %r312};
$L__BB13_115:
	setp.eq.f64 	%p205, %fd172, 0d3FF0000000000000;
	add.f64 	%fd677, %fd973, 0d3FF0000000000000;
	mul.f64 	%fd678, %fd677, 0d3FE0000000000000;
	selp.f64 	%fd1004, 0d3FF0000000000000, %fd678, %p205;
	mov.f64 	%fd679, 0d3FF0000000000000;
	sub.f64 	%fd680, %fd679, %fd972;
	mul.f64 	%fd681, %fd680, 0d3FE0000000000000;
	selp.f64 	%fd1003, 0d0000000000000000, %fd681, %p205;
	mov.pred 	%p315, 0;
	bra.uni 	$L__BB13_120;
$L__BB13_116:
	setp.ne.s32 	%p174, %r88, 0;
	mov.pred 	%p315, 0;
	mov.f64 	%fd913, 0d0000000000000000;
	mov.f64 	%fd914, 0d0000000000000000;
	mov.f64 	%fd915, 0d3FF0000000000000;
	@%p174 bra 	$L__BB13_120;
	ld.global.f64 	%fd614, [%rd119];
	mul.f64 	%fd1001, %fd156, %fd614;
	mul.f64 	%fd184, %fd1, %fd1001;
	fma.rn.f64 	%fd615, %fd184, 0d3FF71547652B82FE, 0d4338000000000000;
	{
	.reg .b32 %temp; 
	mov.b64 	{%r64, %temp}, %fd615;
	}
	mov.f64 	%fd616, 0dC338000000000000;
	add.rn.f64 	%fd617, %fd615, %fd616;
	fma.rn.f64 	%fd618, %fd617, 0dBFE62E42FEFA39EF, %fd184;
	fma.rn.f64 	%fd619, %fd617, 0dBC7ABC9E3B39803F, %fd618;
	fma.rn.f64 	%fd620, %fd619, 0d3E5ADE1569CE2BDF, 0d3E928AF3FCA213EA;
	fma.rn.f64 	%fd621, %fd620, %fd619, 0d3EC71DEE62401315;
	fma.rn.f64 	%fd622, %fd621, %fd619, 0d3EFA01997C89EB71;
	fma.rn.f64 	%fd623, %fd622, %fd619, 0d3F2A01A014761F65;
	fma.rn.f64 	%fd624, %fd623, %fd619, 0d3F56C16C1852B7AF;
	fma.rn.f64 	%fd625, %fd624, %fd619, 0d3F81111111122322;
	fma.rn.f64 	%fd626, %fd625, %fd619, 0d3FA55555555502A1;
	fma.rn.f64 	%fd627, %fd626, %fd619, 0d3FC5555555555511;
	fma.rn.f64 	%fd628, %fd627, %fd619, 0d3FE000000000000B;
	fma.rn.f64 	%fd629, %fd628, %fd619, 0d3FF0000000000000;
	fma.rn.f64 	%fd630, %fd629, %fd619, 0d3FF0000000000000;
	{
	.reg .b32 %temp; 
	mov.b64 	{%r65, %temp}, %fd630;
	}
	{
	.reg .b32 %temp; 
	mov.b64 	{%temp, %r66}, %fd630;
	}
	shl.b32 	%r275, %r64, 20;
	add.s32 	%r276, %r275, %r66;
	mov.b64 	%fd976, {%r65, %r276};
	{
	.reg .b32 %temp; 
	mov.b64 	{%temp, %r277}, %fd184;
	}
	mov.b32 	%f13, %r277;
	abs.f32 	%f6, %f13;
	setp.lt.f32 	%p176, %f6, 0f4086232B;
	mov.pred 	%p315, -1;
	mov.f64 	%fd1000, %fd913;
	mov.f64 	%fd1003, %fd914;
	mov.f64 	%fd1004, %fd915;
	@%p176 bra 	$L__BB13_120;
	setp.lt.f64 	%p178, %fd184, 0d0000000000000000;
	add.f64 	%fd633, %fd184, 0d7FF0000000000000;
	selp.f64 	%fd976, 0d0000000000000000, %fd633, %p178;
	setp.geu.f32 	%p179, %f6, 0f40874800;
	mov.f64 	%fd1000, %fd913;
	mov.f64 	%fd1003, %fd914;
	mov.f64 	%fd1004, %fd915;
	@%p179 bra 	$L__BB13_120;
	shr.u32 	%r278, %r64, 31;
	add.s32 	%r279, %r64, %r278;
	shr.s32 	%r280, %r279, 1;
	shl.b32 	%r281, %r280, 20;
	add.s32 	%r282, %r66, %r281;
	mov.b64 	%fd636, {%r65, %r282};
	sub.s32 	%r283, %r64, %r280;
	shl.b32 	%r284, %r283, 20;
	add.s32 	%r285, %r284, 1072693248;
	mov.b32 	%r286, 0;
	mov.b64 	%fd637, {%r286, %r285};
	mul.f64 	%fd976, %fd637, %fd636;
	mov.f64 	%fd1000, %fd913;
	mov.f64 	%fd1003, %fd914;
	mov.f64 	%fd1004, %fd915;
$L__BB13_120:
	setp.geu.f64 	%p206, %fd1000, 0d3FEFFFFDE7210BE9;
	not.pred 	%p207, %p315;
	mul.wide.s32 	%rd103, %r423, 8;
	add.s64 	%rd43, %rd5, %rd103;
	and.pred  	%p208, %p207, %p206;
	@%p208 bra 	$L__BB13_138;
	setp.lt.s32 	%p209, %r7, 0;
	setp.eq.s32 	%p210, %r8, 1062207488;
	ld.global.f64 	%fd193, [%rd121];
	ld.global.f64 	%fd194, [%rd120];
	{
	.reg .b32 %temp; 
	mov.b64 	{%temp, %r67}, %fd1003;
	}
	abs.f64 	%fd195, %fd1003;
	{ // callseq 45, 0
	.param .b64 param0;
	st.param.f64 	[param0], %fd195;
	.param .b64 param1;
	st.param.f64 	[param1], 0d4000000000000000;
	.param .b64 retval0;
	call.uni (retval0), 
	__internal_accurate_pow, 
	(
	param0, 
	param1
	);
	ld.param.f64 	%fd689, [retval0];
	} // callseq 45
	setp.lt.s32 	%p212, %r67, 0;
	neg.f64 	%fd691, %fd689;
	selp.f64 	%fd692, %fd691, %fd689, %p210;
	selp.f64 	%fd693, %fd692, %fd689, %p212;
	setp.eq.f64 	%p213, %fd1003, 0d0000000000000000;
	selp.b32 	%r314, %r67, 0, %p210;
	or.b32  	%r315, %r314, 2146435072;
	selp.b32 	%r316, %r315, %r314, %p209;
	mov.b32 	%r317, 0;
	mov.b64 	%fd694, {%r317, %r316};
	selp.f64 	%fd979, %fd694, %fd693, %p213;
	add.f64 	%fd695, %fd1003, 0d4000000000000000;
	{
	.reg .b32 %temp; 
	mov.b64 	{%temp, %r318}, %fd695;
	}
	and.b32  	%r319, %r318, 2146435072;
	setp.ne.s32 	%p214, %r319, 2146435072;
	@%p214 bra 	$L__BB13_126;
	setp.num.f64 	%p215, %fd1003, %fd1003;
	@%p215 bra 	$L__BB13_124;
	mov.f64 	%fd696, 0d4000000000000000;
	add.rn.f64 	%fd979, %fd1003, %fd696;
	bra.uni 	$L__BB13_126;
$L__BB13_124:
	setp.neu.f64 	%p216, %fd195, 0d7FF0000000000000;
	@%p216 bra 	$L__BB13_126;
	setp.lt.s32 	%p217, %r67, 0;
	setp.eq.s32 	%p218, %r8, 1062207488;
	and.b32  	%r321, %r7, 2147483647;
	setp.ne.s32 	%p219, %r321, 1071644672;
	selp.b32 	%r322, %r10, %r9, %p219;
	selp.b32 	%r323, %r322, %r9, %p218;
	selp.b32 	%r324, %r323, %r9, %p217;
	mov.b32 	%r325, 0;
	mov.b64 	%fd979, {%r325, %r324};
$L__BB13_126:
	{
	.reg .b32 %temp; 
	mov.b64 	{%temp, %r68}, %fd976;
	}
	abs.f64 	%fd200, %fd976;
	{ // callseq 46, 0
	.param .b64 param0;
	st.param.f64 	[param0], %fd200;
	.param .b64 param1;
	st.param.f64 	[param1], 0d4000000000000000;
	.param .b64 retval0;
	call.uni (retval0), 
	__internal_accurate_pow, 
	(
	param0, 
	param1
	);
	ld.param.f64 	%fd697, [retval0];
	} // callseq 46
	setp.lt.s32 	%p223, %r68, 0;
	neg.f64 	%fd699, %fd697;
	selp.f64 	%fd700, %fd699, %fd697, %p210;
	selp.f64 	%fd701, %fd700, %fd697, %p223;
	setp.eq.f64 	%p224, %fd976, 0d0000000000000000;
	selp.b32 	%r326, %r68, 0, %p210;
	or.b32  	%r327, %r326, 2146435072;
	selp.b32 	%r328, %r327, %r326, %p209;
	mov.b32 	%r329, 0;
	mov.b64 	%fd702, {%r329, %r328};
	selp.f64 	%fd980, %fd702, %fd701, %p224;
	add.f64 	%fd703, %fd976, 0d4000000000000000;
	{
	.reg .b32 %temp; 
	mov.b64 	{%temp, %r330}, %fd703;
	}
	and.b32  	%r331, %r330, 2146435072;
	setp.ne.s32 	%p225, %r331, 2146435072;
	@%p225 bra 	$L__BB13_131;
	setp.num.f64 	%p226, %fd976, %fd976;
	@%p226 bra 	$L__BB13_129;
	mov.f64 	%fd704, 0d4000000000000000;
	add.rn.f64 	%fd980, %fd976, %fd704;
	bra.uni 	$L__BB13_131;
$L__BB13_129:
	setp.neu.f64 	%p227, %fd200, 0d7FF0000000000000;
	@%p227 bra 	$L__BB13_131;
	setp.eq.s32 	%p229, %r8, 1062207488;
	and.b32  	%r333, %r7, 2147483647;
	setp.ne.s32 	%p230, %r333, 1071644672;
	selp.b32 	%r334, %r10, %r9, %p230;
	selp.b32 	%r335, %r334, %r9, %p229;
	selp.b32 	%r336, %r335, %r9, %p223;
	mov.b32 	%r337, 0;
	mov.b64 	%fd980, {%r337, %r336};
$L__BB13_131:
	setp.lt.s32 	%p231, %r7, 0;
	setp.eq.s32 	%p232, %r8, 1062207488;
	{
	.reg .b32 %temp; 
	mov.b64 	{%temp, %r69}, %fd1004;
	}
	abs.f64 	%fd205, %fd1004;
	{ // callseq 47, 0
	.param .b64 param0;
	st.param.f64 	[param0], %fd205;
	.param .b64 param1;
	st.param.f64 	[param1], 0d4000000000000000;
	.param .b64 retval0;
	call.uni (retval0), 
	__internal_accurate_pow, 
	(
	param0, 
	param1
	);
	ld.param.f64 	%fd705, [retval0];
	} // callseq 47
	setp.lt.s32 	%p234, %r69, 0;
	neg.f64 	%fd707, %fd705;
	selp.f64 	%fd708, %fd707, %fd705, %p232;
	selp.f64 	%fd709, %fd708, %fd705, %p234;
	setp.eq.f64 	%p235, %fd1004, 0d0000000000000000;
	selp.b32 	%r338, %r69, 0, %p232;
	or.b32  	%r339, %r338, 2146435072;
	selp.b32 	%r340, %r339, %r338, %p231;
	mov.b32 	%r341, 0;
	mov.b64 	%fd710, {%r341, %r340};
	selp.f64 	%fd981, %fd710, %fd709, %p235;
	add.f64 	%fd711, %fd1004, 0d4000000000000000;
	{
	.reg .b32 %temp; 
	mov.b64 	{%temp, %r342}, %fd711;
	}
	and.b32  	%r343, %r342, 2146435072;
	setp.ne.s32 	%p236, %r343, 2146435072;
	@%p236 bra 	$L__BB13_136;
	setp.num.f64 	%p237, %fd1004, %fd1004;
	@%p237 bra 	$L__BB13_134;
	mov.f64 	%fd712, 0d4000000000000000;
	add.rn.f64 	%fd981, %fd1004, %fd712;
	bra.uni 	$L__BB13_136;
$L__BB13_134:
	setp.neu.f64 	%p238, %fd205, 0d7FF0000000000000;
	@%p238 bra 	$L__BB13_136;
	and.b32  	%r345, %r7, 2147483647;
	setp.ne.s32 	%p241, %r345, 1071644672;
	selp.b32 	%r346, %r10, %r9, %p241;
	selp.b32 	%r347, %r346, %r9, %p232;
	selp.b32 	%r348, %r347, %r9, %p234;
	mov.b32 	%r349, 0;
	mov.b64 	%fd981, {%r349, %r348};
$L__BB13_136:
	setp.eq.f64 	%p242, %fd1003, 0d3FF0000000000000;
	selp.f64 	%fd713, 0d3FF0000000000000, %fd979, %p242;
	setp.eq.f64 	%p243, %fd976, 0d3FF0000000000000;
	selp.f64 	%fd714, 0d3FF0000000000000, %fd980, %p243;
	setp.eq.f64 	%p244, %fd1004, 0d3FF0000000000000;
	selp.f64 	%fd715, 0d3FF0000000000000, %fd981, %p244;
	mul.f64 	%fd716, %fd713, %fd714;
	sub.f64 	%fd717, %fd716, %fd715;
	sub.f64 	%fd718, %fd713, %fd715;
	mul.f64 	%fd210, %fd976, %fd718;
	mul.f64 	%fd719, %fd1003, %fd1004;
	mov.f64 	%fd720, 0d3FF0000000000000;
	sub.f64 	%fd721, %fd720, %fd714;
	mul.f64 	%fd211, %fd719, %fd721;
	fma.rn.f64 	%fd212, %fd976, %fd713, %fd715;
	rcp.rn.f64 	%fd213, %fd717;
	mul.wide.s32 	%rd108, %r424, 8;
	add.s64 	%rd44, %rd18, %rd108;
	ld.global.f64 	%fd722, [%rd44];
	mul.f64 	%fd723, %fd722, %fd210;
	mul.wide.s32 	%rd109, %r423, 8;
	add.s64 	%rd45, %rd6, %rd109;
	ld.global.f64 	%fd724, [%rd45];
	mul.f64 	%fd725, %fd211, %fd724;
	sub.f64 	%fd726, %fd723, %fd725;
	add.f64 	%fd727, %fd211, %fd717;
	mul.f64 	%fd728, %fd194, %fd727;
	mul.f64 	%fd729, %fd210, %fd193;
	sub.f64 	%fd730, %fd728, %fd729;
	fma.rn.f64 	%fd731, %fd291, %fd1000, 0d3FF0000000000000;
	div.rn.f64 	%fd732, %fd292, %fd731;
	sub.f64 	%fd733, %fd193, %fd194;
	div.rn.f64 	%fd734, %fd733, %fd1001;
	mul.f64 	%fd735, %fd732, %fd734;
	sub.f64 	%fd736, %fd717, %fd210;
	sub.f64 	%fd737, %fd736, %fd211;
	fma.rn.f64 	%fd738, %fd735, %fd737, %fd730;
	fma.rn.f64 	%fd739, %fd5, %fd738, %fd726;
	mul.f64 	%fd982, %fd213, %fd739;
	st.global.f64 	[%rd43], %fd982;
	setp.geu.f64 	%p245, %fd1001, 0d3F1A36E2EB1C432D;
	@%p245 bra 	$L__BB13_139;
	ld.global.f64 	%fd740, [%rd44];
	mul.f64 	%fd741, %fd210, %fd740;
	ld.global.f64 	%fd742, [%rd45];
	mul.f64 	%fd743, %fd211, %fd742;
	sub.f64 	%fd744, %fd741, %fd743;
	ld.global.f64 	%fd745, [%rd121];
	ld.global.f64 	%fd746, [%rd120];
	add.f64 	%fd747, %fd745, %fd746;
	mul.f64 	%fd748, %fd747, 0d3FE0000000000000;
	mov.f64 	%fd749, 0d3FF0000000000000;
	sub.f64 	%fd750, %fd749, %fd976;
	mul.f64 	%fd751, %fd750, %fd212;
	sub.f64 	%fd752, %fd211, %fd751;
	mul.f64 	%fd753, %fd752, %fd748;
	fma.rn.f64 	%fd754, %fd5, %fd753, %fd744;
	mul.f64 	%fd982, %fd213, %fd754;
	st.global.f64 	[%rd43], %fd982;
	bra.uni 	$L__BB13_139;
$L__BB13_138:
	mul.wide.s32 	%rd104, %r424, 8;
	add.s64 	%rd105, %rd18, %rd104;
	ld.global.f64 	%fd682, [%rd105];
	mul.wide.s32 	%rd106, %r423, 8;
	add.s64 	%rd107, %rd6, %rd106;
	ld.global.f64 	%fd683, [%rd107];
	sub.f64 	%fd684, %fd682, %fd683;
	mul.f64 	%fd685, %fd4, %fd1001;
	div.rn.f64 	%fd686, %fd3, %fd685;
	add.f64 	%fd687, %fd686, 0d3FF0000000000000;
	div.rn.f64 	%fd688, %fd684, %fd687;
	sub.f64 	%fd982, %fd682, %fd688;
	st.global.f64 	[%rd43], %fd982;
$L__BB13_139:
	ld.global.f64 	%fd755, [%rd42];
	mul.wide.s32 	%rd110, %r3, 8;
	add.s64 	%rd111, %rd41, %rd110;
	ld.global.f64 	%fd756, [%rd111];
	add.f64 	%fd757, %fd755, %fd756;
	mul.f64 	%fd218, %fd757, 0d3FE0000000000000;
	@%p172 bra 	$L__BB13_159;
	ld.global.f64 	%fd758, [%rd11];
	fma.rn.f64 	%fd759, %fd288, %fd218, %fd758;
	div.rn.f64 	%fd1005, %fd758, %fd759;
	ld.global.f64 	%fd760, [%rd122];
	div.rn.f64 	%fd761, %fd758, %fd288;
	add.f64 	%fd762, %fd218, %fd761;
	mul.f64 	%fd1006, %fd760, %fd762;
	mul.f64 	%fd763, %fd291, %fd1005;
	mov.f64 	%fd764, 0d3FF0000000000000;
	sub.f64 	%fd221, %fd764, %fd763;
	sub.f64 	%fd222, %fd764, %fd1005;
	mul.f64 	%fd223, %fd222, %fd221;
	{
	.reg .b32 %temp; 
	mov.b64 	{%temp, %r70}, %fd223;
	}
	abs.f64 	%fd224, %fd223;
	{ // callseq 48, 0
	.param .b64 param0;
	st.param.f64 	[param0], %fd224;
	.param .b64 param1;
	st.param.f64 	[param1], 0d3FE0000000000000;
	.param .b64 retval0;
	call.uni (retval0), 
	__internal_accurate_pow, 
	(
	param0, 
	param1
	);
	ld.param.f64 	%fd765, [retval0];
	} // callseq 48
	setp.lt.s32 	%p247, %r70, 0;
	setp.neu.f64 	%p248, %fd223, 0d0000000000000000;
	selp.f64 	%fd767, 0dFFF8000000000000, %fd765, %p247;
	selp.f64 	%fd983, %fd767, %fd2, %p248;
	add.f64 	%fd768, %fd223, 0d3FE0000000000000;
	{
	.reg .b32 %temp; 
	mov.b64 	{%temp, %r350}, %fd768;
	}
	and.b32  	%r351, %r350, 2146435072;
	setp.ne.s32 	%p249, %r351, 2146435072;
	@%p249 bra 	$L__BB13_145;
	setp.num.f64 	%p250, %fd223, %fd223;
	@%p250 bra 	$L__BB13_143;
	mov.f64 	%fd769, 0d3FE0000000000000;
	add.rn.f64 	%fd983, %fd223, %fd769;
	bra.uni 	$L__BB13_145;
$L__BB13_143:
	setp.neu.f64 	%p251, %fd224, 0d7FF0000000000000;
	@%p251 bra 	$L__BB13_145;
	selp.b32 	%r352, %r5, %r4, %p1;
	selp.b32 	%r353, %r352, %r4, %p248;
	selp.b32 	%r354, %r353, %r4, %p247;
	mov.b32 	%r355, 0;
	mov.b64 	%fd983, {%r355, %r354};
$L__BB13_145:
	setp.eq.f64 	%p254, %fd223, 0d3FF0000000000000;
	selp.f64 	%fd770, 0d3FF0000000000000, %fd983, %p254;
	mul.f64 	%fd771, %fd1, %fd770;
	mul.f64 	%fd229, %fd1006, %fd771;
	fma.rn.f64 	%fd772, %fd229, 0d3FF71547652B82FE, 0d4338000000000000;
	{
	.reg .b32 %temp; 
	mov.b64 	{%r71, %temp}, %fd772;
	}
	mov.f64 	%fd773, 0dC338000000000000;
	add.rn.f64 	%fd774, %fd772, %fd773;
	fma.rn.f64 	%fd775, %fd774, 0dBFE62E42FEFA39EF, %fd229;
	fma.rn.f64 	%fd776, %fd774, 0dBC7ABC9E3B39803F, %fd775;
	fma.rn.f64 	%fd777, %fd776, 0d3E5ADE1569CE2BDF, 0d3E928AF3FCA213EA;
	fma.rn.f64 	%fd778, %fd777, %fd776, 0d3EC71DEE62401315;
	fma.rn.f64 	%fd779, %fd778, %fd776, 0d3EFA01997C89EB71;
	fma.rn.f64 	%fd780, %fd779, %fd776, 0d3F2A01A014761F65;
	fma.rn.f64 	%fd781, %fd780, %fd776, 0d3F56C16C1852B7AF;
	fma.rn.f64 	%fd782, %fd781, %fd776, 0d3F81111111122322;
	fma.rn.f64 	%fd783, %fd782, %fd776, 0d3FA55555555502A1;
	fma.rn.f64 	%fd784, %fd783, %fd776, 0d3FC5555555555511;
	fma.rn.f64 	%fd785, %fd784, %fd776, 0d3FE000000000000B;
	fma.rn.f64 	%fd786, %fd785, %fd776, 0d3FF0000000000000;
	fma.rn.f64 	%fd787, %fd786, %fd776, 0d3FF0000000000000;
	{
	.reg .b32 %temp; 
	mov.b64 	{%r72, %temp}, %fd787;
	}
	{
	.reg .b32 %temp; 
	mov.b64 	{%temp, %r73}, %fd787;
	}
	shl.b32 	%r356, %r71, 20;
	add.s32 	%r357, %r356, %r73;
	mov.b64 	%fd976, {%r72, %r357};
	{
	.reg .b32 %temp; 
	mov.b64 	{%temp, %r358}, %fd229;
	}
	mov.b32 	%f15, %r358;
	abs.f32 	%f7, %f15;
	setp.lt.f32 	%p255, %f7, 0f4086232B;
	@%p255 bra 	$L__BB13_148;
	setp.lt.f64 	%p256, %fd229, 0d0000000000000000;
	add.f64 	%fd788, %fd229, 0d7FF0000000000000;
	selp.f64 	%fd976, 0d0000000000000000, %fd788, %p256;
	setp.geu.f32 	%p257, %f7, 0f40874800;
	@%p257 bra 	$L__BB13_148;
	shr.u32 	%r359, %r71, 31;
	add.s32 	%r360, %r71, %r359;
	shr.s32 	%r361, %r360, 1;
	shl.b32 	%r362, %r361, 20;
	add.s32 	%r363, %r73, %r362;
	mov.b64 	%fd789, {%r72, %r363};
	sub.s32 	%r364, %r71, %r361;
	shl.b32 	%r365, %r364, 20;
	add.s32 	%r366, %r365, 1072693248;
	mov.b32 	%r367, 0;
	mov.b64 	%fd790, {%r367, %r366};
	mul.f64 	%fd976, %fd790, %fd789;
$L__BB13_148:
	div.rn.f64 	%fd234, %fd222, %fd221;
	{
	.reg .b32 %temp; 
	mov.b64 	{%temp, %r74}, %fd234;
	}
	abs.f64 	%fd235, %fd234;
	{ // callseq 49, 0
	.param .b64 param0;
	st.param.f64 	[param0], %fd235;
	.param .b64 param1;
	st.param.f64 	[param1], 0d3FE0000000000000;
	.param .b64 retval0;
	call.uni (retval0), 
	__internal_accurate_pow, 
	(
	param0, 
	param1
	);
	ld.param.f64 	%fd791, [retval0];
	} // callseq 49
	setp.lt.s32 	%p258, %r74, 0;
	setp.neu.f64 	%p259, %fd234, 0d0000000000000000;
	selp.f64 	%fd793, 0dFFF8000000000000, %fd791, %p258;
	selp.f64 	%fd986, %fd793, %fd2, %p259;
	add.f64 	%fd794, %fd234, 0d3FE0000000000000;
	{
	.reg .b32 %temp; 
	mov.b64 	{%temp, %r368}, %fd794;
	}
	and.b32  	%r75, %r368, 2146435072;
	setp.ne.s32 	%p260, %r75, 2146435072;
	mov.f64 	%fd985, %fd986;
	@%p260 bra 	$L__BB13_153;
	setp.num.f64 	%p261, %fd234, %fd234;
	@%p261 bra 	$L__BB13_151;
	mov.f64 	%fd795, 0d3FE0000000000000;
	add.rn.f64 	%fd985, %fd234, %fd795;
	bra.uni 	$L__BB13_153;
$L__BB13_151:
	setp.neu.f64 	%p262, %fd235, 0d7FF0000000000000;
	mov.f64 	%fd985, %fd986;
	@%p262 bra 	$L__BB13_153;
	setp.neu.f64 	%p263, %fd234, 0d0000000000000000;
	setp.lt.s32 	%p264, %r74, 0;
	selp.b32 	%r369, %r5, %r4, %p1;
	selp.b32 	%r370, %r369, %r4, %p263;
	selp.b32 	%r371, %r370, %r4, %p264;
	mov.b32 	%r372, 0;
	mov.b64 	%fd985, {%r372, %r371};
$L__BB13_153:
	@%p260 bra 	$L__BB13_158;
	setp.num.f64 	%p266, %fd234, %fd234;
	@%p266 bra 	$L__BB13_156;
	mov.f64 	%fd796, 0d3FE0000000000000;
	add.rn.f64 	%fd986, %fd234, %fd796;
	bra.uni 	$L__BB13_158;
$L__BB13_156:
	setp.neu.f64 	%p267, %fd235, 0d7FF0000000000000;
	@%p267 bra 	$L__BB13_158;
	selp.b32 	%r373, %r5, %r4, %p1;
	selp.b32 	%r374, %r373, %r4, %p259;
	selp.b32 	%r375, %r374, %r4, %p258;
	mov.b32 	%r376, 0;
	mov.b64 	%fd986, {%r376, %r375};
$L__BB13_158:
	setp.eq.f64 	%p270, %fd234, 0d3FF0000000000000;
	add.f64 	%fd797, %fd986, 0d3FF0000000000000;
	mul.f64 	%fd798, %fd797, 0d3FE0000000000000;
	selp.f64 	%fd1004, 0d3FF0000000000000, %fd798, %p270;
	mov.f64 	%fd799, 0d3FF0000000000000;
	sub.f64 	%fd800, %fd799, %fd985;
	mul.f64 	%fd801, %fd800, 0d3FE0000000000000;
	selp.f64 	%fd1003, 0d0000000000000000, %fd801, %p270;
$L__BB13_159:
	mov.f64 	%fd916, 0d0000000000000000;
	mov.f64 	%fd917, 0d3FF0000000000000;
	mov.f64 	%fd918, 0d0000000000000000;
	@%p207 bra 	$L__BB13_163;
	ld.global.f64 	%fd804, [%rd122];
	mul.f64 	%fd1006, %fd218, %fd804;
	mul.f64 	%fd251, %fd1, %fd1006;
	fma.rn.f64 	%fd805, %fd251, 0d3FF71547652B82FE, 0d4338000000000000;
	{
	.reg .b32 %temp; 
	mov.b64 	{%r76, %temp}, %fd805;
	}
	mov.f64 	%fd806, 0dC338000000000000;
	add.rn.f64 	%fd807, %fd805, %fd806;
	fma.rn.f64 	%fd808, %fd807, 0dBFE62E42FEFA39EF, %fd251;
	fma.rn.f64 	%fd809, %fd807, 0dBC7ABC9E3B39803F, %fd808;
	fma.rn.f64 	%fd810, %fd809, 0d3E5ADE1569CE2BDF, 0d3E928AF3FCA213EA;
	fma.rn.f64 	%fd811, %fd810, %fd809, 0d3EC71DEE62401315;
	fma.rn.f64 	%fd812, %fd811, %fd809, 0d3EFA01997C89EB71;
	fma.rn.f64 	%fd813, %fd812, %fd809, 0d3F2A01A014761F65;
	fma.rn.f64 	%fd814, %fd813, %fd809, 0d3F56C16C1852B7AF;
	fma.rn.f64 	%fd815, %fd814, %fd809, 0d3F81111111122322;
	fma.rn.f64 	%fd816, %fd815, %fd809, 0d3FA55555555502A1;
	fma.rn.f64 	%fd817, %fd816, %fd809, 0d3FC5555555555511;
	fma.rn.f64 	%fd818, %fd817, %fd809, 0d3FE000000000000B;
	fma.rn.f64 	%fd819, %fd818, %fd809, 0d3FF0000000000000;
	fma.rn.f64 	%fd820, %fd819, %fd809, 0d3FF0000000000000;
	{
	.reg .b32 %temp; 
	mov.b64 	{%r77, %temp}, %fd820;
	}
	{
	.reg .b32 %temp; 
	mov.b64 	{%temp, %r78}, %fd820;
	}
	shl.b32 	%r377, %r76, 20;
	add.s32 	%r378, %r377, %r78;
	mov.b64 	%fd976, {%r77, %r378};
	{
	.reg .b32 %temp; 
	mov.b64 	{%temp, %r379}, %fd251;
	}
	mov.b32 	%f16, %r379;
	abs.f32 	%f8, %f16;
	setp.lt.f32 	%p272, %f8, 0f4086232B;
	mov.f64 	%fd1003, %fd916;
	mov.f64 	%fd1004, %fd917;
	mov.f64 	%fd1005, %fd918;
	@%p272 bra 	$L__BB13_163;
	setp.lt.f64 	%p273, %fd251, 0d0000000000000000;
	add.f64 	%fd823, %fd251, 0d7FF0000000000000;
	selp.f64 	%fd976, 0d0000000000000000, %fd823, %p273;
	setp.geu.f32 	%p274, %f8, 0f40874800;
	mov.f64 	%fd1003, %fd916;
	mov.f64 	%fd1004, %fd917;
	mov.f64 	%fd1005, %fd918;
	@%p274 bra 	$L__BB13_163;
	shr.u32 	%r380, %r76, 31;
	add.s32 	%r381, %r76, %r380;
	shr.s32 	%r382, %r381, 1;
	shl.b32 	%r383, %r382, 20;
	add.s32 	%r384, %r78, %r383;
	mov.b64 	%fd826, {%r77, %r384};
	sub.s32 	%r385, %r76, %r382;
	shl.b32 	%r386, %r385, 20;
	add.s32 	%r387, %r386, 1072693248;
	mov.b32 	%r388, 0;
	mov.b64 	%fd827, {%r388, %r387};
	mul.f64 	%fd976, %fd827, %fd826;
	mov.f64 	%fd1003, %fd916;
	mov.f64 	%fd1004, %fd917;
	mov.f64 	%fd1005, %fd918;
$L__BB13_163:
	setp.geu.f64 	%p275, %fd1005, 0d3FEFFFFDE7210BE9;
	and.pred  	%p277, %p207, %p275;
	@%p277 bra 	$L__BB13_181;
	setp.eq.s32 	%p278, %r8, 1062207488;
	and.b32  	%r389, %r7, 2147483647;
	setp.ne.s32 	%p280, %r389, 1071644672;
	and.pred  	%p5, %p278, %p280;
	mul.wide.s32 	%rd115, %r425, 8;
	add.s64 	%rd46, %rd4, %rd115;
	setp.lt.s32 	%p281, %r7, 0;
	ld.global.f64 	%fd260, [%rd120];
	ld.global.f64 	%fd261, [%rd46];
	{
	.reg .b32 %temp; 
	mov.b64 	{%temp, %r79}, %fd1003;
	}
	abs.f64 	%fd262, %fd1003;
	{ // callseq 50, 0
	.param .b64 param0;
	st.param.f64 	[param0], %fd262;
	.param .b64 param1;
	st.param.f64 	[param1], 0d4000000000000000;
	.param .b64 retval0;
	call.uni (retval0), 
	__internal_accurate_pow, 
	(
	param0, 
	param1
	);
	ld.param.f64 	%fd835, [retval0];
	} // callseq 50
	setp.lt.s32 	%p282, %r79, 0;
	neg.f64 	%fd837, %fd835;
	selp.f64 	%fd838, %fd837, %fd835, %p278;
	selp.f64 	%fd839, %fd838, %fd835, %p282;
	setp.eq.f64 	%p283, %fd1003, 0d0000000000000000;
	selp.b32 	%r390, %r79, 0, %p278;
	or.b32  	%r391, %r390, 2146435072;
	selp.b32 	%r392, %r391, %r390, %p281;
	mov.b32 	%r393, 0;
	mov.b64 	%fd840, {%r393, %r392};
	selp.f64 	%fd997, %fd840, %fd839, %p283;
	add.f64 	%fd841, %fd1003, 0d4000000000000000;
	{
	.reg .b32 %temp; 
	mov.b64 	{%temp, %r394}, %fd841;
	}
	and.b32  	%r395, %r394, 2146435072;
	setp.ne.s32 	%p284, %r395, 2146435072;
	@%p284 bra 	$L__BB13_169;
	setp.num.f64 	%p285, %fd1003, %fd1003;
	@%p285 bra 	$L__BB13_167;
	mov.f64 	%fd842, 0d4000000000000000;
	add.rn.f64 	%fd997, %fd1003, %fd842;
	bra.uni 	$L__BB13_169;
$L__BB13_167:
	setp.neu.f64 	%p286, %fd262, 0d7FF0000000000000;
	@%p286 bra 	$L__BB13_169;
	selp.b32 	%r396, %r10, %r9, %p5;
	selp.b32 	%r397, %r396, %r9, %p282;
	mov.b32 	%r398, 0;
	mov.b64 	%fd997, {%r398, %r397};
$L__BB13_169:
	{
	.reg .b32 %temp; 
	mov.b64 	{%temp, %r80}, %fd976;
	}
	abs.f64 	%fd267, %fd976;
	{ // callseq 51, 0
	.param .b64 param0;
	st.param.f64 	[param0], %fd267;
	.param .b64 param1;
	st.param.f64 	[param1], 0d4000000000000000;
	.param .b64 retval0;
	call.uni (retval0), 
	__internal_accurate_pow, 
	(
	param0, 
	param1
	);
	ld.param.f64 	%fd843, [retval0];
	} // callseq 51
	setp.lt.s32 	%p291, %r80, 0;
	neg.f64 	%fd845, %fd843;
	selp.f64 	%fd846, %fd845, %fd843, %p278;
	selp.f64 	%fd847, %fd846, %fd843, %p291;
	setp.eq.f64 	%p292, %fd976, 0d0000000000000000;
	selp.b32 	%r399, %r80, 0, %p278;
	or.b32  	%r400, %r399, 2146435072;
	selp.b32 	%r401, %r400, %r399, %p281;
	mov.b32 	%r402, 0;
	mov.b64 	%fd848, {%r402, %r401};
	selp.f64 	%fd998, %fd848, %fd847, %p292;
	add.f64 	%fd849, %fd976, 0d4000000000000000;
	{
	.reg .b32 %temp; 
	mov.b64 	{%temp, %r403}, %fd849;
	}
	and.b32  	%r404, %r403, 2146435072;
	setp.ne.s32 	%p293, %r404, 2146435072;
	@%p293 bra 	$L__BB13_174;
	setp.num.f64 	%p294, %fd976, %fd976;
	@%p294 bra 	$L__BB13_172;
	mov.f64 	%fd850, 0d4000000000000000;
	add.rn.f64 	%fd998, %fd976, %fd850;
	bra.uni 	$L__BB13_174;
$L__BB13_172:
	setp.neu.f64 	%p295, %fd267, 0d7FF0000000000000;
	@%p295 bra 	$L__BB13_174;
	selp.b32 	%r405, %r10, %r9, %p5;
	selp.b32 	%r406, %r405, %r9, %p291;
	mov.b32 	%r407, 0;
	mov.b64 	%fd998, {%r407, %r406};
$L__BB13_174:
	setp.lt.s32 	%p297, %r7, 0;
	setp.eq.s32 	%p298, %r8, 1062207488;
	{
	.reg .b32 %temp; 
	mov.b64 	{%temp, %r81}, %fd1004;
	}
	abs.f64 	%fd272, %fd1004;
	{ // callseq 52, 0
	.param .b64 param0;
	st.param.f64 	[param0], %fd272;
	.param .b64 param1;
	st.param.f64 	[param1], 0d4000000000000000;
	.param .b64 retval0;
	call.uni (retval0), 
	__internal_accurate_pow, 
	(
	param0, 
	param1
	);
	ld.param.f64 	%fd851, [retval0];
	} // callseq 52
	setp.lt.s32 	%p300, %r81, 0;
	neg.f64 	%fd853, %fd851;
	selp.f64 	%fd854, %fd853, %fd851, %p298;
	selp.f64 	%fd855, %fd854, %fd851, %p300;
	setp.eq.f64 	%p301, %fd1004, 0d0000000000000000;
	selp.b32 	%r408, %r81, 0, %p298;
	or.b32  	%r409, %r408, 2146435072;
	selp.b32 	%r410, %r409, %r408, %p297;
	mov.b32 	%r411, 0;
	mov.b64 	%fd856, {%r411, %r410};
	selp.f64 	%fd999, %fd856, %fd855, %p301;
	add.f64 	%fd857, %fd1004, 0d4000000000000000;
	{
	.reg .b32 %temp; 
	mov.b64 	{%temp, %r412}, %fd857;
	}
	and.b32  	%r413, %r412, 2146435072;
	setp.ne.s32 	%p302, %r413, 2146435072;
	@%p302 bra 	$L__BB13_179;
	setp.num.f64 	%p303, %fd1004, %fd1004;
	@%p303 bra 	$L__BB13_177;
	mov.f64 	%fd858, 0d4000000000000000;
	add.rn.f64 	%fd999, %fd1004, %fd858;
	bra.uni 	$L__BB13_179;
$L__BB13_177:
	setp.neu.f64 	%p304, %fd272, 0d7FF0000000000000;
	@%p304 bra 	$L__BB13_179;
	selp.b32 	%r414, %r10, %r9, %p5;
	selp.b32 	%r415, %r414, %r9, %p300;
	mov.b32 	%r416, 0;
	mov.b64 	%fd999, {%r416, %r415};
$L__BB13_179:
	setp.eq.f64 	%p306, %fd1003, 0d3FF0000000000000;
	selp.f64 	%fd859, 0d3FF0000000000000, %fd997, %p306;
	setp.eq.f64 	%p307, %fd976, 0d3FF0000000000000;
	selp.f64 	%fd860, 0d3FF0000000000000, %fd998, %p307;
	setp.eq.f64 	%p308, %fd1004, 0d3FF0000000000000;
	selp.f64 	%fd861, 0d3FF0000000000000, %fd999, %p308;
	mul.f64 	%fd862, %fd859, %fd860;
	sub.f64 	%fd863, %fd862, %fd861;
	sub.f64 	%fd864, %fd859, %fd861;
	mul.f64 	%fd277, %fd976, %fd864;
	mul.f64 	%fd865, %fd1003, %fd1004;
	mov.f64 	%fd866, 0d3FF0000000000000;
	sub.f64 	%fd867, %fd866, %fd860;
	mul.f64 	%fd278, %fd865, %fd867;
	fma.rn.f64 	%fd279, %fd976, %fd859, %fd861;
	rcp.rn.f64 	%fd280, %fd863;
	mul.f64 	%fd868, %fd982, %fd277;
	mul.wide.s32 	%rd116, %r427, 8;
	add.s64 	%rd47, %rd16, %rd116;
	ld.global.f64 	%fd869, [%rd47];
	mul.f64 	%fd870, %fd278, %fd869;
	sub.f64 	%fd871, %fd868, %fd870;
	add.f64 	%fd872, %fd278, %fd863;
	mul.f64 	%fd873, %fd261, %fd872;
	mul.f64 	%fd874, %fd277, %fd260;
	sub.f64 	%fd875, %fd873, %fd874;
	fma.rn.f64 	%fd876, %fd291, %fd1005, 0d3FF0000000000000;
	div.rn.f64 	%fd877, %fd292, %fd876;
	sub.f64 	%fd878, %fd260, %fd261;
	div.rn.f64 	%fd879, %fd878, %fd1006;
	mul.f64 	%fd880, %fd877, %fd879;
	sub.f64 	%fd881, %fd863, %fd277;
	sub.f64 	%fd882, %fd881, %fd278;
	fma.rn.f64 	%fd883, %fd880, %fd882, %fd875;
	fma.rn.f64 	%fd884, %fd5, %fd883, %fd871;
	mul.f64 	%fd885, %fd280, %fd884;
	add.s64 	%rd48, %rd18, %rd116;
	st.global.f64 	[%rd48], %fd885;
	setp.geu.f64 	%p309, %fd1006, 0d3F1A36E2EB1C432D;
	@%p309 bra 	$L__BB13_182;
	ld.global.f64 	%fd886, [%rd43];
	mul.f64 	%fd887, %fd277, %fd886;
	ld.global.f64 	%fd888, [%rd47];
	mul.f64 	%fd889, %fd278, %fd888;
	sub.f64 	%fd890, %fd887, %fd889;
	ld.global.f64 	%fd891, [%rd46];
	ld.global.f64 	%fd892, [%rd120];
	add.f64 	%fd893, %fd891, %fd892;
	mul.f64 	%fd894, %fd893, 0d3FE0000000000000;
	mov.f64 	%fd895, 0d3FF0000000000000;
	sub.f64 	%fd896, %fd895, %fd976;
	mul.f64 	%fd897, %fd896, %fd279;
	sub.f64 	%fd898, %fd278, %fd897;
	mul.f64 	%fd899, %fd898, %fd894;
	fma.rn.f64 	%fd900, %fd5, %fd899, %fd890;
	mul.f64 	%fd901, %fd280, %fd900;
	st.global.f64 	[%rd48], %fd901;
	bra.uni 	$L__BB13_182;
$L__BB13_181:
	mul.wide.s32 	%rd112, %r427, 8;
	add.s64 	%rd113, %rd16, %rd112;
	ld.global.f64 	%fd828, [%rd113];
	sub.f64 	%fd829, %fd982, %fd828;
	mul.f64 	%fd830, %fd4, %fd1006;
	div.rn.f64 	%fd831, %fd3, %fd830;
	add.f64 	%fd832, %fd831, 0d3FF0000000000000;
	div.rn.f64 	%fd833, %fd829, %fd832;
	sub.f64 	%fd834, %fd982, %fd833;
	add.s64 	%rd114, %rd18, %rd112;
	st.global.f64 	[%rd114], %fd834;
$L__BB13_182:
	add.s32 	%r428, %r428, 1;
	add.s32 	%r427, %r427, %r3;
	add.s64 	%rd122, %rd122, 8;
	add.s64 	%rd121, %rd121, 8;
	add.s64 	%rd120, %rd120, 8;
	add.s64 	%rd119, %rd119, 8;
	add.s32 	%r426, %r426, 1;
	setp.ne.s32 	%p313, %r426, 0;
	add.s32 	%r425, %r425, 1;
	add.s32 	%r424, %r424, %r3;
	add.s32 	%r423, %r423, %r3;
	@%p313 bra 	$L__BB13_92;
$L__BB13_183:
	ret;

}
	// .globl	_Z16fband_iso_directPdS_S_S_S_ddiiidi
.visible .entry _Z16fband_iso_directPdS_S_S_S_ddiiidi(
	.param .u64 .ptr .align 1 _Z16fband_iso_directPdS_S_S_S_ddiiidi_param_0,
	.param .u64 .ptr .align 1 _Z16fband_iso_directPdS_S_S_S_ddiiidi_param_1,
	.param .u64 .ptr .align 1 _Z16fband_iso_directPdS_S_S_S_ddiiidi_param_2,
	.param .u64 .ptr .align 1 _Z16fband_iso_directPdS_S_S_S_ddiiidi_param_3,
	.param .u64 .ptr .align 1 _Z16fband_iso_directPdS_S_S_S_ddiiidi_param_4,
	.param .f64 _Z16fband_iso_directPdS_S_S_S_ddiiidi_param_5,
	.param .f64 _Z16fband_iso_directPdS_S_S_S_ddiiidi_param_6,
	.param .u32 _Z16fband_iso_directPdS_S_S_S_ddiiidi_param_7,
	.param .u32 _Z16fband_iso_directPdS_S_S_S_ddiiidi_param_8,
	.param .u32 _Z16fband_iso_directPdS_S_S_S_ddiiidi_param_9,
	.param .f64 _Z16fband_iso_directPdS_S_S_S_ddiiidi_param_10,
	.param .u32 _Z16fband_iso_directPdS_S_S_S_ddiiidi_param_11
)
{
	.reg .pred 	%p<182>;
	.reg .b32 	%r<362>;
	.reg .b32 	%f<5>;
	.reg .b64 	%rd<55>;
	.reg .b64 	%fd<487>;

	ld.param.u64 	%rd19, [_Z16fband_iso_directPdS_S_S_S_ddiiidi_param_0];
	ld.param.u64 	%rd20, [_Z16fband_iso_directPdS_S_S_S_ddiiidi_param_2];
	ld.param.u64 	%rd21, [_Z16fband_iso_directPdS_S_S_S_ddiiidi_param_3];
	ld.param.u64 	%rd22, [_Z16fband_iso_directPdS_S_S_S_ddiiidi_param_4];
	ld.param.f64 	%fd90, [_Z16fband_iso_directPdS_S_S_S_ddiiidi_param_5];
	ld.param.f64 	%fd91, [_Z16fband_iso_directPdS_S_S_S_ddiiidi_param_6];
	ld.param.u32 	%r73, [_Z16fband_iso_directPdS_S_S_S_ddiiidi_param_7];
	ld.param.u32 	%r74, [_Z16fband_iso_directPdS_S_S_S_ddiiidi_param_8];
	ld.param.u32 	%r75, [_Z16fband_iso_directPdS_S_S_S_ddiiidi_param_9];
	ld.param.f64 	%fd92, [_Z16fband_iso_directPdS_S_S_S_ddiiidi_param_10];
	ld.param.u32 	%r77, [_Z16fband_iso_directPdS_S_S_S_ddiiidi_param_11];
	cvta.to.global.u64 	%rd1, %rd19;
	cvta.to.global.u64 	%rd2, %rd20;
	cvta.to.global.u64 	%rd3, %rd22;
	cvta.to.global.u64 	%rd4, %rd21;
	mov.u32 	%r78, %tid.x;
	mov.u32 	%r79, %ctaid.x;
	mov.u32 	%r80, %ntid.x;
	mad.lo.s32 	%r1, %r79, %r80, %r78;
	mov.u32 	%r81, %tid.y;
	mov.u32 	%r82, %ctaid.y;
	mov.u32 	%r83, %ntid.y;
	mad.lo.s32 	%r84, %r82, %r83, %r81;
	setp.ge.s32 	%p4, %r1, %r75;
	setp.ge.s32 	%p5, %r84, %r77;
	or.pred  	%p6, %p4, %p5;
	setp.lt.s32 	%p7, %r74, 1;
	or.pred  	%p8, %p6, %p7;
	@%p8 bra 	$L__BB14_89;
	mul.lo.s32 	%r3, %r77, %r75;
	mov.f64 	%fd93, 0d4000000000000000;
	{
	.reg .b32 %temp; 
	mov.b64 	{%temp, %r4}, %fd93;
	}
	and.b32  	%r5, %r4, 2146435072;
	setp.eq.s32 	%p9, %r5, 1062207488;
	setp.lt.s32 	%p11, %r4, 0;
	selp.b32 	%r6, 0, 2146435072, %p11;
	and.b32  	%r86, %r4, 2147483647;
	setp.ne.s32 	%p12, %r86, 1071644672;
	and.pred  	%p13, %p9, %p12;
	or.b32  	%r7, %r6, -2147483648;
	mov.b32 	%r87, 1127219200;
	mov.b32 	%r88, -2147483648;
	mov.b64 	%fd1, {%r88, %r87};
	mad.lo.s32 	%r89, %r1, %r74, %r1;
	div.rn.f64 	%fd2, %fd90, %fd91;
	{
	.reg .b32 %temp; 
	mov.b64 	{%temp, %r90}, %fd2;
	}
	abs.f64 	%fd3, %fd2;
	setp.lt.s32 	%p15, %r90, 0;
	and.pred  	%p1, %p15, %p9;
	selp.b32 	%r91, %r90, 0, %p9;
	or.b32  	%r92, %r91, 2146435072;
	selp.b32 	%r93, %r92, %r91, %p11;
	mov.b32 	%r94, 0;
	mov.b64 	%fd4, {%r94, %r93};
	add.f64 	%fd94, %fd2, 0d4000000000000000;
	{
	.reg .b32 %temp; 
	mov.b64 	{%temp, %r95}, %fd94;
	}
	and.b32  	%r8, %r95, 2146435072;
	selp.b32 	%r96, %r7, %r6, %p13;
	selp.b32 	%r97, %r96, %r6, %p15;
	mov.b64 	%fd5, {%r94, %r97};
	mov.f64 	%fd95, 0d4010000000000000;
	{
	.reg .b32 %temp; 
	mov.b64 	{%temp, %r9}, %fd95;
	}
	and.b32  	%r10, %r9, 2146435072;
	setp.lt.s32 	%p16, %r9, 0;
	selp.b32 	%r11, 0, 2146435072, %p16;
	or.b32  	%r12, %r11, -2147483648;
	mov.f64 	%fd96, 0d4008000000000000;
	{
	.reg .b32 %temp; 
	mov.b64 	{%temp, %r13}, %fd96;
	}
	and.b32  	%r14, %r13, 2146435072;
	setp.lt.s32 	%p17, %r13, 0;
	selp.b32 	%r15, 0, 2146435072, %p17;
	or.b32  	%r16, %r15, -2147483648;
	mov.f64 	%fd97, 0d3FF0000000000000;
	{
	.reg .b32 %temp; 
	mov.b64 	{%temp, %r17}, %fd97;
	}
	and.b32  	%r18, %r17, 2146435072;
	setp.lt.s32 	%p18, %r17, 0;
	selp.b32 	%r19, 0, 2146435072, %p18;
	or.b32  	%r20, %r19, -2147483648;
	mov.f64 	%fd98, 0d4014000000000000;
	{
	.reg .b32 %temp; 
	mov.b64 	{%temp, %r21}, %fd98;
	}
	and.b32  	%r22, %r21, 2146435072;
	setp.lt.s32 	%p19, %r21, 0;
	selp.b32 	%r23, 0, 2146435072, %p19;
	cvt.s64.s32 	%rd5, %r89;
	add.s32 	%r98, %r74, -1;
	mad.lo.s32 	%r99, %r75, %r98, %r1;
	mad.lo.s32 	%r348, %r77, %r99, %r84;
	mul.wide.u32 	%rd23, %r98, 8;
	add.s64 	%rd52, %rd4, %rd23;
	mad.lo.s32 	%r100, %r75, %r74, %r1;
	mad.lo.s32 	%r347, %r77, %r100, %r84;
	mov.b32 	%r346, 1;
	mov.u32 	%r349, %r74;
$L__BB14_2:
	setp.ne.s32 	%p20, %r346, 1;
	@%p20 bra 	$L__BB14_4;
	setp.eq.f64 	%p97, %fd2, 0d3FF0000000000000;
	setp.neu.f64 	%p98, %fd3, 0d7FF0000000000000;
	setp.nan.f64 	%p99, %fd2, %fd2;
	setp.eq.s32 	%p100, %r8, 2146435072;
	setp.eq.f64 	%p101, %fd2, 0d0000000000000000;
	{ // callseq 61, 0
	.param .b64 param0;
	st.param.f64 	[param0], %fd3;
	.param .b64 param1;
	st.param.f64 	[param1], 0d4000000000000000;
	.param .b64 retval0;
	call.uni (retval0), 
	__internal_accurate_pow, 
	(
	param0, 
	param1
	);
	ld.param.f64 	%fd273, [retval0];
	} // callseq 61
	neg.f64 	%fd275, %fd273;
	selp.f64 	%fd276, %fd275, %fd273, %p1;
	selp.f64 	%fd277, %fd4, %fd276, %p101;
	mov.f64 	%fd278, 0d4000000000000000;
	add.rn.f64 	%fd279, %fd2, %fd278;
	selp.f64 	%fd280, %fd279, %fd277, %p99;
	selp.f64 	%fd281, %fd280, %fd5, %p98;
	selp.f64 	%fd282, %fd281, %fd277, %p100;
	selp.f64 	%fd283, 0d3FF0000000000000, %fd282, %p97;
	mul.f64 	%fd284, %fd92, %fd283;
	mul.f64 	%fd285, %fd284, 0d400921FB54442EEA;
	cvt.s64.s32 	%rd34, %r74;
	add.s64 	%rd35, %rd34, %rd5;
	shl.b64 	%rd36, %rd35, 3;
	add.s64 	%rd37, %rd2, %rd36;
	ld.global.f64 	%fd286, [%rd37+-8];
	mul.f64 	%fd287, %fd286, %fd285;
	mul.wide.s32 	%rd38, %r348, 8;
	add.s64 	%rd39, %rd1, %rd38;
	st.global.f64 	[%rd39], %fd287;
	bra.uni 	$L__BB14_43;
$L__BB14_4:
	ld.global.f64 	%fd99, [%rd52];
	mul.wide.s32 	%rd24, %r348, 8;
	add.s64 	%rd25, %rd3, %rd24;
	ld.global.f64 	%fd100, [%rd25];
	mul.f64 	%fd6, %fd99, %fd100;
	neg.f64 	%fd101, %fd6;
	fma.rn.f64 	%fd102, %fd6, 0dBFF71547652B82FE, 0d4338000000000000;
	{
	.reg .b32 %temp; 
	mov.b64 	{%r33, %temp}, %fd102;
	}
	mov.f64 	%fd103, 0dC338000000000000;
	add.rn.f64 	%fd104, %fd102, %fd103;
	fma.rn.f64 	%fd105, %fd104, 0dBFE62E42FEFA39EF, %fd101;
	fma.rn.f64 	%fd106, %fd104, 0dBC7ABC9E3B39803F, %fd105;
	fma.rn.f64 	%fd107, %fd106, 0d3E5ADE1569CE2BDF, 0d3E928AF3FCA213EA;
	fma.rn.f64 	%fd108, %fd107, %fd106, 0d3EC71DEE62401315;
	fma.rn.f64 	%fd109, %fd108, %fd106, 0d3EFA01997C89EB71;
	fma.rn.f64 	%fd110, %fd109, %fd106, 0d3F2A01A014761F65;
	fma.rn.f64 	%fd111, %fd110, %fd106, 0d3F56C16C1852B7AF;
	fma.rn.f64 	%fd112, %fd111, %fd106, 0d3F81111111122322;
	fma.rn.f64 	%fd113, %fd112, %fd106, 0d3FA55555555502A1;
	fma.rn.f64 	%fd114, %fd113, %fd106, 0d3FC5555555555511;
	fma.rn.f64 	%fd115, %fd114, %fd106, 0d3FE000000000000B;
	fma.rn.f64 	%fd116, %fd115, %fd106, 0d3FF0000000000000;
	fma.rn.f64 	%fd117, %fd116, %fd106, 0d3FF0000000000000;
	{
	.reg .b32 %temp; 
	mov.b64 	{%r34, %temp}, %fd117;
	}
	{
	.reg .b32 %temp; 
	mov.b64 	{%temp, %r35}, %fd117;
	}
	shl.b32 	%r101, %r33, 20;
	add.s32 	%r102, %r101, %r35;
	mov.b64 	%fd7, {%r34, %r102};
	{
	.reg .b32 %temp; 
	mov.b64 	{%temp, %r103}, %fd101;
	}
	mov.b32 	%f3, %r103;
	abs.f32 	%f1, %f3;
	setp.lt.f32 	%p21, %f1, 0f4086232B;
	mov.f64 	%fd467, %fd7;
	@%p21 bra 	$L__BB14_7;
	setp.gt.f64 	%p22, %fd6, 0d0000000000000000;
	mov.f64 	%fd118, 0d7FF0000000000000;
	sub.f64 	%fd119, %fd118, %fd6;
	selp.f64 	%fd467, 0d0000000000000000, %fd119, %p22;
	setp.geu.f32 	%p23, %f1, 0f40874800;
	@%p23 bra 	$L__BB14_7;
	shr.u32 	%r104, %r33, 31;
	add.s32 	%r105, %r33, %r104;
	shr.s32 	%r106, %r105, 1;
	shl.b32 	%r107, %r106, 20;
	add.s32 	%r108, %r35, %r107;
	mov.b64 	%fd120, {%r34, %r108};
	sub.s32 	%r109, %r33, %r106;
	shl.b32 	%r110, %r109, 20;
	add.s32 	%r111, %r110, 1072693248;
	mov.b32 	%r112, 0;
	mov.b64 	%fd121, {%r112, %r111};
	mul.f64 	%fd467, %fd121, %fd120;
$L__BB14_7:
	setp.eq.s32 	%p24, %r5, 1062207488;
	and.b32  	%r113, %r4, 2147483647;
	setp.ne.s32 	%p26, %r113, 1071644672;
	and.pred  	%p2, %p24, %p26;
	setp.lt.s32 	%p27, %r4, 0;
	{
	.reg .b32 %temp; 
	mov.b64 	{%temp, %r36}, %fd6;
	}
	abs.f64 	%fd11, %fd6;
	{ // callseq 53, 0
	.param .b64 param0;
	st.param.f64 	[param0], %fd11;
	.param .b64 param1;
	st.param.f64 	[param1], 0d4000000000000000;
	.param .b64 retval0;
	call.uni (retval0), 
	__internal_accurate_pow, 
	(
	param0, 
	param1
	);
	ld.param.f64 	%fd122, [retval0];
	} // callseq 53
	setp.lt.s32 	%p28, %r36, 0;
	neg.f64 	%fd124, %fd122;
	selp.f64 	%fd125, %fd124, %fd122, %p24;
	selp.f64 	%fd474, %fd125, %fd122, %p28;
	setp.eq.f64 	%p29, %fd6, 0d0000000000000000;
	selp.b32 	%r114, %r36, 0, %p24;
	or.b32  	%r115, %r114, 2146435072;
	selp.b32 	%r116, %r115, %r114, %p27;
	mov.b32 	%r117, 0;
	mov.b64 	%fd126, {%r117, %r116};
	selp.f64 	%fd13, %fd126, %fd474, %p29;
	add.f64 	%fd127, %fd6, 0d4000000000000000;
	{
	.reg .b32 %temp; 
	mov.b64 	{%temp, %r118}, %fd127;
	}
	and.b32  	%r37, %r118, 2146435072;
	setp.ne.s32 	%p30, %r37, 2146435072;
	mov.f64 	%fd468, %fd13;
	@%p30 bra 	$L__BB14_12;
	setp.num.f64 	%p31, %fd6, %fd6;
	@%p31 bra 	$L__BB14_10;
	mov.f64 	%fd128, 0d4000000000000000;
	add.rn.f64 	%fd468, %fd6, %fd128;
	bra.uni 	$L__BB14_12;
$L__BB14_10:
	setp.neu.f64 	%p32, %fd11, 0d7FF0000000000000;
	mov.f64 	%fd468, %fd13;
	@%p32 bra 	$L__BB14_12;
	selp.b32 	%r119, %r7, %r6, %p2;
	selp.b32 	%r120, %r119, %r6, %p28;
	mov.b32 	%r121, 0;
	mov.b64 	%fd468, {%r121, %r120};
$L__BB14_12:
	setp.lt.f64 	%p34, %fd6, 0d3FF0000000000000;
	@%p34 bra 	$L__BB14_16;
	setp.eq.s32 	%p36, %r10, 1072693248;
	shr.u32 	%r123, %r33, 31;
	add.s32 	%r124, %r33, %r123;
	shr.s32 	%r125, %r124, 1;
	shl.b32 	%r126, %r125, 20;
	add.s32 	%r127, %r35, %r126;
	mov.b64 	%fd129, {%r34, %r127};
	sub.s32 	%r128, %r33, %r125;
	shl.b32 	%r129, %r128, 20;
	add.s32 	%r130, %r129, 1072693248;
	mov.b32 	%r131, 0;
	mov.b64 	%fd130, {%r131, %r130};
	mul.f64 	%fd17, %fd130, %fd129;
	{ // callseq 54, 0
	.param .b64 param0;
	st.param.f64 	[param0], %fd11;
	.param .b64 param1;
	st.param.f64 	[param1], 0d4010000000000000;
	.param .b64 retval0;
	call.uni (retval0), 
	__internal_accurate_pow, 
	(
	param0, 
	param1
	);
	ld.param.f64 	%fd131, [retval0];
	} // callseq 54
	neg.f64 	%fd133, %fd131;
	selp.f64 	%fd134, %fd133, %fd131, %p36;
	selp.f64 	%fd472, %fd134, %fd131, %p28;
	add.f64 	%fd135, %fd6, 0d4010000000000000;
	{
	.reg .b32 %temp; 
	mov.b64 	{%temp, %r132}, %fd135;
	}
	and.b32  	%r133, %r132, 2146435072;
	setp.eq.s32 	%p37, %r133, 2146435072;
	@%p37 bra 	$L__BB14_14;
	bra.uni 	$L__BB14_26;
$L__BB14_14:
	setp.num.f64 	%p38, %fd6, %fd6;
	@%p38 bra 	$L__BB14_24;
	mov.f64 	%fd136, 0d4010000000000000;
	add.rn.f64 	%fd472, %fd6, %fd136;
	bra.uni 	$L__BB14_26;
$L__BB14_16:
	{
	.reg .b32 %temp; 
	mov.b64 	{%r351, %temp}, %fd6;
	}
	setp.gt.s32 	%p69, %r36, 1048575;
	mov.b32 	%r352, -1023;
	mov.f64 	%fd469, %fd6;
	mov.u32 	%r350, %r36;
	@%p69 bra 	$L__BB14_18;
	mul.f64 	%fd469, %fd6, 0d4350000000000000;
	{
	.reg .b32 %temp; 
	mov.b64 	{%temp, %r350}, %fd469;
	}
	{
	.reg .b32 %temp; 
	mov.b64 	{%r351, %temp}, %fd469;
	}
	mov.b32 	%r352, -1077;
$L__BB14_18:
	add.s32 	%r163, %r350, -1;
	setp.gt.u32 	%p70, %r163, 2146435070;
	@%p70 bra 	$L__BB14_22;
	shr.u32 	%r166, %r350, 20;
	add.s32 	%r353, %r352, %r166;
	and.b32  	%r167, %r350, 1048575;
	or.b32  	%r168, %r167, 1072693248;
	mov.b64 	%fd470, {%r351, %r168};
	setp.lt.u32 	%p72, %r168, 1073127583;
	@%p72 bra 	$L__BB14_21;
	{
	.reg .b32 %temp; 
	mov.b64 	{%r169, %temp}, %fd470;
	}
	{
	.reg .b32 %temp; 
	mov.b64 	{%temp, %r170}, %fd470;
	}
	add.s32 	%r171, %r170, -1048576;
	mov.b64 	%fd470, {%r169, %r171};
	add.s32 	%r353, %r353, 1;
$L__BB14_21:
	add.f64 	%fd168, %fd470, 0dBFF0000000000000;
	add.f64 	%fd169, %fd470, 0d3FF0000000000000;
	rcp.approx.ftz.f64 	%fd170, %fd169;
	neg.f64 	%fd171, %fd169;
	fma.rn.f64 	%fd172, %fd171, %fd170, 0d3FF0000000000000;
	fma.rn.f64 	%fd173, %fd172, %fd172, %fd172;
	fma.rn.f64 	%fd174, %fd173, %fd170, %fd170;
	mul.f64 	%fd175, %fd168, %fd174;
	fma.rn.f64 	%fd176, %fd168, %fd174, %fd175;
	mul.f64 	%fd177, %fd176, %fd176;
	fma.rn.f64 	%fd178, %fd177, 0d3EB1380B3AE80F1E, 0d3ED0EE258B7A8B04;
	fma.rn.f64 	%fd179, %fd178, %fd177, 0d3EF3B2669F02676F;
	fma.rn.f64 	%fd180, %fd179, %fd177, 0d3F1745CBA9AB0956;
	fma.rn.f64 	%fd181, %fd180, %fd177, 0d3F3C71C72D1B5154;
	fma.rn.f64 	%fd182, %fd181, %fd177, 0d3F624924923BE72D;
	fma.rn.f64 	%fd183, %fd182, %fd177, 0d3F8999999999A3C4;
	fma.rn.f64 	%fd184, %fd183, %fd177, 0d3FB5555555555554;
	sub.f64 	%fd185, %fd168, %fd176;
	add.f64 	%fd186, %fd185, %fd185;
	neg.f64 	%fd187, %fd176;
	fma.rn.f64 	%fd188, %fd187, %fd168, %fd186;
	mul.f64 	%fd189, %fd174, %fd188;
	mul.f64 	%fd190, %fd177, %fd184;
	fma.rn.f64 	%fd191, %fd190, %fd176, %fd189;
	xor.b32  	%r172, %r353, -2147483648;
	mov.b32 	%r173, 1127219200;
	mov.b64 	%fd192, {%r172, %r173};
	sub.f64 	%fd193, %fd192, %fd1;
	fma.rn.f64 	%fd194, %fd193, 0d3FE62E42FEFA39EF, %fd176;
	fma.rn.f64 	%fd195, %fd193, 0dBFE62E42FEFA39EF, %fd194;
	sub.f64 	%fd196, %fd195, %fd176;
	sub.f64 	%fd197, %fd191, %fd196;
	fma.rn.f64 	%fd198, %fd193, 0d3C7ABC9E3B39803F, %fd197;
	add.f64 	%fd471, %fd194, %fd198;
	bra.uni 	$L__BB14_23;
$L__BB14_22:
	fma.rn.f64 	%fd167, %fd469, 0d7FF0000000000000, 0d7FF0000000000000;
	{
	.reg .b32 %temp; 
	mov.b64 	{%temp, %r164}, %fd469;
	}
	and.b32  	%r165, %r164, 2147483647;
	setp.eq.s32 	%p71, %r165, 0;
	selp.f64 	%fd471, 0dFFF0000000000000, %fd167, %p71;
$L__BB14_23:
	setp.eq.f64 	%p73, %fd6, 0d3FF0000000000000;
	setp.eq.s32 	%p74, %r37, 2146435072;
	setp.eq.f64 	%p75, %fd6, 0d0000000000000000;
	setp.lt.s32 	%p76, %r36, 0;
	setp.lt.s32 	%p77, %r21, 0;
	setp.eq.s32 	%p78, %r22, 1074790400;
	setp.lt.s32 	%p79, %r17, 0;
	setp.eq.s32 	%p80, %r18, 1072693248;
	setp.lt.s32 	%p81, %r13, 0;
	setp.eq.s32 	%p82, %r14, 1073741824;
	setp.lt.s32 	%p83, %r9, 0;
	setp.eq.s32 	%p84, %r10, 1072693248;
	setp.eq.f64 	%p85, %fd11, 0d7FF0000000000000;
	mov.f64 	%fd199, 0dBFE2788CF9CE0CBE;
	sub.f64 	%fd200, %fd199, %fd471;
	{ // callseq 57, 0
	.param .b64 param0;
	st.param.f64 	[param0], %fd11;
	.param .b64 param1;
	st.param.f64 	[param1], 0d3FF0000000000000;
	.param .b64 retval0;
	call.uni (retval0), 
	__internal_accurate_pow, 
	(
	param0, 
	param1
	);
	ld.param.f64 	%fd201, [retval0];
	} // callseq 57
	neg.f64 	%fd203, %fd201;
	selp.f64 	%fd204, %fd203, %fd201, %p80;
	selp.f64 	%fd205, %fd204, %fd201, %p76;
	selp.b32 	%r178, %r36, 0, %p80;
	or.b32  	%r179, %r178, 2146435072;
	selp.b32 	%r180, %r179, %r178, %p79;
	mov.b32 	%r181, 0;
	mov.b64 	%fd206, {%r181, %r180};
	selp.f64 	%fd207, %fd206, %fd205, %p75;
	add.f64 	%fd208, %fd6, 0d3FF0000000000000;
	{
	.reg .b32 %temp; 
	mov.b64 	{%temp, %r182}, %fd208;
	}
	and.b32  	%r183, %r182, 2146435072;
	setp.eq.s32 	%p86, %r183, 2146435072;
	and.b32  	%r184, %r17, 2147483647;
	setp.ne.s32 	%p87, %r184, 1071644672;
	selp.b32 	%r185, %r20, %r19, %p87;
	selp.b32 	%r186, %r185, %r19, %p80;
	selp.b32 	%r187, %r186, %r19, %p76;
	mov.b64 	%fd209, {%r181, %r187};
	selp.f64 	%fd210, %fd209, %fd207, %p85;
	selp.f64 	%fd211, %fd210, %fd207, %p86;
	mul.f64 	%fd212, %fd211, 0d3FEFFFEF1373A53E;
	selp.f64 	%fd213, 0d3FEFFFEF1373A53E, %fd212, %p73;
	add.f64 	%fd214, %fd200, %fd213;
	setp.eq.s32 	%p88, %r5, 1062207488;
	and.b32  	%r189, %r4, 2147483647;
	setp.ne.s32 	%p89, %r189, 1071644672;
	selp.b32 	%r190, %r7, %r6, %p89;
	selp.b32 	%r191, %r190, %r6, %p88;
	selp.b32 	%r192, %r191, %r6, %p76;
	mov.b64 	%fd215, {%r181, %r192};
	selp.f64 	%fd216, %fd215, %fd13, %p85;
	selp.f64 	%fd217, %fd216, %fd13, %p74;
	mul.f64 	%fd218, %fd217, 0dBFCFFD11A396729E;
	selp.f64 	%fd219, 0dBFCFFD11A396729E, %fd218, %p73;
	add.f64 	%fd220, %fd214, %fd219;
	{ // callseq 58, 0
	.param .b64 param0;
	st.param.f64 	[param0], %fd11;
	.param .b64 param1;
	st.param.f64 	[param1], 0d4008000000000000;
	.param .b64 retval0;
	call.uni (retval0), 
	__internal_accurate_pow, 
	(
	param0, 
	param1
	);
	ld.param.f64 	%fd221, [retval0];
	} // callseq 58
	neg.f64 	%fd223, %fd221;
	selp.f64 	%fd224, %fd223, %fd221, %p82;
	selp.f64 	%fd225, %fd224, %fd221, %p76;
	selp.b32 	%r193, %r36, 0, %p82;
	or.b32  	%r194, %r193, 2146435072;
	selp.b32 	%r195, %r194, %r193, %p81;
	mov.b64 	%fd226, {%r181, %r195};
	selp.f64 	%fd227, %fd226, %fd225, %p75;
	add.f64 	%fd228, %fd6, 0d4008000000000000;
	{
	.reg .b32 %temp; 
	mov.b64 	{%temp, %r196}, %fd228;
	}
	and.b32  	%r197, %r196, 2146435072;
	setp.eq.s32 	%p90, %r197, 2146435072;
	and.b32  	%r198, %r13, 2147483647;
	setp.ne.s32 	%p91, %r198, 1071644672;
	selp.b32 	%r199, %r16, %r15, %p91;
	selp.b32 	%r200, %r199, %r15, %p82;
	selp.b32 	%r201, %r200, %r15, %p76;
	mov.b64 	%fd229, {%r181, %r201};
	selp.f64 	%fd230, %fd229, %fd227, %p85;
	selp.f64 	%fd231, %fd230, %fd227, %p90;
	mul.f64 	%fd232, %fd231, 0d3FAC4321E8B30754;
	selp.f64 	%fd233, 0d3FAC4321E8B30754, %fd232, %p73;
	add.f64 	%fd234, %fd220, %fd233;
	{ // callseq 59, 0
	.param .b64 param0;
	st.param.f64 	[param0], %fd11;
	.param .b64 param1;
	st.param.f64 	[param1], 0d4010000000000000;
	.param .b64 retval0;
	call.uni (retval0), 
	__internal_accurate_pow, 
	(
	param0, 
	param1
	);
	ld.param.f64 	%fd235, [retval0];
	} // callseq 59
	neg.f64 	%fd237, %fd235;
	selp.f64 	%fd238, %fd237, %fd235, %p84;
	selp.f64 	%fd239, %fd238, %fd235, %p76;
	selp.b32 	%r202, %r36, 0, %p84;
	or.b32  	%r203, %r202, 2146435072;
	selp.b32 	%r204, %r203, %r202, %p83;
	mov.b64 	%fd240, {%r181, %r204};
	selp.f64 	%fd241, %fd240, %fd239, %p75;
	add.f64 	%fd242, %fd6, 0d4010000000000000;
	{
	.reg .b32 %temp; 
	mov.b64 	{%temp, %r205}, %fd242;
	}
	and.b32  	%r206, %r205, 2146435072;
	setp.eq.s32 	%p92, %r206, 2146435072;
	and.b32  	%r207, %r9, 2147483647;
	setp.ne.s32 	%p93, %r207, 1071644672;
	selp.b32 	%r208, %r12, %r11, %p93;
	selp.b32 	%r209, %r208, %r11, %p84;
	selp.b32 	%r210, %r209, %r11, %p76;
	mov.b64 	%fd243, {%r181, %r210};
	selp.f64 	%fd244, %fd243, %fd241, %p85;
	selp.f64 	%fd245, %fd244, %fd241, %p92;
	mul.f64 	%fd246, %fd245, 0dBF83FD1264DC7891;
	selp.f64 	%fd247, 0dBF83FD1264DC7891, %fd246, %p73;
	add.f64 	%fd248, %fd234, %fd247;
	{ // callseq 60, 0
	.param .b64 param0;
	st.param.f64 	[param0], %fd11;
	.param .b64 param1;
	st.param.f64 	[param1], 0d4014000000000000;
	.param .b64 retval0;
	call.uni (retval0), 
	__internal_accurate_pow, 
	(
	param0, 
	param1
	);
	ld.param.f64 	%fd249, [retval0];
	} // callseq 60
	neg.f64 	%fd251, %fd249;
	selp.f64 	%fd252, %fd251, %fd249, %p78;
	selp.f64 	%fd253, %fd252, %fd249, %p76;
	selp.b32 	%r211, %r36, 0, %p78;
	or.b32  	%r212, %r211, 2146435072;
	selp.b32 	%r213, %r212, %r211, %p77;
	mov.b64 	%fd254, {%r181, %r213};
	selp.f64 	%fd255, %fd254, %fd253, %p75;
	add.f64 	%fd256, %fd6, 0d4014000000000000;
	{
	.reg .b32 %temp; 
	mov.b64 	{%temp, %r214}, %fd256;
	}
	and.b32  	%r215, %r214, 2146435072;
	setp.eq.s32 	%p94, %r215, 2146435072;
	and.b32  	%r216, %r21, 2147483647;
	setp.ne.s32 	%p95, %r216, 1071644672;
	or.b32  	%r217, %r23, -2147483648;
	selp.b32 	%r218, %r217, %r23, %p95;
	selp.b32 	%r219, %r218, %r23, %p78;
	selp.b32 	%r220, %r219, %r23, %p76;
	mov.b64 	%fd257, {%r181, %r220};
	selp.f64 	%fd258, %fd257, %fd255, %p85;
	selp.f64 	%fd259, %fd258, %fd255, %p94;
	mul.f64 	%fd260, %fd259, 0d3F51ABD9B817B3FC;
	selp.f64 	%fd261, 0d3F51ABD9B817B3FC, %fd260, %p73;
	add.f64 	%fd476, %fd248, %fd261;
	bra.uni 	$L__BB14_42;
$L__BB14_24:
	setp.neu.f64 	%p39, %fd11, 0d7FF0000000000000;
	@%p39 bra 	$L__BB14_26;
	setp.lt.s32 	%p40, %r36, 0;
	setp.eq.s32 	%p41, %r10, 1072693248;
	and.b32  	%r135, %r9, 2147483647;
	setp.ne.s32 	%p42, %r135, 1071644672;
	selp.b32 	%r136, %r12, %r11, %p42;
	selp.b32 	%r137, %r136, %r11, %p41;
	selp.b32 	%r138, %r137, %r11, %p40;
	mov.b32 	%r139, 0;
	mov.b64 	%fd472, {%r139, %r138};
$L__BB14_26:
	setp.eq.s32 	%p44, %r14, 1073741824;
	{ // callseq 55, 0
	.param .b64 param0;
	st.param.f64 	[param0], %fd11;
	.param .b64 param1;
	st.param.f64 	[param1], 0d4008000000000000;
	.param .b64 retval0;
	call.uni (retval0), 
	__internal_accurate_pow, 
	(
	param0, 
	param1
	);
	ld.param.f64 	%fd137, [retval0];
	} // callseq 55
	neg.f64 	%fd139, %fd137;
	selp.f64 	%fd140, %fd139, %fd137, %p44;
	selp.f64 	%fd473, %fd140, %fd137, %p28;
	add.f64 	%fd141, %fd6, 0d4008000000000000;
	{
	.reg .b32 %temp; 
	mov.b64 	{%temp, %r141}, %fd141;
	}
	and.b32  	%r142, %r141, 2146435072;
	setp.ne.s32 	%p45, %r142, 2146435072;
	@%p45 bra 	$L__BB14_31;
	setp.nan.f64 	%p46, %fd6, %fd6;
	@%p46 bra 	$L__BB14_30;
	setp.neu.f64 	%p47, %fd11, 0d7FF0000000000000;
	@%p47 bra 	$L__BB14_31;
	setp.lt.s32 	%p48, %r36, 0;
	and.b32  	%r144, %r13, 2147483647;
	setp.ne.s32 	%p50, %r144, 1071644672;
	selp.b32 	%r145, %r16, %r15, %p50;
	selp.b32 	%r146, %r145, %r15, %p44;
	selp.b32 	%r147, %r146, %r15, %p48;
	mov.b32 	%r148, 0;
	mov.b64 	%fd473, {%r148, %r147};
	bra.uni 	$L__BB14_31;
$L__BB14_30:
	mov.f64 	%fd142, 0d4008000000000000;
	add.rn.f64 	%fd473, %fd6, %fd142;
$L__BB14_31:
	add.f64 	%fd143, %fd472, 0d0000000000000000;
	setp.eq.f64 	%p51, %fd6, 0d3FF0000000000000;
	selp.f64 	%fd144, 0d3FF0000000000000, %fd143, %p51;
	selp.f64 	%fd145, 0d3FF0000000000000, %fd473, %p51;
	fma.rn.f64 	%fd35, %fd145, 0d4021258B58392C3A, %fd144;
	fma.rn.f64 	%fd36, %fd145, 0d4023258A81A71E37, %fd144;
	@%p30 bra 	$L__BB14_36;
	setp.nan.f64 	%p53, %fd6, %fd6;
	@%p53 bra 	$L__BB14_35;
	setp.neu.f64 	%p54, %fd11, 0d7FF0000000000000;
	@%p54 bra 	$L__BB14_36;
	setp.lt.s32 	%p55, %r36, 0;
	selp.b32 	%r149, %r7, %r6, %p2;
	selp.b32 	%r150, %r149, %r6, %p55;
	mov.b32 	%r151, 0;
	mov.b64 	%fd474, {%r151, %r150};
	bra.uni 	$L__BB14_36;
$L__BB14_35:
	mov.f64 	%fd146, 0d4000000000000000;
	add.rn.f64 	%fd474, %fd6, %fd146;
$L__BB14_36:
	setp.lt.s32 	%p57, %r36, 0;
	setp.eq.s32 	%p58, %r18, 1072693248;
	selp.f64 	%fd147, 0d3FF0000000000000, %fd474, %p51;
	fma.rn.f64 	%fd40, %fd147, 0d40320F1BBC80F1A4, %fd35;
	fma.rn.f64 	%fd41, %fd147, 0d4039A2096A060A04, %fd36;
	{ // callseq 56, 0
	.param .b64 param0;
	st.param.f64 	[param0], %fd11;
	.param .b64 param1;
	st.param.f64 	[param1], 0d3FF0000000000000;
	.param .b64 retval0;
	call.uni (retval0), 
	__internal_accurate_pow, 
	(
	param0, 
	param1
	);
	ld.param.f64 	%fd148, [retval0];
	} // callseq 56
	neg.f64 	%fd150, %fd148;
	selp.f64 	%fd151, %fd150, %fd148, %p58;
	selp.f64 	%fd475, %fd151, %fd148, %p57;
	add.f64 	%fd152, %fd6, 0d3FF0000000000000;
	{
	.reg .b32 %temp; 
	mov.b64 	{%temp, %r153}, %fd152;
	}
	and.b32  	%r154, %r153, 2146435072;
	setp.ne.s32 	%p59, %r154, 2146435072;
	@%p59 bra 	$L__BB14_41;
	setp.nan.f64 	%p60, %fd6, %fd6;
	@%p60 bra 	$L__BB14_40;
	setp.neu.f64 	%p61, %fd11, 0d7FF0000000000000;
	@%p61 bra 	$L__BB14_41;
	and.b32  	%r156, %r17, 2147483647;
	setp.ne.s32 	%p64, %r156, 1071644672;
	selp.b32 	%r157, %r20, %r19, %p64;
	selp.b32 	%r158, %r157, %r19, %p58;
	selp.b32 	%r159, %r158, %r19, %p57;
	mov.b32 	%r160, 0;
	mov.b64 	%fd475, {%r160, %r159};
	bra.uni 	$L__BB14_41;
$L__BB14_40:
	mov.f64 	%fd153, 0d3FF0000000000000;
	add.rn.f64 	%fd475, %fd6, %fd153;
$L__BB14_41:
	setp.geu.f32 	%p65, %f1, 0f40874800;
	setp.lt.f32 	%p67, %f1, 0f4086232B;
	selp.f64 	%fd154, 0d3FF0000000000000, %fd475, %p51;
	fma.rn.f64 	%fd155, %fd154, 0d402144FF61342271, %fd40;
	fma.rn.f64 	%fd156, %fd154, 0d40351982DD4B2460, %fd41;
	add.f64 	%fd157, %fd155, 0d3FD1233471E2F679;
	add.f64 	%fd158, %fd156, 0d400FAB006F45F0EC;
	mov.f64 	%fd159, 0d7FF0000000000000;
	sub.f64 	%fd160, %fd159, %fd6;
	setp.gt.f64 	%p68, %fd6, 0d0000000000000000;
	selp.f64 	%fd161, 0d0000000000000000, %fd160, %p68;
	selp.f64 	%fd162, %fd161, %fd17, %p65;
	selp.f64 	%fd163, %fd7, %fd162, %p67;
	rcp.rn.f64 	%fd164, %fd6;
	mul.f64 	%fd165, %fd164, %fd163;
	mul.f64 	%fd166, %fd157, %fd165;
	div.rn.f64 	%fd476, %fd166, %fd158;
$L__BB14_42:
	setp.eq.f64 	%p96, %fd6, 0d3FF0000000000000;
	selp.f64 	%fd262, 0d3FF0000000000000, %fd468, %p96;
	mul.f64 	%fd263, %fd262, %fd476;
	mov.f64 	%fd264, 0d3FF0000000000000;
	sub.f64 	%fd265, %fd264, %fd6;
	fma.rn.f64 	%fd266, %fd265, %fd467, %fd263;
	mul.wide.s32 	%rd26, %r347, 8;
	add.s64 	%rd27, %rd1, %rd26;
	ld.global.f64 	%fd267, [%rd27];
	cvt.s64.s32 	%rd28, %r349;
	add.s64 	%rd29, %rd5, %rd28;
	shl.b64 	%rd30, %rd29, 3;
	add.s64 	%rd31, %rd2, %rd30;
	ld.global.f64 	%fd268, [%rd31+-8];
	mul.f64 	%fd269, %fd268, 0d400921FB54442EEA;
	sub.f64 	%fd270, %fd264, %fd266;
	mul.f64 	%fd271, %fd270, %fd269;
	fma.rn.f64 	%fd272, %fd266, %fd267, %fd271;
	mul.wide.s32 	%rd32, %r348, 8;
	add.s64 	%rd33, %rd1, %rd32;
	st.global.f64 	[%rd33], %fd272;
$L__BB14_43:
	sub.s32 	%r348, %r348, %r3;
	add.s64 	%rd52, %rd52, -8;
	sub.s32 	%r347, %r347, %r3;
	add.s32 	%r346, %r346, -1;
	setp.gt.u32 	%p102, %r349, 1;
	add.s32 	%r349, %r349, -1;
	@%p102 bra 	$L__BB14_2;
	ld.param.u64 	%rd51, [_Z16fband_iso_directPdS_S_S_S_ddiiidi_param_1];
	cvt.u32.u64 	%r222, %rd5;
	mad.lo.s32 	%r223, %r77, %r1, %r84;
	mul.wide.s32 	%rd40, %r223, 8;
	add.s64 	%rd7, %rd1, %rd40;
	add.s32 	%r224, %r222, %r74;
	mul.wide.s32 	%rd41, %r224, 8;
	add.s64 	%rd8, %rd2, %rd41;
	cvta.to.global.u64 	%rd42, %rd51;
	add.s64 	%rd9, %rd42, %rd40;
	shl.b64 	%rd43, %rd5, 3;
	add.s64 	%rd44, %rd43, %rd2;
	add.s64 	%rd54, %rd44, -8;
	add.s64 	%rd53, %rd4, -8;
	neg.s32 	%r356, %r74;
	neg.s32 	%r355, %r3;
	sub.s32 	%r225, %r1, %r75;
	mad.lo.s32 	%r354, %r77, %r225, %r84;
	mov.b32 	%r357, 0;
$L__BB14_45:
	setp.ne.s32 	%p103, %r357, 0;
	@%p103 bra 	$L__BB14_49;
	setp.ne.s32 	%p180, %r73, 1;
	@%p180 bra 	$L__BB14_48;
	ld.global.f64 	%fd465, [%rd8];
	fma.rn.f64 	%fd466, %fd465, 0d400921FB54442EEA, 0d0000000000000000;
	st.global.f64 	[%rd9], %fd466;
	bra.uni 	$L__BB14_88;
$L__BB14_48:
	ld.global.f64 	%fd462, [%rd7];
	ld.global.f64 	%fd463, [%rd8];
	fma.rn.f64 	%fd464, %fd463, 0d400921FB54442EEA, %fd462;
	st.global.f64 	[%rd9], %fd464;
	bra.uni 	$L__BB14_88;
$L__BB14_49:
	ld.global.f64 	%fd288, [%rd53];
	mul.wide.s32 	%rd45, %r354, 8;
	add.s64 	%rd46, %rd3, %rd45;
	ld.global.f64 	%fd289, [%rd46];
	mul.f64 	%fd48, %fd288, %fd289;
	neg.f64 	%fd290, %fd48;
	fma.rn.f64 	%fd291, %fd48, 0dBFF71547652B82FE, 0d4338000000000000;
	{
	.reg .b32 %temp; 
	mov.b64 	{%r55, %temp}, %fd291;
	}
	mov.f64 	%fd292, 0dC338000000000000;
	add.rn.f64 	%fd293, %fd291, %fd292;
	fma.rn.f64 	%fd294, %fd293, 0dBFE62E42FEFA39EF, %fd290;
	fma.rn.f64 	%fd295, %fd293, 0dBC7ABC9E3B39803F, %fd294;
	fma.rn.f64 	%fd296, %fd295, 0d3E5ADE1569CE2BDF, 0d3E928AF3FCA213EA;
	fma.rn.f64 	%fd297, %fd296, %fd295, 0d3EC71DEE62401315;
	fma.rn.f64 	%fd298, %fd297, %fd295, 0d3EFA01997C89EB71;
	fma.rn.f64 	%fd299, %fd298, %fd295, 0d3F2A01A014761F65;
	fma.rn.f64 	%fd300, %fd299, %fd295, 0d3F56C16C1852B7AF;
	fma.rn.f64 	%fd301, %fd300, %fd295, 0d3F81111111122322;
	fma.rn.f64 	%fd302, %fd301, %fd295, 0d3FA55555555502A1;
	fma.rn.f64 	%fd303, %fd302, %fd295, 0d3FC5555555555511;
	fma.rn.f64 	%fd304, %fd303, %fd295, 0d3FE000000000000B;
	fma.rn.f64 	%fd305, %fd304, %fd295, 0d3FF0000000000000;
	fma.rn.f64 	%fd306, %fd305, %fd295, 0d3FF0000000000000;
	{
	.reg .b32 %temp; 
	mov.b64 	{%r56, %temp}, %fd306;
	}
	{
	.reg .b32 %temp; 
	mov.b64 	{%temp, %r57}, %fd306;
	}
	shl.b32 	%r226, %r55, 20;
	add.s32 	%r227, %r226, %r57;
	mov.b64 	%fd49, {%r56, %r227};
	{
	.reg .b32 %temp; 
	mov.b64 	{%temp, %r228}, %fd290;
	}
	mov.b32 	%f4, %r228;
	abs.f32 	%f2, %f4;
	setp.lt.f32 	%p104, %f2, 0f4086232B;
	mov.f64 	%fd477, %fd49;
	@%p104 bra 	$L__BB14_52;
	setp.gt.f64 	%p105, %fd48, 0d0000000000000000;
	mov.f64 	%fd307, 0d7FF0000000000000;
	sub.f64 	%fd308, %fd307, %fd48;
	selp.f64 	%fd477, 0d0000000000000000, %fd308, %p105;
	setp.geu.f32 	%p106, %f2, 0f40874800;
	@%p106 bra 	$L__BB14_52;
	shr.u32 	%r229, %r55, 31;
	add.s32 	%r230, %r55, %r229;
	shr.s32 	%r231, %r230, 1;
	shl.b32 	%r232, %r231, 20;
	add.s32 	%r233, %r57, %r232;
	mov.b64 	%fd309, {%r56, %r233};
	sub.s32 	%r234, %r55, %r231;
	shl.b32 	%r235, %r234, 20;
	add.s32 	%r236, %r235, 1072693248;
	mov.b32 	%r237, 0;
	mov.b64 	%fd310, {%r237, %r236};
	mul.f64 	%fd477, %fd310, %fd309;
$L__BB14_52:
	setp.eq.s32 	%p107, %r5, 1062207488;
	and.b32  	%r238, %r4, 2147483647;
	setp.ne.s32 	%p109, %r238, 1071644672;
	and.pred  	%p3, %p107, %p109;
	setp.lt.s32 	%p110, %r4, 0;
	{
	.reg .b32 %temp; 
	mov.b64 	{%temp, %r58}, %fd48;
	}
	abs.f64 	%fd53, %fd48;
	{ // callseq 62, 0
	.param .b64 param0;
	st.param.f64 	[param0], %fd53;
	.param .b64 param1;
	st.param.f64 	[param1], 0d4000000000000000;
	.param .b64 retval0;
	call.uni (retval0), 
	__internal_accurate_pow, 
	(
	param0, 
	param1
	);
	ld.param.f64 	%fd311, [retval0];
	} // callseq 62
	setp.lt.s32 	%p111, %r58, 0;
	neg.f64 	%fd313, %fd311;
	selp.f64 	%fd314, %fd313, %fd311, %p107;
	selp.f64 	%fd484, %fd314, %fd311, %p111;
	setp.eq.f64 	%p112, %fd48, 0d0000000000000000;
	selp.b32 	%r239, %r58, 0, %p107;
	or.b32  	%r240, %r239, 2146435072;
	selp.b32 	%r241, %r240, %r239, %p110;
	mov.b32 	%r242, 0;
	mov.b64 	%fd315, {%r242, %r241};
	selp.f64 	%fd55, %fd315, %fd484, %p112;
	add.f64 	%fd316, %fd48, 0d4000000000000000;
	{
	.reg .b32 %temp; 
	mov.b64 	{%temp, %r243}, %fd316;
	}
	and.b32  	%r59, %r243, 2146435072;
	setp.ne.s32 	%p113, %r59, 2146435072;
	mov.f64 	%fd478, %fd55;
	@%p113 bra 	$L__BB14_57;
	setp.num.f64 	%p114, %fd48, %fd48;
	@%p114 bra 	$L__BB14_55;
	mov.f64 	%fd317, 0d4000000000000000;
	add.rn.f64 	%fd478, %fd48, %fd317;
	bra.uni 	$L__BB14_57;
$L__BB14_55:
	setp.neu.f64 	%p115, %fd53, 0d7FF0000000000000;
	mov.f64 	%fd478, %fd55;
	@%p115 bra 	$L__BB14_57;
	selp.b32 	%r244, %r7, %r6, %p3;
	selp.b32 	%r245, %r244, %r6, %p111;
	mov.b32 	%r246, 0;
	mov.b64 	%fd478, {%r246, %r245};
$L__BB14_57:
	setp.lt.f64 	%p117, %fd48, 0d3FF0000000000000;
	@%p117 bra 	$L__BB14_61;
	setp.eq.s32 	%p119, %r10, 1072693248;
	shr.u32 	%r248, %r55, 31;
	add.s32 	%r249, %r55, %r248;
	shr.s32 	%r250, %r249, 1;
	shl.b32 	%r251, %r250, 20;
	add.s32 	%r252, %r57, %r251;
	mov.b64 	%fd318, {%r56, %r252};
	sub.s32 	%r253, %r55, %r250;
	shl.b32 	%r254, %r253, 20;
	add.s32 	%r255, %r254, 1072693248;
	mov.b32 	%r256, 0;
	mov.b64 	%fd319, {%r256, %r255};
	mul.f64 	%fd59, %fd319, %fd318;
	{ // callseq 63, 0
	.param .b64 param0;
	st.param.f64 	[param0], %fd53;
	.param .b64 param1;
	st.param.f64 	[param1], 0d4010000000000000;
	.param .b64 retval0;
	call.uni (retval0), 
	__internal_accurate_pow, 
	(
	param0, 
	param1
	);
	ld.param.f64 	%fd320, [retval0];
	} // callseq 63
	neg.f64 	%fd322, %fd320;
	selp.f64 	%fd323, %fd322, %fd320, %p119;
	selp.f64 	%fd482, %fd323, %fd320, %p111;
	add.f64 	%fd324, %fd48, 0d4010000000000000;
	{
	.reg .b32 %temp; 
	mov.b64 	{%temp, %r257}, %fd324;
	}
	and.b32  	%r258, %r257, 2146435072;
	setp.eq.s32 	%p120, %r258, 2146435072;
	@%p120 bra 	$L__BB14_59;
	bra.uni 	$L__BB14_71;
$L__BB14_59:
	setp.num.f64 	%p121, %fd48, %fd48;
	@%p121 bra 	$L__BB14_69;
	mov.f64 	%fd325, 0d4010000000000000;
	add.rn.f64 	%fd482, %fd48, %fd325;
	bra.uni 	$L__BB14_71;
$L__BB14_61:
	{
	.reg .b32 %temp; 
	mov.b64 	{%r359, %temp}, %fd48;
	}
	setp.gt.s32 	%p152, %r58, 1048575;
	mov.b32 	%r360, -1023;
	mov.f64 	%fd479, %fd48;
	mov.u32 	%r358, %r58;
	@%p152 bra 	$L__BB14_63;
	mul.f64 	%fd479, %fd48, 0d4350000000000000;
	{
	.reg .b32 %temp; 
	mov.b64 	{%temp, %r358}, %fd479;
	}
	{
	.reg .b32 %temp; 
	mov.b64 	{%r359, %temp}, %fd479;
	}
	mov.b32 	%r360, -1077;
$L__BB14_63:
	add.s32 	%r288, %r358, -1;
	setp.gt.u32 	%p153, %r288, 2146435070;
	@%p153 bra 	$L__BB14_67;
	shr.u32 	%r291, %r358, 20;
	add.s32 	%r361, %r360, %r291;
	and.b32  	%r292, %r358, 1048575;
	or.b32  	%r293, %r292, 1072693248;
	mov.b64 	%fd480, {%r359, %r293};
	setp.lt.u32 	%p155, %r293, 1073127583;
	@%p155 bra 	$L__BB14_66;
	{
	.reg .b32 %temp; 
	mov.b64 	{%r294, %temp}, %fd480;
	}
	{
	.reg .b32 %temp; 
	mov.b64 	{%temp, %r295}, %fd480;
	}
	add.s32 	%r296, %r295, -1048576;
	mov.b64 	%fd480, {%r294, %r296};
	add.s32 	%r361, %r361, 1;
$L__BB14_66:
	add.f64 	%fd357, %fd480, 0dBFF0000000000000;
	add.f64 	%fd358, %fd480, 0d3FF0000000000000;
	rcp.approx.ftz.f64 	%fd359, %fd358;
	neg.f64 	%fd360, %fd358;
	fma.rn.f64 	%fd361, %fd360, %fd359, 0d3FF0000000000000;
	fma.rn.f64 	%fd362, %fd361, %fd361, %fd361;
	fma.rn.f64 	%fd363, %fd362, %fd359, %fd359;
	mul.f64 	%fd364, %fd357, %fd363;
	fma.rn.f64 	%fd365, %fd357, %fd363, %fd364;
	mul.f64 	%fd366, %fd365, %fd365;
	fma.rn.f64 	%fd367, %fd366, 0d3EB1380B3AE80F1E, 0d3ED0EE258B7A8B04;
	fma.rn.f64 	%fd368, %fd367, %fd366, 0d3EF3B2669F02676F;
	fma.rn.f64 	%fd369, %fd368, %fd366, 0d3F1745CBA9AB0956;
	fma.rn.f64 	%fd370, %fd369, %fd366, 0d3F3C71C72D1B5154;
	fma.rn.f64 	%fd371, %fd370, %fd366, 0d3F624924923BE72D;
	fma.rn.f64 	%fd372, %fd371, %fd366, 0d3F8999999999A3C4;
	fma.rn.f64 	%fd373, %fd372, %fd366, 0d3FB5555555555554;
	sub.f64 	%fd374, %fd357, %fd365;
	add.f64 	%fd375, %fd374, %fd374;
	neg.f64 	%fd376, %fd365;
	fma.rn.f64 	%fd377, %fd376, %fd357, %fd375;
	mul.f64 	%fd378, %fd363, %fd377;
	mul.f64 	%fd379, %fd366, %fd373;
	fma.rn.f64 	%fd380, %fd379, %fd365, %fd378;
	xor.b32  	%r297, %r361, -2147483648;
	mov.b32 	%r298, 1127219200;
	mov.b64 	%fd381, {%r297, %r298};
	sub.f64 	%fd382, %fd381, %fd1;
	fma.rn.f64 	%fd383, %fd382, 0d3FE62E42FEFA39EF, %fd365;
	fma.rn.f64 	%fd384, %fd382, 0dBFE62E42FEFA39EF, %fd383;
	sub.f64 	%fd385, %fd384, %fd365;
	sub.f64 	%fd386, %fd380, %fd385;
	fma.rn.f64 	%fd387, %fd382, 0d3C7ABC9E3B39803F, %fd386;
	add.f64 	%fd481, %fd383, %fd387;
	bra.uni 	$L__BB14_68;
$L__BB14_67:
	fma.rn.f64 	%fd356, %fd479, 0d7FF0000000000000, 0d7FF0000000000000;
	{
	.reg .b32 %temp; 
	mov.b64 	{%temp, %r289}, %fd479;
	}
	and.b32  	%r290, %r289, 2147483647;
	setp.eq.s32 	%p154, %r290, 0;
	selp.f64 	%fd481, 0dFFF0000000000000, %fd356, %p154;
$L__BB14_68:
	setp.eq.f64 	%p156, %fd48, 0d3FF0000000000000;
	setp.eq.s32 	%p157, %r59, 2146435072;
	setp.eq.f64 	%p158, %fd48, 0d0000000000000000;
	setp.lt.s32 	%p159, %r58, 0;
	setp.lt.s32 	%p160, %r21, 0;
	setp.eq.s32 	%p161, %r22, 1074790400;
	setp.lt.s32 	%p162, %r17, 0;
	setp.eq.s32 	%p163, %r18, 1072693248;
	setp.lt.s32 	%p164, %r13, 0;
	setp.eq.s32 	%p165, %r14, 1073741824;
	setp.lt.s32 	%p166, %r9, 0;
	setp.eq.s32 	%p167, %r10, 1072693248;
	setp.eq.f64 	%p168, %fd53, 0d7FF0000000000000;
	mov.f64 	%fd388, 0dBFE2788CF9CE0CBE;
	sub.f64 	%fd389, %fd388, %fd481;
	{ // callseq 66, 0
	.param .b64 param0;
	st.param.f64 	[param0], %fd53;
	.param .b64 param1;
	st.param.f64 	[param1], 0d3FF0000000000000;
	.param .b64 retval0;
	call.uni (retval0), 
	__internal_accurate_pow, 
	(
	param0, 
	param1
	);
	ld.param.f64 	%fd390, [retval0];
	} // callseq 66
	neg.f64 	%fd392, %fd390;
	selp.f64 	%fd393, %fd392, %fd390, %p163;
	selp.f64 	%fd394, %fd393, %fd390, %p159;
	selp.b32 	%r303, %r58, 0, %p163;
	or.b32  	%r304, %r303, 2146435072;
	selp.b32 	%r305, %r304, %r303, %p162;
	mov.b32 	%r306, 0;
	mov.b64 	%fd395, {%r306, %r305};
	selp.f64 	%fd396, %fd395, %fd394, %p158;
	add.f64 	%fd397, %fd48, 0d3FF0000000000000;
	{
	.reg .b32 %temp; 
	mov.b64 	{%temp, %r307}, %fd397;
	}
	and.b32  	%r308, %r307, 2146435072;
	setp.eq.s32 	%p169, %r308, 2146435072;
	and.b32  	%r309, %r17, 2147483647;
	setp.ne.s32 	%p170, %r309, 1071644672;
	selp.b32 	%r310, %r20, %r19, %p170;
	selp.b32 	%r311, %r310, %r19, %p163;
	selp.b32 	%r312, %r311, %r19, %p159;
	mov.b64 	%fd398, {%r306, %r312};
	selp.f64 	%fd399, %fd398, %fd396, %p168;
	selp.f64 	%fd400, %fd399, %fd396, %p169;
	mul.f64 	%fd401, %fd400, 0d3FEFFFEF1373A53E;
	selp.f64 	%fd402, 0d3FEFFFEF1373A53E, %fd401, %p156;
	add.f64 	%fd403, %fd389, %fd402;
	setp.eq.s32 	%p171, %r5, 1062207488;
	and.b32  	%r314, %r4, 2147483647;
	setp.ne.s32 	%p172, %r314, 1071644672;
	selp.b32 	%r315, %r7, %r6, %p172;
	selp.b32 	%r316, %r315, %r6, %p171;
	selp.b32 	%r317, %r316, %r6, %p159;
	mov.b64 	%fd404, {%r306, %r317};
	selp.f64 	%fd405, %fd404, %fd55, %p168;
	selp.f64 	%fd406, %fd405, %fd55, %p157;
	mul.f64 	%fd407, %fd406, 0dBFCFFD11A396729E;
	selp.f64 	%fd408, 0dBFCFFD11A396729E, %fd407, %p156;
	add.f64 	%fd409, %fd403, %fd408;
	{ // callseq 67, 0
	.param .b64 param0;
	st.param.f64 	[param0], %fd53;
	.param .b64 param1;
	st.param.f64 	[param1], 0d4008000000000000;
	.param .b64 retval0;
	call.uni (retval0), 
	__internal_accurate_pow, 
	(
	param0, 
	param1
	);
	ld.param.f64 	%fd410, [retval0];
	} // callseq 67
	neg.f64 	%fd412, %fd410;
	selp.f64 	%fd413, %fd412, %fd410, %p165;
	selp.f64 	%fd414, %fd413, %fd410, %p159;
	selp.b32 	%r318, %r58, 0, %p165;
	or.b32  	%r319, %r318, 2146435072;
	selp.b32 	%r320, %r319, %r318, %p164;
	mov.b64 	%fd415, {%r306, %r320};
	selp.f64 	%fd416, %fd415, %fd414, %p158;
	add.f64 	%fd417, %fd48, 0d4008000000000000;
	{
	.reg .b32 %temp; 
	mov.b64 	{%temp, %r321}, %fd417;
	}
	and.b32  	%r322, %r321, 2146435072;
	setp.eq.s32 	%p173, %r322, 2146435072;
	and.b32  	%r323, %r13, 2147483647;
	setp.ne.s32 	%p174, %r323, 1071644672;
	selp.b32 	%r324, %r16, %r15, %p174;
	selp.b32 	%r325, %r324, %r15, %p165;
	selp.b32 	%r326, %r325, %r15, %p159;
	mov.b64 	%fd418, {%r306, %r326};
	selp.f64 	%fd419, %fd418, %fd416, %p168;
	selp.f64 	%fd420, %fd419, %fd416, %p173;
	mul.f64 	%fd421, %fd420, 0d3FAC4321E8B30754;
	selp.f64 	%fd422, 0d3FAC4321E8B30754, %fd421, %p156;
	add.f64 	%fd423, %fd409, %fd422;
	{ // callseq 68, 0
	.param .b64 param0;
	st.param.f64 	[param0], %fd53;
	.param .b64 param1;
	st.param.f64 	[param1], 0d4010000000000000;
	.param .b64 retval0;
	call.uni (retval0), 
	__internal_accurate_pow, 
	(
	param0, 
	param1
	);
	ld.param.f64 	%fd424, [retval0];
	} // callseq 68
	neg.f64 	%fd426, %fd424;
	selp.f64 	%fd427, %fd426, %fd424, %p167;
	selp.f64 	%fd428, %fd427, %fd424, %p159;
	selp.b32 	%r327, %r58, 0, %p167;
	or.b32  	%r328, %r327, 2146435072;
	selp.b32 	%r329, %r328, %r327, %p166;
	mov.b64 	%fd429, {%r306, %r329};
	selp.f64 	%fd430, %fd429, %fd428, %p158;
	add.f64 	%fd431, %fd48, 0d4010000000000000;
	{
	.reg .b32 %temp; 
	mov.b64 	{%temp, %r330}, %fd431;
	}
	and.b32  	%r331, %r330, 2146435072;
	setp.eq.s32 	%p175, %r331, 2146435072;
	and.b32  	%r332, %r9, 2147483647;
	setp.ne.s32 	%p176, %r332, 1071644672;
	selp.b32 	%r333, %r12, %r11, %p176;
	selp.b32 	%r334, %r333, %r11, %p167;
	selp.b32 	%r335, %r334, %r11, %p159;
	mov.b64 	%fd432, {%r306, %r335};
	selp.f64 	%fd433, %fd432, %fd430, %p168;
	selp.f64 	%fd434, %fd433, %fd430, %p175;
	mul.f64 	%fd435, %fd434, 0dBF83FD1264DC7891;
	selp.f64 	%fd436, 0dBF83FD1264DC7891, %fd435, %p156;
	add.f64 	%fd437, %fd423, %fd436;
	{ // callseq 69, 0
	.param .b64 param0;
	st.param.f64 	[param0], %fd53;
	.param .b64 param1;
	st.param.f64 	[param1], 0d4014000000000000;
	.param .b64 retval0;
	call.uni (retval0), 
	__internal_accurate_pow, 
	(
	param0, 
	param1
	);
	ld.param.f64 	%fd438, [retval0];
	} // callseq 69
	neg.f64 	%fd440, %fd438;
	selp.f64 	%fd441, %fd440, %fd438, %p161;
	selp.f64 	%fd442, %fd441, %fd438, %p159;
	selp.b32 	%r336, %r58, 0, %p161;
	or.b32  	%r337, %r336, 2146435072;
	selp.b32 	%r338, %r337, %r336, %p160;
	mov.b64 	%fd443, {%r306, %r338};
	selp.f64 	%fd444, %fd443, %fd442, %p158;
	add.f64 	%fd445, %fd48, 0d4014000000000000;
	{
	.reg .b32 %temp; 
	mov.b64 	{%temp, %r339}, %fd445;
	}
	and.b32  	%r340, %r339, 2146435072;
	setp.eq.s32 	%p177, %r340, 2146435072;
	and.b32  	%r341, %r21, 2147483647;
	setp.ne.s32 	%p178, %r341, 1071644672;
	or.b32  	%r342, %r23, -2147483648;
	selp.b32 	%r343, %r342, %r23, %p178;
	selp.b32 	%r344, %r343, %r23, %p161;
	selp.b32 	%r345, %r344, %r23, %p159;
	mov.b64 	%fd446, {%r306, %r345};
	selp.f64 	%fd447, %fd446, %fd444, %p168;
	selp.f64 	%fd448, %fd447, %fd444, %p177;
	mul.f64 	%fd449, %fd448, 0d3F51ABD9B817B3FC;
	selp.f64 	%fd450, 0d3F51ABD9B817B3FC, %fd449, %p156;
	add.f64 	%fd486, %fd437, %fd450;
	bra.uni 	$L__BB14_87;
$L__BB14_69:
	setp.neu.f64 	%p122, %fd53, 0d7FF0000000000000;
	@%p122 bra 	$L__BB14_71;
	and.b32  	%r260, %r9, 2147483647;
	setp.ne.s32 	%p125, %r260, 1071644672;
	selp.b32 	%r261, %r12, %r11, %p125;
	selp.b32 	%r262, %r261, %r11, %p119;
	selp.b32 	%r263, %r262, %r11, %p111;
	mov.b32 	%r264, 0;
	mov.b64 	%fd482, {%r264, %r263};
$L__BB14_71:
	setp.eq.s32 	%p127, %r14, 1073741824;
	{ // callseq 64, 0
	.param .b64 param0;
	st.param.f64 	[param0], %fd53;
	.param .b64 param1;
	st.param.f64 	[param1], 0d4008000000000000;
	.param .b64 retval0;
	call.uni (retval0), 
	__internal_accurate_pow, 
	(
	param0, 
	param1
	);
	ld.param.f64 	%fd326, [retval0];
	} // callseq 64
	neg.f64 	%fd328, %fd326;
	selp.f64 	%fd329, %fd328, %fd326, %p127;
	selp.f64 	%fd483, %fd329, %fd326, %p111;
	add.f64 	%fd330, %fd48, 0d4008000000000000;
	{
	.reg .b32 %temp; 
	mov.b64 	{%temp, %r266}, %fd330;
	}
	and.b32  	%r267, %r266, 2146435072;
	setp.ne.s32 	%p128, %r267, 2146435072;
	@%p128 bra 	$L__BB14_76;
	setp.nan.f64 	%p129, %fd48, %fd48;
	@%p129 bra 	$L__BB14_75;
	setp.neu.f64 	%p130, %fd53, 0d7FF0000000000000;
	@%p130 bra 	$L__BB14_76;
	and.b32  	%r269, %r13, 2147483647;
	setp.ne.s32 	%p133, %r269, 1071644672;
	selp.b32 	%r270, %r16, %r15, %p133;
	selp.b32 	%r271, %r270, %r15, %p127;
	selp.b32 	%r272, %r271, %r15, %p111;
	mov.b32 	%r273, 0;
	mov.b64 	%fd483, {%r273, %r272};
	bra.uni 	$L__BB14_76;
$L__BB14_75:
	mov.f64 	%fd331, 0d4008000000000000;
	add.rn.f64 	%fd483, %fd48, %fd331;
$L__BB14_76:
	add.f64 	%fd332, %fd482, 0d0000000000000000;
	setp.eq.f64 	%p134, %fd48, 0d3FF0000000000000;
	selp.f64 	%fd333, 0d3FF0000000000000, %fd332, %p134;
	selp.f64 	%fd334, 0d3FF0000000000000, %fd483, %p134;
	fma.rn.f64 	%fd77, %fd334, 0d4021258B58392C3A, %fd333;
	fma.rn.f64 	%fd78, %fd334, 0d4023258A81A71E37, %fd333;
	@%p113 bra 	$L__BB14_81;
	setp.nan.f64 	%p136, %fd48, %fd48;
	@%p136 bra 	$L__BB14_80;
	setp.neu.f64 	%p137, %fd53, 0d7FF0000000000000;
	@%p137 bra 	$L__BB14_81;
	selp.b32 	%r274, %r7, %r6, %p3;
	selp.b32 	%r275, %r274, %r6, %p111;
	mov.b32 	%r276, 0;
	mov.b64 	%fd484, {%r276, %r275};
	bra.uni 	$L__BB14_81;
$L__BB14_80:
	mov.f64 	%fd335, 0d4000000000000000;
	add.rn.f64 	%fd484, %fd48, %fd335;
$L__BB14_81:
	setp.eq.s32 	%p141, %r18, 1072693248;
	selp.f64 	%fd336, 0d3FF0000000000000, %fd484, %p134;
	fma.rn.f64 	%fd82, %fd336, 0d40320F1BBC80F1A4, %fd77;
	fma.rn.f64 	%fd83, %fd336, 0d4039A2096A060A04, %fd78;
	{ // callseq 65, 0
	.param .b64 param0;
	st.param.f64 	[param0], %fd53;
	.param .b64 param1;
	st.param.f64 	[param1], 0d3FF0000000000000;
	.param .b64 retval0;
	call.uni (retval0), 
	__internal_accurate_pow, 
	(
	param0, 
	param1
	);
	ld.param.f64 	%fd337, [retval0];
	} // callseq 65
	neg.f64 	%fd339, %fd337;
	selp.f64 	%fd340, %fd339, %fd337, %p141;
	selp.f64 	%fd485, %fd340, %fd337, %p111;
	add.f64 	%fd341, %fd48, 0d3FF0000000000000;
	{
	.reg .b32 %temp; 
	mov.b64 	{%temp, %r278}, %fd341;
	}
	and.b32  	%r279, %r278, 2146435072;
	setp.ne.s32 	%p142, %r279, 2146435072;
	@%p142 bra 	$L__BB14_86;
	setp.nan.f64 	%p143, %fd48, %fd48;
	@%p143 bra 	$L__BB14_85;
	setp.neu.f64 	%p144, %fd53, 0d7FF0000000000000;
	@%p144 bra 	$L__BB14_86;
	and.b32  	%r281, %r17, 2147483647;
	setp.ne.s32 	%p147, %r281, 1071644672;
	selp.b32 	%r282, %r20, %r19, %p147;
	selp.b32 	%r283, %r282, %r19, %p141;
	selp.b32 	%r284, %r283, %r19, %p111;
	mov.b32 	%r285, 0;
	mov.b64 	%fd485, {%r285, %r284};
	bra.uni 	$L__BB14_86;
$L__BB14_85:
	mov.f64 	%fd342, 0d3FF0000000000000;
	add.rn.f64 	%fd485, %fd48, %fd342;
$L__BB14_86:
	setp.geu.f32 	%p148, %f2, 0f40874800;
	setp.lt.f32 	%p150, %f2, 0f4086232B;
	selp.f64 	%fd343, 0d3FF0000000000000, %fd485, %p134;
	fma.rn.f64 	%fd344, %fd343, 0d402144FF61342271, %fd82;
	fma.rn.f64 	%fd345, %fd343, 0d40351982DD4B2460, %fd83;
	add.f64 	%fd346, %fd344, 0d3FD1233471E2F679;
	add.f64 	%fd347, %fd345, 0d400FAB006F45F0EC;
	mov.f64 	%fd348, 0d7FF0000000000000;
	sub.f64 	%fd349, %fd348, %fd48;
	setp.gt.f64 	%p151, %fd48, 0d0000000000000000;
	selp.f64 	%fd350, 0d0000000000000000, %fd349, %p151;
	selp.f64 	%fd351, %fd350, %fd59, %p148;
	selp.f64 	%fd352, %fd49, %fd351, %p150;
	rcp.rn.f64 	%fd353, %fd48;
	mul.f64 	%fd354, %fd353, %fd352;
	mul.f64 	%fd355, %fd346, %fd354;
	div.rn.f64 	%fd486, %fd355, %fd347;
$L__BB14_87:
	setp.eq.f64 	%p179, %fd48, 0d3FF0000000000000;
	selp.f64 	%fd451, 0d3FF0000000000000, %fd478, %p179;
	mul.f64 	%fd452, %fd451, %fd486;
	mov.f64 	%fd453, 0d3FF0000000000000;
	sub.f64 	%fd454, %fd453, %fd48;
	fma.rn.f64 	%fd455, %fd454, %fd477, %fd452;
	mul.wide.s32 	%rd47, %r355, 8;
	add.s64 	%rd48, %rd9, %rd47;
	ld.global.f64 	%fd456, [%rd48];
	ld.global.f64 	%fd457, [%rd54];
	mul.f64 	%fd458, %fd457, 0d400921FB54442EEA;
	sub.f64 	%fd459, %fd453, %fd455;
	mul.f64 	%fd460, %fd459, %fd458;
	fma.rn.f64 	%fd461, %fd455, %fd456, %fd460;
	mul.wide.s32 	%rd49, %r3, 8;
	add.s64 	%rd50, %rd48, %rd49;
	st.global.f64 	[%rd50], %fd461;
$L__BB14_88:
	add.s32 	%r357, %r357, 1;
	add.s64 	%rd54, %rd54, 8;
	add.s64 	%rd53, %rd53, 8;
	add.s32 	%r356, %r356, 1;
	setp.ne.s32 	%p181, %r356, 0;
	add.s32 	%r355, %r355, %r3;
	add.s32 	%r354, %r354, %r3;
	@%p181 bra 	$L__BB14_45;
$L__BB14_89:
	ret;

}
	// .globl	_Z19fband_noniso_directPdS_S_S_S_S_S_S_S_S_ddiiidi
.visible .entry _Z19fband_noniso_directPdS_S_S_S_S_S_S_S_S_ddiiidi(
	.param .u64 .ptr .align 1 _Z19fband_noniso_directPdS_S_S_S_S_S_S_S_S_ddiiidi_param_0,
	.param .u64 .ptr .align 1 _Z19fband_noniso_directPdS_S_S_S_S_S_S_S_S_ddiiidi_param_1,
	.param .u64 .ptr .align 1 _Z19fband_noniso_directPdS_S_S_S_S_S_S_S_S_ddiiidi_param_2,
	.param .u64 .ptr .align 1 _Z19fband_noniso_directPdS_S_S_S_S_S_S_S_S_ddiiidi_param_3,
	.param .u64 .ptr .align 1 _Z19fband_noniso_directPdS_S_S_S_S_S_S_S_S_ddiiidi_param_4,
	.param .u64 .ptr .align 1 _Z19fband_noniso_directPdS_S_S_S_S_S_S_S_S_ddiiidi_param_5,
	.param .u64 .ptr .align 1 _Z19fband_noniso_directPdS_S_S_S_S_S_S_S_S_ddiiidi_param_6,
	.param .u64 .ptr .align 1 _Z19fband_noniso_directPdS_S_S_S_S_S_S_S_S_ddiiidi_param_7,
	.param .u64 .ptr .align 1 _Z19fband_noniso_directPdS_S_S_S_S_S_S_S_S_ddiiidi_param_8,
	.param .u64 .ptr .align 1 _Z19fband_noniso_directPdS_S_S_S_S_S_S_S_S_ddiiidi_param_9,
	.param .f64 _Z19fband_noniso_directPdS_S_S_S_S_S_S_S_S_ddiiidi_param_10,
	.param .f64 _Z19fband_noniso_directPdS_S_S_S_S_S_S_S_S_ddiiidi_param_11,
	.param .u32 _Z19fband_noniso_directPdS_S_S_S_S_S_S_S_S_ddiiidi_param_12,
	.param .u32 _Z19fband_noniso_directPdS_S_S_S_S_S_S_S_S_ddiiidi_param_13,
	.param .u32 _Z19fband_noniso_directPdS_S_S_S_S_S_S_S_S_ddiiidi_param_14,
	.param .f64 _Z19fband_noniso_directPdS_S_S_S_S_S_S_S_S_ddiiidi_param_15,
	.param .u32 _Z19fband_noniso_directPdS_S_S_S_S_S_S_S_S_ddiiidi_param_16
)
{
	.reg .pred 	%p<340>;
	.reg .b32 	%r<666>;
	.reg .b32 	%f<9>;
	.reg .b64 	%rd<120>;
	.reg .b64 	%fd<1012>;

	ld.param.u64 	%rd45, [_Z19fband_noniso_directPdS_S_S_S_S_S_S_S_S_ddiiidi_param_0];
	ld.param.u64 	%rd42, [_Z19fband_noniso_directPdS_S_S_S_S_S_S_S_S_ddiiidi_param_6];
	ld.param.u64 	%rd43, [_Z19fband_noniso_directPdS_S_S_S_S_S_S_S_S_ddiiidi_param_7];
	ld.param.u64 	%rd46, [_Z19fband_noniso_directPdS_S_S_S_S_S_S_S_S_ddiiidi_param_9];
	ld.param.f64 	%fd188, [_Z19fband_noniso_directPdS_S_S_S_S_S_S_S_S_ddiiidi_param_10];
	ld.param.f64 	%fd189, [_Z19fband_noniso_directPdS_S_S_S_S_S_S_S_S_ddiiidi_param_11];
	ld.param.u32 	%r107, [_Z19fband_noniso_directPdS_S_S_S_S_S_S_S_S_ddiiidi_param_13];
	ld.param.u32 	%r108, [_Z19fband_noniso_directPdS_S_S_S_S_S_S_S_S_ddiiidi_param_14];
	ld.param.u32 	%r110, [_Z19fband_noniso_directPdS_S_S_S_S_S_S_S_S_ddiiidi_param_16];
	cvta.to.global.u64 	%rd1, %rd45;
	cvta.to.global.u64 	%rd2, %rd42;
	cvta.to.global.u64 	%rd3, %rd43;
	cvta.to.global.u64 	%rd4, %rd46;
	mov.u32 	%r111, %tid.x;
	mov.u32 	%r112, %ctaid.x;
	mov.u32 	%r113, %ntid.x;
	mad.lo.s32 	%r1, %r112, %r113, %r111;
	mov.u32 	%r114, %tid.y;
	mov.u32 	%r115, %ctaid.y;
	mov.u32 	%r116, %ntid.y;
	mad.lo.s32 	%r117, %r115, %r116, %r114;
	setp.ge.s32 	%p6, %r1, %r108;
	setp.ge.s32 	%p7, %r117, %r110;
	or.pred  	%p8, %p6, %p7;
	setp.lt.s32 	%p9, %r107, 1;
	or.pred  	%p10, %p8, %p9;
	@%p10 bra 	$L__BB15_171;
	mul.lo.s32 	%r3, %r110, %r108;
	mov.f64 	%fd191, 0d4000000000000000;
	{
	.reg .b32 %temp; 
	mov.b64 	{%temp, %r4}, %fd191;
	}
	and.b32  	%r5, %r4, 2146435072;
	setp.eq.s32 	%p11, %r5, 1062207488;
	setp.lt.s32 	%p13, %r4, 0;
	selp.b32 	%r6, 0, 2146435072, %p13;
	and.b32  	%r119, %r4, 2147483647;
	setp.ne.s32 	%p14, %r119, 1071644672;
	and.pred  	%p15, %p11, %p14;
	or.b32  	%r7, %r6, -2147483648;
	mov.b32 	%r120, 1127219200;
	mov.b32 	%r121, -2147483648;
	mov.b64 	%fd1, {%r121, %r120};
	mul.lo.s32 	%r122, %r107, %r1;
	add.s32 	%r123, %r122, %r1;
	div.rn.f64 	%fd2, %fd188, %fd189;
	{
	.reg .b32 %temp; 
	mov.b64 	{%temp, %r124}, %fd2;
	}
	abs.f64 	%fd3, %fd2;
	setp.lt.s32 	%p17, %r124, 0;
	and.pred  	%p1, %p17, %p11;
	selp.b32 	%r125, %r124, 0, %p11;
	or.b32  	%r126, %r125, 2146435072;
	selp.b32 	%r127, %r126, %r125, %p13;
	mov.b32 	%r128, 0;
	mov.b64 	%fd4, {%r128, %r127};
	add.f64 	%fd192, %fd2, 0d4000000000000000;
	{
	.reg .b32 %temp; 
	mov.b64 	{%temp, %r129}, %fd192;
	}
	and.b32  	%r8, %r129, 2146435072;
	selp.b32 	%r130, %r7, %r6, %p15;
	selp.b32 	%r131, %r130, %r6, %p17;
	mov.b64 	%fd5, {%r128, %r131};
	mov.f64 	%fd193, 0d4010000000000000;
	{
	.reg .b32 %temp; 
	mov.b64 	{%temp, %r9}, %fd193;
	}
	and.b32  	%r10, %r9, 2146435072;
	setp.lt.s32 	%p18, %r9, 0;
	selp.b32 	%r11, 0, 2146435072, %p18;
	mov.f64 	%fd194, 0d4008000000000000;
	{
	.reg .b32 %temp; 
	mov.b64 	{%temp, %r12}, %fd194;
	}
	and.b32  	%r13, %r12, 2146435072;
	setp.lt.s32 	%p19, %r12, 0;
	selp.b32 	%r14, 0, 2146435072, %p19;
	mov.f64 	%fd195, 0d3FF0000000000000;
	{
	.reg .b32 %temp; 
	mov.b64 	{%temp, %r15}, %fd195;
	}
	and.b32  	%r16, %r15, 2146435072;
	setp.lt.s32 	%p20, %r15, 0;
	selp.b32 	%r17, 0, 2146435072, %p20;
	mov.f64 	%fd196, 0d4014000000000000;
	{
	.reg .b32 %temp; 
	mov.b64 	{%temp, %r18}, %fd196;
	}
	and.b32  	%r19, %r18, 2146435072;
	setp.lt.s32 	%p21, %r18, 0;
	selp.b32 	%r20, 0, 2146435072, %p21;
	cvt.s64.s32 	%rd5, %r123;
	add.s32 	%r132, %r107, -1;
	mad.lo.s32 	%r133, %r108, %r132, %r1;
	mad.lo.s32 	%r643, %r110, %r133, %r117;
	mul.wide.u32 	%rd47, %r132, 8;
	add.s64 	%rd115, %rd2, %rd47;
	add.s64 	%rd114, %rd3, %rd47;
	mad.lo.s32 	%r134, %r108, %r107, %r1;
	mad.lo.s32 	%r642, %r110, %r134, %r117;
	add.s32 	%r640, %r122, %r107;
	mov.b32 	%r641, 1;
	mov.u32 	%r644, %r107;
$L__BB15_2:
	setp.ne.s32 	%p22, %r641, 1;
	@%p22 bra 	$L__BB15_4;
	ld.param.f64 	%fd969, [_Z19fband_noniso_directPdS_S_S_S_S_S_S_S_S_ddiiidi_param_15];
	ld.param.u64 	%rd103, [_Z19fband_noniso_directPdS_S_S_S_S_S_S_S_S_ddiiidi_param_4];
	setp.eq.f64 	%p177, %fd2, 0d3FF0000000000000;
	setp.neu.f64 	%p178, %fd3, 0d7FF0000000000000;
	setp.nan.f64 	%p179, %fd2, %fd2;
	setp.eq.s32 	%p180, %r8, 2146435072;
	setp.eq.f64 	%p181, %fd2, 0d0000000000000000;
	{ // callseq 86, 0
	.param .b64 param0;
	st.param.f64 	[param0], %fd3;
	.param .b64 param1;
	st.param.f64 	[param1], 0d4000000000000000;
	.param .b64 retval0;
	call.uni (retval0), 
	__internal_accurate_pow, 
	(
	param0, 
	param1
	);
	ld.param.f64 	%fd572, [retval0];
	} // callseq 86
	neg.f64 	%fd574, %fd572;
	selp.f64 	%fd575, %fd574, %fd572, %p1;
	selp.f64 	%fd576, %fd4, %fd575, %p181;
	mov.f64 	%fd577, 0d4000000000000000;
	add.rn.f64 	%fd578, %fd2, %fd577;
	selp.f64 	%fd579, %fd578, %fd576, %p179;
	selp.f64 	%fd580, %fd579, %fd5, %p178;
	selp.f64 	%fd581, %fd580, %fd576, %p180;
	selp.f64 	%fd582, 0d3FF0000000000000, %fd581, %p177;
	mul.f64 	%fd583, %fd969, %fd582;
	mul.f64 	%fd584, %fd583, 0d400921FB54442EEA;
	cvt.s64.s32 	%rd72, %r107;
	add.s64 	%rd73, %rd72, %rd5;
	cvta.to.global.u64 	%rd74, %rd103;
	shl.b64 	%rd75, %rd73, 3;
	add.s64 	%rd76, %rd74, %rd75;
	ld.global.f64 	%fd585, [%rd76+-8];
	mul.f64 	%fd586, %fd585, %fd584;
	mul.wide.s32 	%rd77, %r643, 8;
	add.s64 	%rd78, %rd1, %rd77;
	st.global.f64 	[%rd78], %fd586;
	bra.uni 	$L__BB15_84;
$L__BB15_4:
	ld.param.u64 	%rd111, [_Z19fband_noniso_directPdS_S_S_S_S_S_S_S_S_ddiiidi_param_8];
	cvta.to.global.u64 	%rd48, %rd111;
	mul.wide.s32 	%rd49, %r643, 8;
	add.s64 	%rd50, %rd48, %rd49;
	ld.global.f64 	%fd197, [%rd50];
	mul.wide.s32 	%rd51, %r642, 8;
	add.s64 	%rd52, %rd4, %rd51;
	ld.global.f64 	%fd198, [%rd52];
	add.f64 	%fd199, %fd197, %fd198;
	mul.f64 	%fd200, %fd199, 0d3FE0000000000000;
	ld.global.f64 	%fd201, [%rd115];
	mul.f64 	%fd6, %fd201, %fd200;
	neg.f64 	%fd202, %fd6;
	fma.rn.f64 	%fd203, %fd6, 0dBFF71547652B82FE, 0d4338000000000000;
	{
	.reg .b32 %temp; 
	mov.b64 	{%r33, %temp}, %fd203;
	}
	mov.f64 	%fd204, 0dC338000000000000;
	add.rn.f64 	%fd205, %fd203, %fd204;
	fma.rn.f64 	%fd206, %fd205, 0dBFE62E42FEFA39EF, %fd202;
	fma.rn.f64 	%fd207, %fd205, 0dBC7ABC9E3B39803F, %fd206;
	fma.rn.f64 	%fd208, %fd207, 0d3E5ADE1569CE2BDF, 0d3E928AF3FCA213EA;
	fma.rn.f64 	%fd209, %fd208, %fd207, 0d3EC71DEE62401315;
	fma.rn.f64 	%fd210, %fd209, %fd207, 0d3EFA01997C89EB71;
	fma.rn.f64 	%fd211, %fd210, %fd207, 0d3F2A01A014761F65;
	fma.rn.f64 	%fd212, %fd211, %fd207, 0d3F56C16C1852B7AF;
	fma.rn.f64 	%fd213, %fd212, %fd207, 0d3F81111111122322;
	fma.rn.f64 	%fd214, %fd213, %fd207, 0d3FA55555555502A1;
	fma.rn.f64 	%fd215, %fd214, %fd207, 0d3FC5555555555511;
	fma.rn.f64 	%fd216, %fd215, %fd207, 0d3FE000000000000B;
	fma.rn.f64 	%fd217, %fd216, %fd207, 0d3FF0000000000000;
	fma.rn.f64 	%fd218, %fd217, %fd207, 0d3FF0000000000000;
	{
	.reg .b32 %temp; 
	mov.b64 	{%r34, %temp}, %fd218;
	}
	{
	.reg .b32 %temp; 
	mov.b64 	{%temp, %r35}, %fd218;
	}
	shl.b32 	%r135, %r33, 20;
	add.s32 	%r136, %r135, %r35;
	mov.b64 	%fd7, {%r34, %r136};
	{
	.reg .b32 %temp; 
	mov.b64 	{%temp, %r137}, %fd202;
	}
	mov.b32 	%f5, %r137;
	abs.f32 	%f1, %f5;
	setp.lt.f32 	%p23, %f1, 0f4086232B;
	mov.f64 	%fd970, %fd7;
	@%p23 bra 	$L__BB15_7;
	setp.gt.f64 	%p24, %fd6, 0d0000000000000000;
	mov.f64 	%fd219, 0d7FF0000000000000;
	sub.f64 	%fd220, %fd219, %fd6;
	selp.f64 	%fd970, 0d0000000000000000, %fd220, %p24;
	setp.geu.f32 	%p25, %f1, 0f40874800;
	@%p25 bra 	$L__BB15_7;
	shr.u32 	%r138, %r33, 31;
	add.s32 	%r139, %r33, %r138;
	shr.s32 	%r140, %r139, 1;
	shl.b32 	%r141, %r140, 20;
	add.s32 	%r142, %r35, %r141;
	mov.b64 	%fd221, {%r34, %r142};
	sub.s32 	%r143, %r33, %r140;
	shl.b32 	%r144, %r143, 20;
	add.s32 	%r145, %r144, 1072693248;
	mov.b32 	%r146, 0;
	mov.b64 	%fd222, {%r146, %r145};
	mul.f64 	%fd970, %fd222, %fd221;
$L__BB15_7:
	setp.eq.s32 	%p26, %r5, 1062207488;
	and.b32  	%r147, %r4, 2147483647;
	setp.ne.s32 	%p28, %r147, 1071644672;
	and.pred  	%p2, %p26, %p28;
	setp.lt.s32 	%p29, %r4, 0;
	{
	.reg .b32 %temp; 
	mov.b64 	{%temp, %r36}, %fd6;
	}
	abs.f64 	%fd11, %fd6;
	{ // callseq 70, 0
	.param .b64 param0;
	st.param.f64 	[param0], %fd11;
	.param .b64 param1;
	st.param.f64 	[param1], 0d4000000000000000;
	.param .b64 retval0;
	call.uni (retval0), 
	__internal_accurate_pow, 
	(
	param0, 
	param1
	);
	ld.param.f64 	%fd223, [retval0];
	} // callseq 70
	setp.lt.s32 	%p30, %r36, 0;
	neg.f64 	%fd225, %fd223;
	selp.f64 	%fd226, %fd225, %fd223, %p26;
	selp.f64 	%fd977, %fd226, %fd223, %p30;
	setp.eq.f64 	%p31, %fd6, 0d0000000000000000;
	selp.b32 	%r148, %r36, 0, %p26;
	or.b32  	%r149, %r148, 2146435072;
	selp.b32 	%r150, %r149, %r148, %p29;
	mov.b32 	%r151, 0;
	mov.b64 	%fd227, {%r151, %r150};
	selp.f64 	%fd13, %fd227, %fd977, %p31;
	add.f64 	%fd228, %fd6, 0d4000000000000000;
	{
	.reg .b32 %temp; 
	mov.b64 	{%temp, %r152}, %fd228;
	}
	and.b32  	%r37, %r152, 2146435072;
	setp.ne.s32 	%p32, %r37, 2146435072;
	mov.f64 	%fd971, %fd13;
	@%p32 bra 	$L__BB15_12;
	setp.num.f64 	%p33, %fd6, %fd6;
	@%p33 bra 	$L__BB15_10;
	mov.f64 	%fd229, 0d4000000000000000;
	add.rn.f64 	%fd971, %fd6, %fd229;
	bra.uni 	$L__BB15_12;
$L__BB15_10:
	setp.neu.f64 	%p34, %fd11, 0d7FF0000000000000;
	mov.f64 	%fd971, %fd13;
	@%p34 bra 	$L__BB15_12;
	selp.b32 	%r153, %r7, %r6, %p2;
	selp.b32 	%r154, %r153, %r6, %p30;
	mov.b32 	%r155, 0;
	mov.b64 	%fd971, {%r155, %r154};
$L__BB15_12:
	setp.lt.f64 	%p36, %fd6, 0d3FF0000000000000;
	@%p36 bra 	$L__BB15_16;
	setp.eq.s32 	%p38, %r10, 1072693248;
	shr.u32 	%r157, %r33, 31;
	add.s32 	%r158, %r33, %r157;
	shr.s32 	%r159, %r158, 1;
	shl.b32 	%r160, %r159, 20;
	add.s32 	%r161, %r35, %r160;
	mov.b64 	%fd230, {%r34, %r161};
	sub.s32 	%r162, %r33, %r159;
	shl.b32 	%r163, %r162, 20;
	add.s32 	%r164, %r163, 1072693248;
	mov.b32 	%r165, 0;
	mov.b64 	%fd231, {%r165, %r164};
	mul.f64 	%fd17, %fd231, %fd230;
	{ // callseq 71, 0
	.param .b64 param0;
	st.param.f64 	[param0], %fd11;
	.param .b64 param1;
	st.param.f64 	[param1], 0d4010000000000000;
	.param .b64 retval0;
	call.uni (retval0), 
	__internal_accurate_pow, 
	(
	param0, 
	param1
	);
	ld.param.f64 	%fd232, [retval0];
	} // callseq 71
	neg.f64 	%fd234, %fd232;
	selp.f64 	%fd235, %fd234, %fd232, %p38;
	selp.f64 	%fd975, %fd235, %fd232, %p30;
	add.f64 	%fd236, %fd6, 0d4010000000000000;
	{
	.reg .b32 %temp; 
	mov.b64 	{%temp, %r166}, %fd236;
	}
	and.b32  	%r167, %r166, 2146435072;
	setp.eq.s32 	%p39, %r167, 2146435072;
	@%p39 bra 	$L__BB15_14;
	bra.uni 	$L__BB15_26;
$L__BB15_14:
	setp.num.f64 	%p40, %fd6, %fd6;
	@%p40 bra 	$L__BB15_24;
	mov.f64 	%fd237, 0d4010000000000000;
	add.rn.f64 	%fd975, %fd6, %fd237;
	bra.uni 	$L__BB15_26;
$L__BB15_16:
	{
	.reg .b32 %temp; 
	mov.b64 	{%r646, %temp}, %fd6;
	}
	setp.gt.s32 	%p71, %r36, 1048575;
	mov.b32 	%r647, -1023;
	mov.f64 	%fd972, %fd6;
	mov.u32 	%r645, %r36;
	@%p71 bra 	$L__BB15_18;
	mul.f64 	%fd972, %fd6, 0d4350000000000000;
	{
	.reg .b32 %temp; 
	mov.b64 	{%temp, %r645}, %fd972;
	}
	{
	.reg .b32 %temp; 
	mov.b64 	{%r646, %temp}, %fd972;
	}
	mov.b32 	%r647, -1077;
$L__BB15_18:
	add.s32 	%r200, %r645, -1;
	setp.gt.u32 	%p72, %r200, 2146435070;
	@%p72 bra 	$L__BB15_22;
	shr.u32 	%r203, %r645, 20;
	add.s32 	%r648, %r647, %r203;
	and.b32  	%r204, %r645, 1048575;
	or.b32  	%r205, %r204, 1072693248;
	mov.b64 	%fd973, {%r646, %r205};
	setp.lt.u32 	%p74, %r205, 1073127583;
	@%p74 bra 	$L__BB15_21;
	{
	.reg .b32 %temp; 
	mov.b64 	{%r206, %temp}, %fd973;
	}
	{
	.reg .b32 %temp; 
	mov.b64 	{%temp, %r207}, %fd973;
	}
	add.s32 	%r208, %r207, -1048576;
	mov.b64 	%fd973, {%r206, %r208};
	add.s32 	%r648, %r648, 1;
$L__BB15_21:
	add.f64 	%fd269, %fd973, 0dBFF0000000000000;
	add.f64 	%fd270, %fd973, 0d3FF0000000000000;
	rcp.approx.ftz.f64 	%fd271, %fd270;
	neg.f64 	%fd272, %fd270;
	fma.rn.f64 	%fd273, %fd272, %fd271, 0d3FF0000000000000;
	fma.rn.f64 	%fd274, %fd273, %fd273, %fd273;
	fma.rn.f64 	%fd275, %fd274, %fd271, %fd271;
	mul.f64 	%fd276, %fd269, %fd275;
	fma.rn.f64 	%fd277, %fd269, %fd275, %fd276;
	mul.f64 	%fd278, %fd277, %fd277;
	fma.rn.f64 	%fd279, %fd278, 0d3EB1380B3AE80F1E, 0d3ED0EE258B7A8B04;
	fma.rn.f64 	%fd280, %fd279, %fd278, 0d3EF3B2669F02676F;
	fma.rn.f64 	%fd281, %fd280, %fd278, 0d3F1745CBA9AB0956;
	fma.rn.f64 	%fd282, %fd281, %fd278, 0d3F3C71C72D1B5154;
	fma.rn.f64 	%fd283, %fd282, %fd278, 0d3F624924923BE72D;
	fma.rn.f64 	%fd284, %fd283, %fd278, 0d3F8999999999A3C4;
	fma.rn.f64 	%fd285, %fd284, %fd278, 0d3FB5555555555554;
	sub.f64 	%fd286, %fd269, %fd277;
	add.f64 	%fd287, %fd286, %fd286;
	neg.f64 	%fd288, %fd277;
	fma.rn.f64 	%fd289, %fd288, %fd269, %fd287;
	mul.f64 	%fd290, %fd275, %fd289;
	mul.f64 	%fd291, %fd278, %fd285;
	fma.rn.f64 	%fd292, %fd291, %fd277, %fd290;
	xor.b32  	%r209, %r648, -2147483648;
	mov.b32 	%r210, 1127219200;
	mov.b64 	%fd293, {%r209, %r210};
	sub.f64 	%fd294, %fd293, %fd1;
	fma.rn.f64 	%fd295, %fd294, 0d3FE62E42FEFA39EF, %fd277;
	fma.rn.f64 	%fd296, %fd294, 0dBFE62E42FEFA39EF, %fd295;
	sub.f64 	%fd297, %fd296, %fd277;
	sub.f64 	%fd298, %fd292, %fd297;
	fma.rn.f64 	%fd299, %fd294, 0d3C7ABC9E3B39803F, %fd298;
	add.f64 	%fd974, %fd295, %fd299;
	bra.uni 	$L__BB15_23;
$L__BB15_22:
	fma.rn.f64 	%fd268, %fd972, 0d7FF0000000000000, 0d7FF0000000000000;
	{
	.reg .b32 %temp; 
	mov.b64 	{%temp, %r201}, %fd972;
	}
	and.b32  	%r202, %r201, 2147483647;
	setp.eq.s32 	%p73, %r202, 0;
	selp.f64 	%fd974, 0dFFF0000000000000, %fd268, %p73;
$L__BB15_23:
	setp.eq.f64 	%p75, %fd6, 0d3FF0000000000000;
	setp.eq.s32 	%p76, %r37, 2146435072;
	setp.eq.f64 	%p77, %fd6, 0d0000000000000000;
	setp.lt.s32 	%p78, %r36, 0;
	setp.lt.s32 	%p79, %r18, 0;
	setp.eq.s32 	%p80, %r19, 1074790400;
	setp.lt.s32 	%p81, %r15, 0;
	setp.eq.s32 	%p82, %r16, 1072693248;
	setp.lt.s32 	%p83, %r12, 0;
	setp.eq.s32 	%p84, %r13, 1073741824;
	setp.lt.s32 	%p85, %r9, 0;
	setp.eq.s32 	%p86, %r10, 1072693248;
	setp.eq.f64 	%p87, %fd11, 0d7FF0000000000000;
	mov.f64 	%fd300, 0dBFE2788CF9CE0CBE;
	sub.f64 	%fd301, %fd300, %fd974;
	{ // callseq 74, 0
	.param .b64 param0;
	st.param.f64 	[param0], %fd11;
	.param .b64 param1;
	st.param.f64 	[param1], 0d3FF0000000000000;
	.param .b64 retval0;
	call.uni (retval0), 
	__internal_accurate_pow, 
	(
	param0, 
	param1
	);
	ld.param.f64 	%fd302, [retval0];
	} // callseq 74
	neg.f64 	%fd304, %fd302;
	selp.f64 	%fd305, %fd304, %fd302, %p82;
	selp.f64 	%fd306, %fd305, %fd302, %p78;
	selp.b32 	%r215, %r36, 0, %p82;
	or.b32  	%r216, %r215, 2146435072;
	selp.b32 	%r217, %r216, %r215, %p81;
	mov.b32 	%r218, 0;
	mov.b64 	%fd307, {%r218, %r217};
	selp.f64 	%fd308, %fd307, %fd306, %p77;
	add.f64 	%fd309, %fd6, 0d3FF0000000000000;
	{
	.reg .b32 %temp; 
	mov.b64 	{%temp, %r219}, %fd309;
	}
	and.b32  	%r220, %r219, 2146435072;
	setp.eq.s32 	%p88, %r220, 2146435072;
	and.b32  	%r221, %r15, 2147483647;
	setp.ne.s32 	%p89, %r221, 1071644672;
	or.b32  	%r222, %r17, -2147483648;
	selp.b32 	%r223, %r222, %r17, %p89;
	selp.b32 	%r224, %r223, %r17, %p82;
	selp.b32 	%r225, %r224, %r17, %p78;
	mov.b64 	%fd310, {%r218, %r225};
	selp.f64 	%fd311, %fd310, %fd308, %p87;
	selp.f64 	%fd312, %fd311, %fd308, %p88;
	mul.f64 	%fd313, %fd312, 0d3FEFFFEF1373A53E;
	selp.f64 	%fd314, 0d3FEFFFEF1373A53E, %fd313, %p75;
	add.f64 	%fd315, %fd301, %fd314;
	setp.eq.s32 	%p90, %r5, 1062207488;
	and.b32  	%r227, %r4, 2147483647;
	setp.ne.s32 	%p91, %r227, 1071644672;
	selp.b32 	%r228, %r7, %r6, %p91;
	selp.b32 	%r229, %r228, %r6, %p90;
	selp.b32 	%r230, %r229, %r6, %p78;
	mov.b64 	%fd316, {%r218, %r230};
	selp.f64 	%fd317, %fd316, %fd13, %p87;
	selp.f64 	%fd318, %fd317, %fd13, %p76;
	mul.f64 	%fd319, %fd318, 0dBFCFFD11A396729E;
	selp.f64 	%fd320, 0dBFCFFD11A396729E, %fd319, %p75;
	add.f64 	%fd321, %fd315, %fd320;
	{ // callseq 75, 0
	.param .b64 param0;
	st.param.f64 	[param0], %fd11;
	.param .b64 param1;
	st.param.f64 	[param1], 0d4008000000000000;
	.param .b64 retval0;
	call.uni (retval0), 
	__internal_accurate_pow, 
	(
	param0, 
	param1
	);
	ld.param.f64 	%fd322, [retval0];
	} // callseq 75
	neg.f64 	%fd324, %fd322;
	selp.f64 	%fd325, %fd324, %fd322, %p84;
	selp.f64 	%fd326, %fd325, %fd322, %p78;
	selp.b32 	%r231, %r36, 0, %p84;
	or.b32  	%r232, %r231, 2146435072;
	selp.b32 	%r233, %r232, %r231, %p83;
	mov.b64 	%fd327, {%r218, %r233};
	selp.f64 	%fd328, %fd327, %fd326, %p77;
	add.f64 	%fd329, %fd6, 0d4008000000000000;
	{
	.reg .b32 %temp; 
	mov.b64 	{%temp, %r234}, %fd329;
	}
	and.b32  	%r235, %r234, 2146435072;
	setp.eq.s32 	%p92, %r235, 2146435072;
	and.b32  	%r236, %r12, 2147483647;
	setp.ne.s32 	%p93, %r236, 1071644672;
	or.b32  	%r237, %r14, -2147483648;
	selp.b32 	%r238, %r237, %r14, %p93;
	selp.b32 	%r239, %r238, %r14, %p84;
	selp.b32 	%r240, %r239, %r14, %p78;
	mov.b64 	%fd330, {%r218, %r240};
	selp.f64 	%fd331, %fd330, %fd328, %p87;
	selp.f64 	%fd332, %fd331, %fd328, %p92;
	mul.f64 	%fd333, %fd332, 0d3FAC4321E8B30754;
	selp.f64 	%fd334, 0d3FAC4321E8B30754, %fd333, %p75;
	add.f64 	%fd335, %fd321, %fd334;
	{ // callseq 76, 0
	.param .b64 param0;
	st.param.f64 	[param0], %fd11;
	.param .b64 param1;
	st.param.f64 	[param1], 0d4010000000000000;
	.param .b64 retval0;
	call.uni (retval0), 
	__internal_accurate_pow, 
	(
	param0, 
	param1
	);
	ld.param.f64 	%fd336, [retval0];
	} // callseq 76
	neg.f64 	%fd338, %fd336;
	selp.f64 	%fd339, %fd338, %fd336, %p86;
	selp.f64 	%fd340, %fd339, %fd336, %p78;
	selp.b32 	%r241, %r36, 0, %p86;
	or.b32  	%r242, %r241, 2146435072;
	selp.b32 	%r243, %r242, %r241, %p85;
	mov.b64 	%fd341, {%r218, %r243};
	selp.f64 	%fd342, %fd341, %fd340, %p77;
	add.f64 	%fd343, %fd6, 0d4010000000000000;
	{
	.reg .b32 %temp; 
	mov.b64 	{%temp, %r244}, %fd343;
	}
	and.b32  	%r245, %r244, 2146435072;
	setp.eq.s32 	%p94, %r245, 2146435072;
	and.b32  	%r246, %r9, 2147483647;
	setp.ne.s32 	%p95, %r246, 1071644672;
	or.b32  	%r247, %r11, -2147483648;
	selp.b32 	%r248, %r247, %r11, %p95;
	selp.b32 	%r249, %r248, %r11, %p86;
	selp.b32 	%r250, %r249, %r11, %p78;
	mov.b64 	%fd344, {%r218, %r250};
	selp.f64 	%fd345, %fd344, %fd342, %p87;
	selp.f64 	%fd346, %fd345, %fd342, %p94;
	mul.f64 	%fd347, %fd346, 0dBF83FD1264DC7891;
	selp.f64 	%fd348, 0dBF83FD1264DC7891, %fd347, %p75;
	add.f64 	%fd349, %fd335, %fd348;
	{ // callseq 77, 0
	.param .b64 param0;
	st.param.f64 	[param0], %fd11;
	.param .b64 param1;
	st.param.f64 	[param1], 0d4014000000000000;
	.param .b64 retval0;
	call.uni (retval0), 
	__internal_accurate_pow, 
	(
	param0, 
	param1
	);
	ld.param.f64 	%fd350, [retval0];
	} // callseq 77
	neg.f64 	%fd352, %fd350;
	selp.f64 	%fd353, %fd352, %fd350, %p80;
	selp.f64 	%fd354, %fd353, %fd350, %p78;
	selp.b32 	%r251, %r36, 0, %p80;
	or.b32  	%r252, %r251, 2146435072;
	selp.b32 	%r253, %r252, %r251, %p79;
	mov.b64 	%fd355, {%r218, %r253};
	selp.f64 	%fd356, %fd355, %fd354, %p77;
	add.f64 	%fd357, %fd6, 0d4014000000000000;
	{
	.reg .b32 %temp; 
	mov.b64 	{%temp, %r254}, %fd357;
	}
	and.b32  	%r255, %r254, 2146435072;
	setp.eq.s32 	%p96, %r255, 2146435072;
	and.b32  	%r256, %r18, 2147483647;
	setp.ne.s32 	%p97, %r256, 1071644672;
	or.b32  	%r257, %r20, -2147483648;
	selp.b32 	%r258, %r257, %r20, %p97;
	selp.b32 	%r259, %r258, %r20, %p80;
	selp.b32 	%r260, %r259, %r20, %p78;
	mov.b64 	%fd358, {%r218, %r260};
	selp.f64 	%fd359, %fd358, %fd356, %p87;
	selp.f64 	%fd360, %fd359, %fd356, %p96;
	mul.f64 	%fd361, %fd360, 0d3F51ABD9B817B3FC;
	selp.f64 	%fd362, 0d3F51ABD9B817B3FC, %fd361, %p75;
	add.f64 	%fd979, %fd349, %fd362;
	bra.uni 	$L__BB15_42;
$L__BB15_24:
	setp.neu.f64 	%p41, %fd11, 0d7FF0000000000000;
	@%p41 bra 	$L__BB15_26;
	setp.lt.s32 	%p42, %r36, 0;
	setp.eq.s32 	%p43, %r10, 1072693248;
	and.b32  	%r169, %r9, 2147483647;
	setp.ne.s32 	%p44, %r169, 1071644672;
	or.b32  	%r170, %r11, -2147483648;
	selp.b32 	%r171, %r170, %r11, %p44;
	selp.b32 	%r172, %r171, %r11, %p43;
	selp.b32 	%r173, %r172, %r11, %p42;
	mov.b32 	%r174, 0;
	mov.b64 	%fd975, {%r174, %r173};
$L__BB15_26:
	setp.eq.s32 	%p46, %r13, 1073741824;
	{ // callseq 72, 0
	.param .b64 param0;
	st.param.f64 	[param0], %fd11;
	.param .b64 param1;
	st.param.f64 	[param1], 0d4008000000000000;
	.param .b64 retval0;
	call.uni (retval0), 
	__internal_accurate_pow, 
	(
	param0, 
	param1
	);
	ld.param.f64 	%fd238, [retval0];
	} // callseq 72
	neg.f64 	%fd240, %fd238;
	selp.f64 	%fd241, %fd240, %fd238, %p46;
	selp.f64 	%fd976, %fd241, %fd238, %p30;
	add.f64 	%fd242, %fd6, 0d4008000000000000;
	{
	.reg .b32 %temp; 
	mov.b64 	{%temp, %r176}, %fd242;
	}
	and.b32  	%r177, %r176, 2146435072;
	setp.ne.s32 	%p47, %r177, 2146435072;
	@%p47 bra 	$L__BB15_31;
	setp.nan.f64 	%p48, %fd6, %fd6;
	@%p48 bra 	$L__BB15_30;
	setp.neu.f64 	%p49, %fd11, 0d7FF0000000000000;
	@%p49 bra 	$L__BB15_31;
	setp.lt.s32 	%p50, %r36, 0;
	and.b32  	%r179, %r12, 2147483647;
	setp.ne.s32 	%p52, %r179, 1071644672;
	or.b32  	%r180, %r14, -2147483648;
	selp.b32 	%r181, %r180, %r14, %p52;
	selp.b32 	%r182, %r181, %r14, %p46;
	selp.b32 	%r183, %r182, %r14, %p50;
	mov.b32 	%r184, 0;
	mov.b64 	%fd976, {%r184, %r183};
	bra.uni 	$L__BB15_31;
$L__BB15_30:
	mov.f64 	%fd243, 0d4008000000000000;
	add.rn.f64 	%fd976, %fd6, %fd243;
$L__BB15_31:
	add.f64 	%fd244, %fd975, 0d0000000000000000;
	setp.eq.f64 	%p53, %fd6, 0d3FF0000000000000;
	selp.f64 	%fd245, 0d3FF0000000000000, %fd244, %p53;
	selp.f64 	%fd246, 0d3FF0000000000000, %fd976, %p53;
	fma.rn.f64 	%fd35, %fd246, 0d4021258B58392C3A, %fd245;
	fma.rn.f64 	%fd36, %fd246, 0d4023258A81A71E37, %fd245;
	@%p32 bra 	$L__BB15_36;
	setp.nan.f64 	%p55, %fd6, %fd6;
	@%p55 bra 	$L__BB15_35;
	setp.neu.f64 	%p56, %fd11, 0d7FF0000000000000;
	@%p56 bra 	$L__BB15_36;
	setp.lt.s32 	%p57, %r36, 0;
	selp.b32 	%r185, %r7, %r6, %p2;
	selp.b32 	%r186, %r185, %r6, %p57;
	mov.b32 	%r187, 0;
	mov.b64 	%fd977, {%r187, %r186};
	bra.uni 	$L__BB15_36;
$L__BB15_35:
	mov.f64 	%fd247, 0d4000000000000000;
	add.rn.f64 	%fd977, %fd6, %fd247;
$L__BB15_36:
	setp.lt.s32 	%p59, %r36, 0;
	setp.eq.s32 	%p60, %r16, 1072693248;
	selp.f64 	%fd248, 0d3FF0000000000000, %fd977, %p53;
	fma.rn.f64 	%fd40, %fd248, 0d40320F1BBC80F1A4, %fd35;
	fma.rn.f64 	%fd41, %fd248, 0d4039A2096A060A04, %fd36;
	{ // callseq 73, 0
	.param .b64 param0;
	st.param.f64 	[param0], %fd11;
	.param .b64 param1;
	st.param.f64 	[param1], 0d3FF0000000000000;
	.param .b64 retval0;
	call.uni (retval0), 
	__internal_accurate_pow, 
	(
	param0, 
	param1
	);
	ld.param.f64 	%fd249, [retval0];
	} // callseq 73
	neg.f64 	%fd251, %fd249;
	selp.f64 	%fd252, %fd251, %fd249, %p60;
	selp.f64 	%fd978, %fd252, %fd249, %p59;
	add.f64 	%fd253, %fd6, 0d3FF0000000000000;
	{
	.reg .b32 %temp; 
	mov.b64 	{%temp, %r189}, %fd253;
	}
	and.b32  	%r190, %r189, 2146435072;
	setp.ne.s32 	%p61, %r190, 2146435072;
	@%p61 bra 	$L__BB15_41;
	setp.nan.f64 	%p62, %fd6, %fd6;
	@%p62 bra 	$L__BB15_40;
	setp.neu.f64 	%p63, %fd11, 0d7FF0000000000000;
	@%p63 bra 	$L__BB15_41;
	and.b32  	%r192, %r15, 2147483647;
	setp.ne.s32 	%p66, %r192, 1071644672;
	or.b32  	%r193, %r17, -2147483648;
	selp.b32 	%r194, %r193, %r17, %p66;
	selp.b32 	%r195, %r194, %r17, %p60;
	selp.b32 	%r196, %r195, %r17, %p59;
	mov.b32 	%r197, 0;
	mov.b64 	%fd978, {%r197, %r196};
	bra.uni 	$L__BB15_41;
$L__BB15_40:
	mov.f64 	%fd254, 0d3FF0000000000000;
	add.rn.f64 	%fd978, %fd6, %fd254;
$L__BB15_41:
	setp.geu.f32 	%p67, %f1, 0f40874800;
	setp.lt.f32 	%p69, %f1, 0f4086232B;
	selp.f64 	%fd255, 0d3FF0000000000000, %fd978, %p53;
	fma.rn.f64 	%fd256, %fd255, 0d402144FF61342271, %fd40;
	fma.rn.f64 	%fd257, %fd255, 0d40351982DD4B2460, %fd41;
	add.f64 	%fd258, %fd256, 0d3FD1233471E2F679;
	add.f64 	%fd259, %fd257, 0d400FAB006F45F0EC;
	mov.f64 	%fd260, 0d7FF0000000000000;
	sub.f64 	%fd261, %fd260, %fd6;
	setp.gt.f64 	%p70, %fd6, 0d0000000000000000;
	selp.f64 	%fd262, 0d0000000000000000, %fd261, %p70;
	selp.f64 	%fd263, %fd262, %fd17, %p67;
	selp.f64 	%fd264, %fd7, %fd263, %p69;
	rcp.rn.f64 	%fd265, %fd6;
	mul.f64 	%fd266, %fd265, %fd264;
	mul.f64 	%fd267, %fd258, %fd266;
	div.rn.f64 	%fd979, %fd267, %fd259;
$L__BB15_42:
	ld.param.u64 	%rd105, [_Z19fband_noniso_directPdS_S_S_S_S_S_S_S_S_ddiiidi_param_5];
	ld.param.u64 	%rd102, [_Z19fband_noniso_directPdS_S_S_S_S_S_S_S_S_ddiiidi_param_4];
	ld.param.u64 	%rd100, [_Z19fband_noniso_directPdS_S_S_S_S_S_S_S_S_ddiiidi_param_2];
	cvt.s64.s32 	%rd53, %r644;
	add.s64 	%rd54, %rd5, %rd53;
	shl.b64 	%rd55, %rd54, 3;
	cvta.to.global.u64 	%rd56, %rd102;
	add.s64 	%rd57, %rd56, %rd55;
	add.s64 	%rd17, %rd57, -8;
	mul.wide.s32 	%rd58, %r640, 8;
	cvta.to.global.u64 	%rd59, %rd105;
	add.s64 	%rd60, %rd59, %rd58;
	setp.eq.f64 	%p98, %fd6, 0d3FF0000000000000;
	selp.f64 	%fd363, 0d3FF0000000000000, %fd971, %p98;
	mul.f64 	%fd364, %fd363, %fd979;
	mov.f64 	%fd365, 0d3FF0000000000000;
	sub.f64 	%fd366, %fd365, %fd6;
	fma.rn.f64 	%fd48, %fd366, %fd970, %fd364;
	ld.global.f64 	%fd367, [%rd57+-8];
	ld.global.f64 	%fd368, [%rd60];
	sub.f64 	%fd369, %fd367, %fd368;
	div.rn.f64 	%fd370, %fd369, %fd6;
	mul.wide.s32 	%rd61, %r642, 8;
	add.s64 	%rd18, %rd1, %rd61;
	ld.global.f64 	%fd371, [%rd18];
	mul.f64 	%fd372, %fd368, 0d400921FB54442EEA;
	sub.f64 	%fd49, %fd365, %fd48;
	mul.f64 	%fd373, %fd49, %fd372;
	fma.rn.f64 	%fd374, %fd48, %fd371, %fd373;
	mul.f64 	%fd375, %fd370, 0d400921FB54442EEA;
	sub.f64 	%fd376, %fd365, %fd970;
	mul.f64 	%fd377, %fd376, 0dBFE5555555555555;
	fma.rn.f64 	%fd378, %fd48, 0dBFD5555555555555, 0d3FF0000000000000;
	fma.rn.f64 	%fd379, %fd6, %fd378, %fd377;
	fma.rn.f64 	%fd980, %fd379, %fd375, %fd374;
	cvta.to.global.u64 	%rd62, %rd100;
	mul.wide.s32 	%rd63, %r643, 8;
	add.s64 	%rd19, %rd62, %rd63;
	st.global.f64 	[%rd19], %fd980;
	setp.geu.f64 	%p99, %fd6, 0d3F1A36E2EB1C432D;
	@%p99 bra 	$L__BB15_44;
	ld.global.f64 	%fd380, [%rd18];
	ld.global.f64 	%fd381, [%rd17];
	mul.f64 	%fd382, %fd381, 0d400921FB54442EEA;
	mul.f64 	%fd383, %fd49, %fd382;
	fma.rn.f64 	%fd980, %fd48, %fd380, %fd383;
	st.global.f64 	[%rd19], %fd980;
$L__BB15_44:
	ld.param.u64 	%rd112, [_Z19fband_noniso_directPdS_S_S_S_S_S_S_S_S_ddiiidi_param_8];
	mul.wide.s32 	%rd64, %r643, 8;
	add.s64 	%rd65, %rd4, %rd64;
	ld.global.f64 	%fd384, [%rd65];
	cvta.to.global.u64 	%rd66, %rd112;
	add.s64 	%rd67, %rd66, %rd64;
	ld.global.f64 	%fd385, [%rd67];
	add.f64 	%fd386, %fd384, %fd385;
	mul.f64 	%fd387, %fd386, 0d3FE0000000000000;
	ld.global.f64 	%fd388, [%rd114];
	mul.f64 	%fd53, %fd388, %fd387;
	neg.f64 	%fd389, %fd53;
	fma.rn.f64 	%fd390, %fd53, 0dBFF71547652B82FE, 0d4338000000000000;
	{
	.reg .b32 %temp; 
	mov.b64 	{%r47, %temp}, %fd390;
	}
	mov.f64 	%fd391, 0dC338000000000000;
	add.rn.f64 	%fd392, %fd390, %fd391;
	fma.rn.f64 	%fd393, %fd392, 0dBFE62E42FEFA39EF, %fd389;
	fma.rn.f64 	%fd394, %fd392, 0dBC7ABC9E3B39803F, %fd393;
	fma.rn.f64 	%fd395, %fd394, 0d3E5ADE1569CE2BDF, 0d3E928AF3FCA213EA;
	fma.rn.f64 	%fd396, %fd395, %fd394, 0d3EC71DEE62401315;
	fma.rn.f64 	%fd397, %fd396, %fd394, 0d3EFA01997C89EB71;
	fma.rn.f64 	%fd398, %fd397, %fd394, 0d3F2A01A014761F65;
	fma.rn.f64 	%fd399, %fd398, %fd394, 0d3F56C16C1852B7AF;
	fma.rn.f64 	%fd400, %fd399, %fd394, 0d3F81111111122322;
	fma.rn.f64 	%fd401, %fd400, %fd394, 0d3FA55555555502A1;
	fma.rn.f64 	%fd402, %fd401, %fd394, 0d3FC5555555555511;
	fma.rn.f64 	%fd403, %fd402, %fd394, 0d3FE000000000000B;
	fma.rn.f64 	%fd404, %fd403, %fd394, 0d3FF0000000000000;
	fma.rn.f64 	%fd405, %fd404, %fd394, 0d3FF0000000000000;
	{
	.reg .b32 %temp; 
	mov.b64 	{%r48, %temp}, %fd405;
	}
	{
	.reg .b32 %temp; 
	mov.b64 	{%temp, %r49}, %fd405;
	}
	shl.b32 	%r261, %r47, 20;
	add.s32 	%r262, %r261, %r49;
	mov.b64 	%fd54, {%r48, %r262};
	{
	.reg .b32 %temp; 
	mov.b64 	{%temp, %r263}, %fd389;
	}
	mov.b32 	%f6, %r263;
	abs.f32 	%f2, %f6;
	setp.lt.f32 	%p100, %f2, 0f4086232B;
	mov.f64 	%fd981, %fd54;
	@%p100 bra 	$L__BB15_47;
	setp.gt.f64 	%p101, %fd53, 0d0000000000000000;
	mov.f64 	%fd406, 0d7FF0000000000000;
	sub.f64 	%fd407, %fd406, %fd53;
	selp.f64 	%fd981, 0d0000000000000000, %fd407, %p101;
	setp.geu.f32 	%p102, %f2, 0f40874800;
	@%p102 bra 	$L__BB15_47;
	shr.u32 	%r264, %r47, 31;
	add.s32 	%r265, %r47, %r264;
	shr.s32 	%r266, %r265, 1;
	shl.b32 	%r267, %r266, 20;
	add.s32 	%r268, %r49, %r267;
	mov.b64 	%fd408, {%r48, %r268};
	sub.s32 	%r269, %r47, %r266;
	shl.b32 	%r270, %r269, 20;
	add.s32 	%r271, %r270, 1072693248;
	mov.b32 	%r272, 0;
	mov.b64 	%fd409, {%r272, %r271};
	mul.f64 	%fd981, %fd409, %fd408;
$L__BB15_47:
	setp.eq.s32 	%p103, %r5, 1062207488;
	and.b32  	%r273, %r4, 2147483647;
	setp.ne.s32 	%p105, %r273, 1071644672;
	and.pred  	%p3, %p103, %p105;
	setp.lt.s32 	%p106, %r4, 0;
	{
	.reg .b32 %temp; 
	mov.b64 	{%temp, %r50}, %fd53;
	}
	abs.f64 	%fd58, %fd53;
	{ // callseq 78, 0
	.param .b64 param0;
	st.param.f64 	[param0], %fd58;
	.param .b64 param1;
	st.param.f64 	[param1], 0d4000000000000000;
	.param .b64 retval0;
	call.uni (retval0), 
	__internal_accurate_pow, 
	(
	param0, 
	param1
	);
	ld.param.f64 	%fd410, [retval0];
	} // callseq 78
	setp.lt.s32 	%p107, %r50, 0;
	neg.f64 	%fd412, %fd410;
	selp.f64 	%fd413, %fd412, %fd410, %p103;
	selp.f64 	%fd988, %fd413, %fd410, %p107;
	setp.eq.f64 	%p108, %fd53, 0d0000000000000000;
	selp.b32 	%r274, %r50, 0, %p103;
	or.b32  	%r275, %r274, 2146435072;
	selp.b32 	%r276, %r275, %r274, %p106;
	mov.b32 	%r277, 0;
	mov.b64 	%fd414, {%r277, %r276};
	selp.f64 	%fd60, %fd414, %fd988, %p108;
	add.f64 	%fd415, %fd53, 0d4000000000000000;
	{
	.reg .b32 %temp; 
	mov.b64 	{%temp, %r278}, %fd415;
	}
	and.b32  	%r51, %r278, 2146435072;
	setp.ne.s32 	%p109, %r51, 2146435072;
	mov.f64 	%fd982, %fd60;
	@%p109 bra 	$L__BB15_52;
	setp.num.f64 	%p110, %fd53, %fd53;
	@%p110 bra 	$L__BB15_50;
	mov.f64 	%fd416, 0d4000000000000000;
	add.rn.f64 	%fd982, %fd53, %fd416;
	bra.uni 	$L__BB15_52;
$L__BB15_50:
	setp.neu.f64 	%p111, %fd58, 0d7FF0000000000000;
	mov.f64 	%fd982, %fd60;
	@%p111 bra 	$L__BB15_52;
	selp.b32 	%r279, %r7, %r6, %p3;
	selp.b32 	%r280, %r279, %r6, %p107;
	mov.b32 	%r281, 0;
	mov.b64 	%fd982, {%r281, %r280};
$L__BB15_52:
	setp.lt.f64 	%p113, %fd53, 0d3FF0000000000000;
	@%p113 bra 	$L__BB15_56;
	setp.eq.s32 	%p115, %r10, 1072693248;
	shr.u32 	%r283, %r47, 31;
	add.s32 	%r284, %r47, %r283;
	shr.s32 	%r285, %r284, 1;
	shl.b32 	%r286, %r285, 20;
	add.s32 	%r287, %r49, %r286;
	mov.b64 	%fd417, {%r48, %r287};
	sub.s32 	%r288, %r47, %r285;
	shl.b32 	%r289, %r288, 20;
	add.s32 	%r290, %r289, 1072693248;
	mov.b32 	%r291, 0;
	mov.b64 	%fd418, {%r291, %r290};
	mul.f64 	%fd64, %fd418, %fd417;
	{ // callseq 79, 0
	.param .b64 param0;
	st.param.f64 	[param0], %fd58;
	.param .b64 param1;
	st.param.f64 	[param1], 0d4010000000000000;
	.param .b64 retval0;
	call.uni (retval0), 
	__internal_accurate_pow, 
	(
	param0, 
	param1
	);
	ld.param.f64 	%fd419, [retval0];
	} // callseq 79
	neg.f64 	%fd421, %fd419;
	selp.f64 	%fd422, %fd421, %fd419, %p115;
	selp.f64 	%fd986, %fd422, %fd419, %p107;
	add.f64 	%fd423, %fd53, 0d4010000000000000;
	{
	.reg .b32 %temp; 
	mov.b64 	{%temp, %r292}, %fd423;
	}
	and.b32  	%r293, %r292, 2146435072;
	setp.eq.s32 	%p116, %r293, 2146435072;
	@%p116 bra 	$L__BB15_54;
	bra.uni 	$L__BB15_66;
$L__BB15_54:
	setp.num.f64 	%p117, %fd53, %fd53;
	@%p117 bra 	$L__BB15_64;
	mov.f64 	%fd424, 0d4010000000000000;
	add.rn.f64 	%fd986, %fd53, %fd424;
	bra.uni 	$L__BB15_66;
$L__BB15_56:
	{
	.reg .b32 %temp; 
	mov.b64 	{%r650, %temp}, %fd53;
	}
	setp.gt.s32 	%p148, %r50, 1048575;
	mov.b32 	%r651, -1023;
	mov.f64 	%fd983, %fd53;
	mov.u32 	%r649, %r50;
	@%p148 bra 	$L__BB15_58;
	mul.f64 	%fd983, %fd53, 0d4350000000000000;
	{
	.reg .b32 %temp; 
	mov.b64 	{%temp, %r649}, %fd983;
	}
	{
	.reg .b32 %temp; 
	mov.b64 	{%r650, %temp}, %fd983;
	}
	mov.b32 	%r651, -1077;
$L__BB15_58:
	add.s32 	%r326, %r649, -1;
	setp.gt.u32 	%p149, %r326, 2146435070;
	@%p149 bra 	$L__BB15_62;
	shr.u32 	%r329, %r649, 20;
	add.s32 	%r652, %r651, %r329;
	and.b32  	%r330, %r649, 1048575;
	or.b32  	%r331, %r330, 1072693248;
	mov.b64 	%fd984, {%r650, %r331};
	setp.lt.u32 	%p151, %r331, 1073127583;
	@%p151 bra 	$L__BB15_61;
	{
	.reg .b32 %temp; 
	mov.b64 	{%r332, %temp}, %fd984;
	}
	{
	.reg .b32 %temp; 
	mov.b64 	{%temp, %r333}, %fd984;
	}
	add.s32 	%r334, %r333, -1048576;
	mov.b64 	%fd984, {%r332, %r334};
	add.s32 	%r652, %r652, 1;
$L__BB15_61:
	add.f64 	%fd456, %fd984, 0dBFF0000000000000;
	add.f64 	%fd457, %fd984, 0d3FF0000000000000;
	rcp.approx.ftz.f64 	%fd458, %fd457;
	neg.f64 	%fd459, %fd457;
	fma.rn.f64 	%fd460, %fd459, %fd458, 0d3FF0000000000000;
	fma.rn.f64 	%fd461, %fd460, %fd460, %fd460;
	fma.rn.f64 	%fd462, %fd461, %fd458, %fd458;
	mul.f64 	%fd463, %fd456, %fd462;
	fma.rn.f64 	%fd464, %fd456, %fd462, %fd463;
	mul.f64 	%fd465, %fd464, %fd464;
	fma.rn.f64 	%fd466, %fd465, 0d3EB1380B3AE80F1E, 0d3ED0EE258B7A8B04;
	fma.rn.f64 	%fd467, %fd466, %fd465, 0d3EF3B2669F02676F;
	fma.rn.f64 	%fd468, %fd467, %fd465, 0d3F1745CBA9AB0956;
	fma.rn.f64 	%fd469, %fd468, %fd465, 0d3F3C71C72D1B5154;
	fma.rn.f64 	%fd470, %fd469, %fd465, 0d3F624924923BE72D;
	fma.rn.f64 	%fd471, %fd470, %fd465, 0d3F8999999999A3C4;
	fma.rn.f64 	%fd472, %fd471, %fd465, 0d3FB5555555555554;
	sub.f64 	%fd473, %fd456, %fd464;
	add.f64 	%fd474, %fd473, %fd473;
	neg.f64 	%fd475, %fd464;
	fma.rn.f64 	%fd476, %fd475, %fd456, %fd474;
	mul.f64 	%fd477, %fd462, %fd476;
	mul.f64 	%fd478, %fd465, %fd472;
	fma.rn.f64 	%fd479, %fd478, %fd464, %fd477;
	xor.b32  	%r335, %r652, -2147483648;
	mov.b32 	%r336, 1127219200;
	mov.b64 	%fd480, {%r335, %r336};
	sub.f64 	%fd481, %fd480, %fd1;
	fma.rn.f64 	%fd482, %fd481, 0d3FE62E42FEFA39EF, %fd464;
	fma.rn.f64 	%fd483, %fd481, 0dBFE62E42FEFA39EF, %fd482;
	sub.f64 	%fd484, %fd483, %fd464;
	sub.f64 	%fd485, %fd479, %fd484;
	fma.rn.f64 	%fd486, %fd481, 0d3C7ABC9E3B39803F, %fd485;
	add.f64 	%fd985, %fd482, %fd486;
	bra.uni 	$L__BB15_63;
$L__BB15_62:
	fma.rn.f64 	%fd455, %fd983, 0d7FF0000000000000, 0d7FF0000000000000;
	{
	.reg .b32 %temp; 
	mov.b64 	{%temp, %r327}, %fd983;
	}
	and.b32  	%r328, %r327, 2147483647;
	setp.eq.s32 	%p150, %r328, 0;
	selp.f64 	%fd985, 0dFFF0000000000000, %fd455, %p150;
$L__BB15_63:
	setp.eq.f64 	%p152, %fd53, 0d3FF0000000000000;
	setp.eq.s32 	%p153, %r51, 2146435072;
	setp.eq.f64 	%p154, %fd53, 0d0000000000000000;
	setp.lt.s32 	%p155, %r50, 0;
	setp.lt.s32 	%p156, %r18, 0;
	setp.eq.s32 	%p157, %r19, 1074790400;
	setp.lt.s32 	%p158, %r15, 0;
	setp.eq.s32 	%p159, %r16, 1072693248;
	setp.lt.s32 	%p160, %r12, 0;
	setp.eq.s32 	%p161, %r13, 1073741824;
	setp.lt.s32 	%p162, %r9, 0;
	setp.eq.s32 	%p163, %r10, 1072693248;
	setp.eq.f64 	%p164, %fd58, 0d7FF0000000000000;
	mov.f64 	%fd487, 0dBFE2788CF9CE0CBE;
	sub.f64 	%fd488, %fd487, %fd985;
	{ // callseq 82, 0
	.param .b64 param0;
	st.param.f64 	[param0], %fd58;
	.param .b64 param1;
	st.param.f64 	[param1], 0d3FF0000000000000;
	.param .b64 retval0;
	call.uni (retval0), 
	__internal_accurate_pow, 
	(
	param0, 
	param1
	);
	ld.param.f64 	%fd489, [retval0];
	} // callseq 82
	neg.f64 	%fd491, %fd489;
	selp.f64 	%fd492, %fd491, %fd489, %p159;
	selp.f64 	%fd493, %fd492, %fd489, %p155;
	selp.b32 	%r341, %r50, 0, %p159;
	or.b32  	%r342, %r341, 2146435072;
	selp.b32 	%r343, %r342, %r341, %p158;
	mov.b32 	%r344, 0;
	mov.b64 	%fd494, {%r344, %r343};
	selp.f64 	%fd495, %fd494, %fd493, %p154;
	add.f64 	%fd496, %fd53, 0d3FF0000000000000;
	{
	.reg .b32 %temp; 
	mov.b64 	{%temp, %r345}, %fd496;
	}
	and.b32  	%r346, %r345, 2146435072;
	setp.eq.s32 	%p165, %r346, 2146435072;
	and.b32  	%r347, %r15, 2147483647;
	setp.ne.s32 	%p166, %r347, 1071644672;
	or.b32  	%r348, %r17, -2147483648;
	selp.b32 	%r349, %r348, %r17, %p166;
	selp.b32 	%r350, %r349, %r17, %p159;
	selp.b32 	%r351, %r350, %r17, %p155;
	mov.b64 	%fd497, {%r344, %r351};
	selp.f64 	%fd498, %fd497, %fd495, %p164;
	selp.f64 	%fd499, %fd498, %fd495, %p165;
	mul.f64 	%fd500, %fd499, 0d3FEFFFEF1373A53E;
	selp.f64 	%fd501, 0d3FEFFFEF1373A53E, %fd500, %p152;
	add.f64 	%fd502, %fd488, %fd501;
	setp.eq.s32 	%p167, %r5, 1062207488;
	and.b32  	%r353, %r4, 2147483647;
	setp.ne.s32 	%p168, %r353, 1071644672;
	selp.b32 	%r354, %r7, %r6, %p168;
	selp.b32 	%r355, %r354, %r6, %p167;
	selp.b32 	%r356, %r355, %r6, %p155;
	mov.b64 	%fd503, {%r344, %r356};
	selp.f64 	%fd504, %fd503, %fd60, %p164;
	selp.f64 	%fd505, %fd504, %fd60, %p153;
	mul.f64 	%fd506, %fd505, 0dBFCFFD11A396729E;
	selp.f64 	%fd507, 0dBFCFFD11A396729E, %fd506, %p152;
	add.f64 	%fd508, %fd502, %fd507;
	{ // callseq 83, 0
	.param .b64 param0;
	st.param.f64 	[param0], %fd58;
	.param .b64 param1;
	st.param.f64 	[param1], 0d4008000000000000;
	.param .b64 retval0;
	call.uni (retval0), 
	__internal_accurate_pow, 
	(
	param0, 
	param1
	);
	ld.param.f64 	%fd509, [retval0];
	} // callseq 83
	neg.f64 	%fd511, %fd509;
	selp.f64 	%fd512, %fd511, %fd509, %p161;
	selp.f64 	%fd513, %fd512, %fd509, %p155;
	selp.b32 	%r357, %r50, 0, %p161;
	or.b32  	%r358, %r357, 2146435072;
	selp.b32 	%r359, %r358, %r357, %p160;
	mov.b64 	%fd514, {%r344, %r359};
	selp.f64 	%fd515, %fd514, %fd513, %p154;
	add.f64 	%fd516, %fd53, 0d4008000000000000;
	{
	.reg .b32 %temp; 
	mov.b64 	{%temp, %r360}, %fd516;
	}
	and.b32  	%r361, %r360, 2146435072;
	setp.eq.s32 	%p169, %r361, 2146435072;
	and.b32  	%r362, %r12, 2147483647;
	setp.ne.s32 	%p170, %r362, 1071644672;
	or.b32  	%r363, %r14, -2147483648;
	selp.b32 	%r364, %r363, %r14, %p170;
	selp.b32 	%r365, %r364, %r14, %p161;
	selp.b32 	%r366, %r365, %r14, %p155;
	mov.b64 	%fd517, {%r344, %r366};
	selp.f64 	%fd518, %fd517, %fd515, %p164;
	selp.f64 	%fd519, %fd518, %fd515, %p169;
	mul.f64 	%fd520, %fd519, 0d3FAC4321E8B30754;
	selp.f64 	%fd521, 0d3FAC4321E8B30754, %fd520, %p152;
	add.f64 	%fd522, %fd508, %fd521;
	{ // callseq 84, 0
	.param .b64 param0;
	st.param.f64 	[param0], %fd58;
	.param .b64 param1;
	st.param.f64 	[param1], 0d4010000000000000;
	.param .b64 retval0;
	call.uni (retval0), 
	__internal_accurate_pow, 
	(
	param0, 
	param1
	);
	ld.param.f64 	%fd523, [retval0];
	} // callseq 84
	neg.f64 	%fd525, %fd523;
	selp.f64 	%fd526, %fd525, %fd523, %p163;
	selp.f64 	%fd527, %fd526, %fd523, %p155;
	selp.b32 	%r367, %r50, 0, %p163;
	or.b32  	%r368, %r367, 2146435072;
	selp.b32 	%r369, %r368, %r367, %p162;
	mov.b64 	%fd528, {%r344, %r369};
	selp.f64 	%fd529, %fd528, %fd527, %p154;
	add.f64 	%fd530, %fd53, 0d4010000000000000;
	{
	.reg .b32 %temp; 
	mov.b64 	{%temp, %r370}, %fd530;
	}
	and.b32  	%r371, %r370, 2146435072;
	setp.eq.s32 	%p171, %r371, 2146435072;
	and.b32  	%r372, %r9, 2147483647;
	setp.ne.s32 	%p172, %r372, 1071644672;
	or.b32  	%r373, %r11, -2147483648;
	selp.b32 	%r374, %r373, %r11, %p172;
	selp.b32 	%r375, %r374, %r11, %p163;
	selp.b32 	%r376, %r375, %r11, %p155;
	mov.b64 	%fd531, {%r344, %r376};
	selp.f64 	%fd532, %fd531, %fd529, %p164;
	selp.f64 	%fd533, %fd532, %fd529, %p171;
	mul.f64 	%fd534, %fd533, 0dBF83FD1264DC7891;
	selp.f64 	%fd535, 0dBF83FD1264DC7891, %fd534, %p152;
	add.f64 	%fd536, %fd522, %fd535;
	{ // callseq 85, 0
	.param .b64 param0;
	st.param.f64 	[param0], %fd58;
	.param .b64 param1;
	st.param.f64 	[param1], 0d4014000000000000;
	.param .b64 retval0;
	call.uni (retval0), 
	__internal_accurate_pow, 
	(
	param0, 
	param1
	);
	ld.param.f64 	%fd537, [retval0];
	} // callseq 85
	neg.f64 	%fd539, %fd537;
	selp.f64 	%fd540, %fd539, %fd537, %p157;
	selp.f64 	%fd541, %fd540, %fd537, %p155;
	selp.b32 	%r377, %r50, 0, %p157;
	or.b32  	%r378, %r377, 2146435072;
	selp.b32 	%r379, %r378, %r377, %p156;
	mov.b64 	%fd542, {%r344, %r379};
	selp.f64 	%fd543, %fd542, %fd541, %p154;
	add.f64 	%fd544, %fd53, 0d4014000000000000;
	{
	.reg .b32 %temp; 
	mov.b64 	{%temp, %r380}, %fd544;
	}
	and.b32  	%r381, %r380, 2146435072;
	setp.eq.s32 	%p173, %r381, 2146435072;
	and.b32  	%r382, %r18, 2147483647;
	setp.ne.s32 	%p174, %r382, 1071644672;
	or.b32  	%r383, %r20, -2147483648;
	selp.b32 	%r384, %r383, %r20, %p174;
	selp.b32 	%r385, %r384, %r20, %p157;
	selp.b32 	%r386, %r385, %r20, %p155;
	mov.b64 	%fd545, {%r344, %r386};
	selp.f64 	%fd546, %fd545, %fd543, %p164;
	selp.f64 	%fd547, %fd546, %fd543, %p173;
	mul.f64 	%fd548, %fd547, 0d3F51ABD9B817B3FC;
	selp.f64 	%fd549, 0d3F51ABD9B817B3FC, %fd548, %p152;
	add.f64 	%fd990, %fd536, %fd549;
	bra.uni 	$L__BB15_82;
$L__BB15_64:
	setp.neu.f64 	%p118, %fd58, 0d7FF0000000000000;
	@%p118 bra 	$L__BB15_66;
	setp.lt.s32 	%p119, %r50, 0;
	setp.eq.s32 	%p120, %r10, 1072693248;
	and.b32  	%r295, %r9, 2147483647;
	setp.ne.s32 	%p121, %r295, 1071644672;
	or.b32  	%r296, %r11, -2147483648;
	selp.b32 	%r297, %r296, %r11, %p121;
	selp.b32 	%r298, %r297, %r11, %p120;
	selp.b32 	%r299, %r298, %r11, %p119;
	mov.b32 	%r300, 0;
	mov.b64 	%fd986, {%r300, %r299};
$L__BB15_66:
	setp.eq.s32 	%p123, %r13, 1073741824;
	{ // callseq 80, 0
	.param .b64 param0;
	st.param.f64 	[param0], %fd58;
	.param .b64 param1;
	st.param.f64 	[param1], 0d4008000000000000;
	.param .b64 retval0;
	call.uni (retval0), 
	__internal_accurate_pow, 
	(
	param0, 
	param1
	);
	ld.param.f64 	%fd425, [retval0];
	} // callseq 80
	neg.f64 	%fd427, %fd425;
	selp.f64 	%fd428, %fd427, %fd425, %p123;
	selp.f64 	%fd987, %fd428, %fd425, %p107;
	add.f64 	%fd429, %fd53, 0d4008000000000000;
	{
	.reg .b32 %temp; 
	mov.b64 	{%temp, %r302}, %fd429;
	}
	and.b32  	%r303, %r302, 2146435072;
	setp.ne.s32 	%p124, %r303, 2146435072;
	@%p124 bra 	$L__BB15_71;
	setp.nan.f64 	%p125, %fd53, %fd53;
	@%p125 bra 	$L__BB15_70;
	setp.neu.f64 	%p126, %fd58, 0d7FF0000000000000;
	@%p126 bra 	$L__BB15_71;
	setp.lt.s32 	%p127, %r50, 0;
	and.b32  	%r305, %r12, 2147483647;
	setp.ne.s32 	%p129, %r305, 1071644672;
	or.b32  	%r306, %r14, -2147483648;
	selp.b32 	%r307, %r306, %r14, %p129;
	selp.b32 	%r308, %r307, %r14, %p123;
	selp.b32 	%r309, %r308, %r14, %p127;
	mov.b32 	%r310, 0;
	mov.b64 	%fd987, {%r310, %r309};
	bra.uni 	$L__BB15_71;
$L__BB15_70:
	mov.f64 	%fd430, 0d4008000000000000;
	add.rn.f64 	%fd987, %fd53, %fd430;
$L__BB15_71:
	add.f64 	%fd431, %fd986, 0d0000000000000000;
	setp.eq.f64 	%p130, %fd53, 0d3FF0000000000000;
	selp.f64 	%fd432, 0d3FF0000000000000, %fd431, %p130;
	selp.f64 	%fd433, 0d3FF0000000000000, %fd987, %p130;
	fma.rn.f64 	%fd82, %fd433, 0d4021258B58392C3A, %fd432;
	fma.rn.f64 	%fd83, %fd433, 0d4023258A81A71E37, %fd432;
	@%p109 bra 	$L__BB15_76;
	setp.nan.f64 	%p132, %fd53, %fd53;
	@%p132 bra 	$L__BB15_75;
	setp.neu.f64 	%p133, %fd58, 0d7FF0000000000000;
	@%p133 bra 	$L__BB15_76;
	setp.lt.s32 	%p134, %r50, 0;
	selp.b32 	%r311, %r7, %r6, %p3;
	selp.b32 	%r312, %r311, %r6, %p134;
	mov.b32 	%r313, 0;
	mov.b64 	%fd988, {%r313, %r312};
	bra.uni 	$L__BB15_76;
$L__BB15_75:
	mov.f64 	%fd434, 0d4000000000000000;
	add.rn.f64 	%fd988, %fd53, %fd434;
$L__BB15_76:
	setp.lt.s32 	%p136, %r50, 0;
	setp.eq.s32 	%p137, %r16, 1072693248;
	selp.f64 	%fd435, 0d3FF0000000000000, %fd988, %p130;
	fma.rn.f64 	%fd87, %fd435, 0d40320F1BBC80F1A4, %fd82;
	fma.rn.f64 	%fd88, %fd435, 0d4039A2096A060A04, %fd83;
	{ // callseq 81, 0
	.param .b64 param0;
	st.param.f64 	[param0], %fd58;
	.param .b64 param1;
	st.param.f64 	[param1], 0d3FF0000000000000;
	.param .b64 retval0;
	call.uni (retval0), 
	__internal_accurate_pow, 
	(
	param0, 
	param1
	);
	ld.param.f64 	%fd436, [retval0];
	} // callseq 81
	neg.f64 	%fd438, %fd436;
	selp.f64 	%fd439, %fd438, %fd436, %p137;
	selp.f64 	%fd989, %fd439, %fd436, %p136;
	add.f64 	%fd440, %fd53, 0d3FF0000000000000;
	{
	.reg .b32 %temp; 
	mov.b64 	{%temp, %r315}, %fd440;
	}
	and.b32  	%r316, %r315, 2146435072;
	setp.ne.s32 	%p138, %r316, 2146435072;
	@%p138 bra 	$L__BB15_81;
	setp.nan.f64 	%p139, %fd53, %fd53;
	@%p139 bra 	$L__BB15_80;
	setp.neu.f64 	%p140, %fd58, 0d7FF0000000000000;
	@%p140 bra 	$L__BB15_81;
	and.b32  	%r318, %r15, 2147483647;
	setp.ne.s32 	%p143, %r318, 1071644672;
	or.b32  	%r319, %r17, -2147483648;
	selp.b32 	%r320, %r319, %r17, %p143;
	selp.b32 	%r321, %r320, %r17, %p137;
	selp.b32 	%r322, %r321, %r17, %p136;
	mov.b32 	%r323, 0;
	mov.b64 	%fd989, {%r323, %r322};
	bra.uni 	$L__BB15_81;
$L__BB15_80:
	mov.f64 	%fd441, 0d3FF0000000000000;
	add.rn.f64 	%fd989, %fd53, %fd441;
$L__BB15_81:
	setp.geu.f32 	%p144, %f2, 0f40874800;
	setp.lt.f32 	%p146, %f2, 0f4086232B;
	selp.f64 	%fd442, 0d3FF0000000000000, %fd989, %p130;
	fma.rn.f64 	%fd443, %fd442, 0d402144FF61342271, %fd87;
	fma.rn.f64 	%fd444, %fd442, 0d40351982DD4B2460, %fd88;
	add.f64 	%fd445, %fd443, 0d3FD1233471E2F679;
	add.f64 	%fd446, %fd444, 0d400FAB006F45F0EC;
	mov.f64 	%fd447, 0d7FF0000000000000;
	sub.f64 	%fd448, %fd447, %fd53;
	setp.gt.f64 	%p147, %fd53, 0d0000000000000000;
	selp.f64 	%fd449, 0d0000000000000000, %fd448, %p147;
	selp.f64 	%fd450, %fd449, %fd64, %p144;
	selp.f64 	%fd451, %fd54, %fd450, %p146;
	rcp.rn.f64 	%fd452, %fd53;
	mul.f64 	%fd453, %fd452, %fd451;
	mul.f64 	%fd454, %fd445, %fd453;
	div.rn.f64 	%fd990, %fd454, %fd446;
$L__BB15_82:
	ld.param.u64 	%rd106, [_Z19fband_noniso_directPdS_S_S_S_S_S_S_S_S_ddiiidi_param_5];
	setp.eq.f64 	%p175, %fd53, 0d3FF0000000000000;
	selp.f64 	%fd550, 0d3FF0000000000000, %fd982, %p175;
	mul.f64 	%fd551, %fd550, %fd990;
	mov.f64 	%fd552, 0d3FF0000000000000;
	sub.f64 	%fd553, %fd552, %fd53;
	fma.rn.f64 	%fd95, %fd553, %fd981, %fd551;
	cvta.to.global.u64 	%rd68, %rd106;
	mul.wide.s32 	%rd69, %r640, 8;
	add.s64 	%rd70, %rd68, %rd69;
	ld.global.f64 	%fd554, [%rd70+-8];
	ld.global.f64 	%fd555, [%rd17];
	sub.f64 	%fd556, %fd554, %fd555;
	div.rn.f64 	%fd557, %fd556, %fd53;
	mul.f64 	%fd558, %fd555, 0d400921FB54442EEA;
	sub.f64 	%fd96, %fd552, %fd95;
	mul.f64 	%fd559, %fd96, %fd558;
	fma.rn.f64 	%fd560, %fd95, %fd980, %fd559;
	mul.f64 	%fd561, %fd557, 0d400921FB54442EEA;
	sub.f64 	%fd562, %fd552, %fd981;
	mul.f64 	%fd563, %fd562, 0dBFE5555555555555;
	fma.rn.f64 	%fd564, %fd95, 0dBFD5555555555555, 0d3FF0000000000000;
	fma.rn.f64 	%fd565, %fd53, %fd564, %fd563;
	fma.rn.f64 	%fd566, %fd565, %fd561, %fd560;
	mul.wide.s32 	%rd71, %r643, 8;
	add.s64 	%rd20, %rd1, %rd71;
	st.global.f64 	[%rd20], %fd566;
	setp.geu.f64 	%p176, %fd53, 0d3F1A36E2EB1C432D;
	@%p176 bra 	$L__BB15_84;
	ld.global.f64 	%fd567, [%rd19];
	ld.global.f64 	%fd568, [%rd17];
	mul.f64 	%fd569, %fd568, 0d400921FB54442EEA;
	mul.f64 	%fd570, %fd96, %fd569;
	fma.rn.f64 	%fd571, %fd95, %fd567, %fd570;
	st.global.f64 	[%rd20], %fd571;
$L__BB15_84:
	sub.s32 	%r643, %r643, %r3;
	add.s64 	%rd115, %rd115, -8;
	add.s64 	%rd114, %rd114, -8;
	sub.s32 	%r642, %r642, %r3;
	add.s32 	%r641, %r641, -1;
	add.s32 	%r640, %r640, -1;
	setp.gt.u32 	%p182, %r644, 1;
	add.s32 	%r644, %r644, -1;
	@%p182 bra 	$L__BB15_2;
	ld.param.u64 	%rd110, [_Z19fband_noniso_directPdS_S_S_S_S_S_S_S_S_ddiiidi_param_7];
	ld.param.u64 	%rd109, [_Z19fband_noniso_directPdS_S_S_S_S_S_S_S_S_ddiiidi_param_6];
	ld.param.u64 	%rd107, [_Z19fband_noniso_directPdS_S_S_S_S_S_S_S_S_ddiiidi_param_5];
	ld.param.u64 	%rd104, [_Z19fband_noniso_directPdS_S_S_S_S_S_S_S_S_ddiiidi_param_4];
	ld.param.u64 	%rd99, [_Z19fband_noniso_directPdS_S_S_S_S_S_S_S_S_ddiiidi_param_1];
	cvt.u32.u64 	%r388, %rd5;
	mad.lo.s32 	%r389, %r110, %r1, %r117;
	mul.wide.s32 	%rd79, %r389, 8;
	add.s64 	%rd8, %rd1, %rd79;
	add.s32 	%r390, %r388, %r107;
	cvta.to.global.u64 	%rd80, %rd104;
	mul.wide.s32 	%rd81, %r390, 8;
	add.s64 	%rd9, %rd80, %rd81;
	cvta.to.global.u64 	%rd82, %rd99;
	add.s64 	%rd10, %rd82, %rd79;
	shl.b64 	%rd83, %rd5, 3;
	add.s64 	%rd84, %rd83, %rd80;
	add.s64 	%rd119, %rd84, -8;
	mul.lo.s32 	%r655, %r107, %r1;
	mul.wide.s32 	%rd85, %r655, 8;
	cvta.to.global.u64 	%rd86, %rd107;
	add.s64 	%rd87, %rd85, %rd86;
	add.s64 	%rd118, %rd87, -8;
	cvta.to.global.u64 	%rd88, %rd110;
	add.s64 	%rd117, %rd88, -8;
	cvta.to.global.u64 	%rd89, %rd109;
	add.s64 	%rd116, %rd89, -8;
	neg.s32 	%r656, %r107;
	neg.s32 	%r654, %r3;
	sub.s32 	%r391, %r1, %r108;
	mad.lo.s32 	%r653, %r110, %r391, %r117;
	mov.b32 	%r657, 0;
$L__BB15_86:
	setp.ne.s32 	%p183, %r657, 0;
	@%p183 bra 	$L__BB15_90;
	ld.param.u32 	%r639, [_Z19fband_noniso_directPdS_S_S_S_S_S_S_S_S_ddiiidi_param_12];
	setp.ne.s32 	%p338, %r639, 1;
	@%p338 bra 	$L__BB15_89;
	ld.global.f64 	%fd967, [%rd9];
	fma.rn.f64 	%fd968, %fd967, 0d400921FB54442EEA, 0d0000000000000000;
	st.global.f64 	[%rd10], %fd968;
	bra.uni 	$L__BB15_170;
$L__BB15_89:
	ld.global.f64 	%fd964, [%rd8];
	ld.global.f64 	%fd965, [%rd9];
	fma.rn.f64 	%fd966, %fd965, 0d400921FB54442EEA, %fd964;
	st.global.f64 	[%rd10], %fd966;
	bra.uni 	$L__BB15_170;
$L__BB15_90:
	ld.param.u64 	%rd113, [_Z19fband_noniso_directPdS_S_S_S_S_S_S_S_S_ddiiidi_param_8];
	mul.wide.s32 	%rd90, %r653, 8;
	add.s64 	%rd27, %rd4, %rd90;
	ld.global.f64 	%fd587, [%rd27];
	cvta.to.global.u64 	%rd91, %rd113;
	add.s64 	%rd28, %rd91, %rd90;
	ld.global.f64 	%fd588, [%rd28];
	add.f64 	%fd589, %fd587, %fd588;
	mul.f64 	%fd590, %fd589, 0d3FE0000000000000;
	ld.global.f64 	%fd591, [%rd117];
	mul.f64 	%fd97, %fd591, %fd590;
	neg.f64 	%fd592, %fd97;
	fma.rn.f64 	%fd593, %fd97, 0dBFF71547652B82FE, 0d4338000000000000;
	{
	.reg .b32 %temp; 
	mov.b64 	{%r71, %temp}, %fd593;
	}
	mov.f64 	%fd594, 0dC338000000000000;
	add.rn.f64 	%fd595, %fd593, %fd594;
	fma.rn.f64 	%fd596, %fd595, 0dBFE62E42FEFA39EF, %fd592;
	fma.rn.f64 	%fd597, %fd595, 0dBC7ABC9E3B39803F, %fd596;
	fma.rn.f64 	%fd598, %fd597, 0d3E5ADE1569CE2BDF, 0d3E928AF3FCA213EA;
	fma.rn.f64 	%fd599, %fd598, %fd597, 0d3EC71DEE62401315;
	fma.rn.f64 	%fd600, %fd599, %fd597, 0d3EFA01997C89EB71;
	fma.rn.f64 	%fd601, %fd600, %fd597, 0d3F2A01A014761F65;
	fma.rn.f64 	%fd602, %fd601, %fd597, 0d3F56C16C1852B7AF;
	fma.rn.f64 	%fd603, %fd602, %fd597, 0d3F81111111122322;
	fma.rn.f64 	%fd604, %fd603, %fd597, 0d3FA55555555502A1;
	fma.rn.f64 	%fd605, %fd604, %fd597, 0d3FC5555555555511;
	fma.rn.f64 	%fd606, %fd605, %fd597, 0d3FE000000000000B;
	fma.rn.f64 	%fd607, %fd606, %fd597, 0d3FF0000000000000;
	fma.rn.f64 	%fd608, %fd607, %fd597, 0d3FF0000000000000;
	{
	.reg .b32 %temp; 
	mov.b64 	{%r72, %temp}, %fd608;
	}
	{
	.reg .b32 %temp; 
	mov.b64 	{%temp, %r73}, %fd608;
	}
	shl.b32 	%r392, %r71, 20;
	add.s32 	%r393, %r392, %r73;
	mov.b64 	%fd98, {%r72, %r393};
	{
	.reg .b32 %temp; 
	mov.b64 	{%temp, %r394}, %fd592;
	}
	mov.b32 	%f7, %r394;
	abs.f32 	%f3, %f7;
	setp.lt.f32 	%p184, %f3, 0f4086232B;
	mov.f64 	%fd991, %fd98;
	@%p184 bra 	$L__BB15_93;
	setp.gt.f64 	%p185, %fd97, 0d0000000000000000;
	mov.f64 	%fd609, 0d7FF0000000000000;
	sub.f64 	%fd610, %fd609, %fd97;
	selp.f64 	%fd991, 0d0000000000000000, %fd610, %p185;
	setp.geu.f32 	%p186, %f3, 0f40874800;
	@%p186 bra 	$L__BB15_93;
	shr.u32 	%r395, %r71, 31;
	add.s32 	%r396, %r71, %r395;
	shr.s32 	%r397, %r396, 1;
	shl.b32 	%r398, %r397, 20;
	add.s32 	%r399, %r73, %r398;
	mov.b64 	%fd611, {%r72, %r399};
	sub.s32 	%r400, %r71, %r397;
	shl.b32 	%r401, %r400, 20;
	add.s32 	%r402, %r401, 1072693248;
	mov.b32 	%r403, 0;
	mov.b64 	%fd612, {%r403, %r402};
	mul.f64 	%fd991, %fd612, %fd611;
$L__BB15_93:
	setp.eq.s32 	%p187, %r5, 1062207488;
	and.b32  	%r404, %r4, 2147483647;
	setp.ne.s32 	%p189, %r404, 1071644672;
	and.pred  	%p4, %p187, %p189;
	setp.lt.s32 	%p190, %r4, 0;
	{
	.reg .b32 %temp; 
	mov.b64 	{%temp, %r74}, %fd97;
	}
	abs.f64 	%fd102, %fd97;
	{ // callseq 87, 0
	.param .b64 param0;
	st.param.f64 	[param0], %fd102;
	.param .b64 param1;
	st.param.f64 	[param1], 0d4000000000000000;
	.param .b64 retval0;
	call.uni (retval0), 
	__internal_accurate_pow, 
	(
	param0, 
	param1
	);
	ld.param.f64 	%fd613, [retval0];
	} // callseq 87
	setp.lt.s32 	%p191, %r74, 0;
	neg.f64 	%fd615, %fd613;
	selp.f64 	%fd616, %fd615, %fd613, %p187;
	selp.f64 	%fd998, %fd616, %fd613, %p191;
	setp.eq.f64 	%p192, %fd97, 0d0000000000000000;
	selp.b32 	%r405, %r74, 0, %p187;
	or.b32  	%r406, %r405, 2146435072;
	selp.b32 	%r407, %r406, %r405, %p190;
	mov.b32 	%r408, 0;
	mov.b64 	%fd617, {%r408, %r407};
	selp.f64 	%fd104, %fd617, %fd998, %p192;
	add.f64 	%fd618, %fd97, 0d4000000000000000;
	{
	.reg .b32 %temp; 
	mov.b64 	{%temp, %r409}, %fd618;
	}
	and.b32  	%r75, %r409, 2146435072;
	setp.ne.s32 	%p193, %r75, 2146435072;
	mov.f64 	%fd992, %fd104;
	@%p193 bra 	$L__BB15_98;
	setp.num.f64 	%p194, %fd97, %fd97;
	@%p194 bra 	$L__BB15_96;
	mov.f64 	%fd619, 0d4000000000000000;
	add.rn.f64 	%fd992, %fd97, %fd619;
	bra.uni 	$L__BB15_98;
$L__BB15_96:
	setp.neu.f64 	%p195, %fd102, 0d7FF0000000000000;
	mov.f64 	%fd992, %fd104;
	@%p195 bra 	$L__BB15_98;
	selp.b32 	%r410, %r7, %r6, %p4;
	selp.b32 	%r411, %r410, %r6, %p191;
	mov.b32 	%r412, 0;
	mov.b64 	%fd992, {%r412, %r411};
$L__BB15_98:
	or.b32  	%r76, %r17, -2147483648;
	or.b32  	%r77, %r11, -2147483648;
	setp.lt.f64 	%p197, %fd97, 0d3FF0000000000000;
	@%p197 bra 	$L__BB15_102;
	setp.eq.s32 	%p199, %r10, 1072693248;
	shr.u32 	%r414, %r71, 31;
	add.s32 	%r415, %r71, %r414;
	shr.s32 	%r416, %r415, 1;
	shl.b32 	%r417, %r416, 20;
	add.s32 	%r418, %r73, %r417;
	mov.b64 	%fd620, {%r72, %r418};
	sub.s32 	%r419, %r71, %r416;
	shl.b32 	%r420, %r419, 20;
	add.s32 	%r421, %r420, 1072693248;
	mov.b32 	%r422, 0;
	mov.b64 	%fd621, {%r422, %r421};
	mul.f64 	%fd108, %fd621, %fd620;
	{ // callseq 88, 0
	.param .b64 param0;
	st.param.f64 	[param0], %fd102;
	.param .b64 param1;
	st.param.f64 	[param1], 0d4010000000000000;
	.param .b64 retval0;
	call.uni (retval0), 
	__internal_accurate_pow, 
	(
	param0, 
	param1
	);
	ld.param.f64 	%fd622, [retval0];
	} // callseq 88
	neg.f64 	%fd624, %fd622;
	selp.f64 	%fd625, %fd624, %fd622, %p199;
	selp.f64 	%fd996, %fd625, %fd622, %p191;
	add.f64 	%fd626, %fd97, 0d4010000000000000;
	{
	.reg .b32 %temp; 
	mov.b64 	{%temp, %r423}, %fd626;
	}
	and.b32  	%r424, %r423, 2146435072;
	setp.eq.s32 	%p200, %r424, 2146435072;
	@%p200 bra 	$L__BB15_100;
	bra.uni 	$L__BB15_112;
$L__BB15_100:
	setp.num.f64 	%p201, %fd97, %fd97;
	@%p201 bra 	$L__BB15_110;
	mov.f64 	%fd627, 0d4010000000000000;
	add.rn.f64 	%fd996, %fd97, %fd627;
	bra.uni 	$L__BB15_112;
$L__BB15_102:
	{
	.reg .b32 %temp; 
	mov.b64 	{%r659, %temp}, %fd97;
	}
	setp.gt.s32 	%p232, %r74, 1048575;
	mov.b32 	%r660, -1023;
	mov.f64 	%fd993, %fd97;
	mov.u32 	%r658, %r74;
	@%p232 bra 	$L__BB15_104;
	mul.f64 	%fd993, %fd97, 0d4350000000000000;
	{
	.reg .b32 %temp; 
	mov.b64 	{%temp, %r658}, %fd993;
	}
	{
	.reg .b32 %temp; 
	mov.b64 	{%r659, %temp}, %fd993;
	}
	mov.b32 	%r660, -1077;
$L__BB15_104:
	add.s32 	%r455, %r658, -1;
	setp.gt.u32 	%p233, %r455, 2146435070;
	@%p233 bra 	$L__BB15_108;
	shr.u32 	%r458, %r658, 20;
	add.s32 	%r661, %r660, %r458;
	and.b32  	%r459, %r658, 1048575;
	or.b32  	%r460, %r459, 1072693248;
	mov.b64 	%fd994, {%r659, %r460};
	setp.lt.u32 	%p235, %r460, 1073127583;
	@%p235 bra 	$L__BB15_107;
	{
	.reg .b32 %temp; 
	mov.b64 	{%r461, %temp}, %fd994;
	}
	{
	.reg .b32 %temp; 
	mov.b64 	{%temp, %r462}, %fd994;
	}
	add.s32 	%r463, %r462, -1048576;
	mov.b64 	%fd994, {%r461, %r463};
	add.s32 	%r661, %r661, 1;
$L__BB15_107:
	add.f64 	%fd659, %fd994, 0dBFF0000000000000;
	add.f64 	%fd660, %fd994, 0d3FF0000000000000;
	rcp.approx.ftz.f64 	%fd661, %fd660;
	neg.f64 	%fd662, %fd660;
	fma.rn.f64 	%fd663, %fd662, %fd661, 0d3FF0000000000000;
	fma.rn.f64 	%fd664, %fd663, %fd663, %fd663;
	fma.rn.f64 	%fd665, %fd664, %fd661, %fd661;
	mul.f64 	%fd666, %fd659, %fd665;
	fma.rn.f64 	%fd667, %fd659, %fd665, %fd666;
	mul.f64 	%fd668, %fd667, %fd667;
	fma.rn.f64 	%fd669, %fd668, 0d3EB1380B3AE80F1E, 0d3ED0EE258B7A8B04;
	fma.rn.f64 	%fd670, %fd669, %fd668, 0d3EF3B2669F02676F;
	fma.rn.f64 	%fd671, %fd670, %fd668, 0d3F1745CBA9AB0956;
	fma.rn.f64 	%fd672, %fd671, %fd668, 0d3F3C71C72D1B5154;
	fma.rn.f64 	%fd673, %fd672, %fd668, 0d3F624924923BE72D;
	fma.rn.f64 	%fd674, %fd673, %fd668, 0d3F8999999999A3C4;
	fma.rn.f64 	%fd675, %fd674, %fd668, 0d3FB5555555555554;
	sub.f64 	%fd676, %fd659, %fd667;
	add.f64 	%fd677, %fd676, %fd676;
	neg.f64 	%fd678, %fd667;
	fma.rn.f64 	%fd679, %fd678, %fd659, %fd677;
	mul.f64 	%fd680, %fd665, %fd679;
	mul.f64 	%fd681, %fd668, %fd675;
	fma.rn.f64 	%fd682, %fd681, %fd667, %fd680;
	xor.b32  	%r464, %r661, -2147483648;
	mov.b32 	%r465, 1127219200;
	mov.b64 	%fd683, {%r464, %r465};
	sub.f64 	%fd684, %fd683, %fd1;
	fma.rn.f64 	%fd685, %fd684, 0d3FE62E42FEFA39EF, %fd667;
	fma.rn.f64 	%fd686, %fd684, 0dBFE62E42FEFA39EF, %fd685;
	sub.f64 	%fd687, %fd686, %fd667;
	sub.f64 	%fd688, %fd682, %fd687;
	fma.rn.f64 	%fd689, %fd684, 0d3C7ABC9E3B39803F, %fd688;
	add.f64 	%fd995, %fd685, %fd689;
	bra.uni 	$L__BB15_109;
$L__BB15_108:
	fma.rn.f64 	%fd658, %fd993, 0d7FF0000000000000, 0d7FF0000000000000;
	{
	.reg .b32 %temp; 
	mov.b64 	{%temp, %r456}, %fd993;
	}
	and.b32  	%r457, %r456, 2147483647;
	setp.eq.s32 	%p234, %r457, 0;
	selp.f64 	%fd995, 0dFFF0000000000000, %fd658, %p234;
$L__BB15_109:
	setp.eq.f64 	%p236, %fd97, 0d3FF0000000000000;
	setp.eq.s32 	%p237, %r75, 2146435072;
	setp.eq.f64 	%p238, %fd97, 0d0000000000000000;
	setp.lt.s32 	%p239, %r74, 0;
	setp.lt.s32 	%p240, %r18, 0;
	setp.eq.s32 	%p241, %r19, 1074790400;
	setp.lt.s32 	%p242, %r15, 0;
	setp.eq.s32 	%p243, %r16, 1072693248;
	setp.lt.s32 	%p244, %r12, 0;
	setp.eq.s32 	%p245, %r13, 1073741824;
	setp.lt.s32 	%p246, %r9, 0;
	setp.eq.s32 	%p247, %r10, 1072693248;
	setp.eq.f64 	%p248, %fd102, 0d7FF0000000000000;
	mov.f64 	%fd690, 0dBFE2788CF9CE0CBE;
	sub.f64 	%fd691, %fd690, %fd995;
	{ // callseq 91, 0
	.param .b64 param0;
	st.param.f64 	[param0], %fd102;
	.param .b64 param1;
	st.param.f64 	[param1], 0d3FF0000000000000;
	.param .b64 retval0;
	call.uni (retval0), 
	__internal_accurate_pow, 
	(
	param0, 
	param1
	);
	ld.param.f64 	%fd692, [retval0];
	} // callseq 91
	neg.f64 	%fd694, %fd692;
	selp.f64 	%fd695, %fd694, %fd692, %p243;
	selp.f64 	%fd696, %fd695, %fd692, %p239;
	selp.b32 	%r470, %r74, 0, %p243;
	or.b32  	%r471, %r470, 2146435072;
	selp.b32 	%r472, %r471, %r470, %p242;
	mov.b32 	%r473, 0;
	mov.b64 	%fd697, {%r473, %r472};
	selp.f64 	%fd698, %fd697, %fd696, %p238;
	add.f64 	%fd699, %fd97, 0d3FF0000000000000;
	{
	.reg .b32 %temp; 
	mov.b64 	{%temp, %r474}, %fd699;
	}
	and.b32  	%r475, %r474, 2146435072;
	setp.eq.s32 	%p249, %r475, 2146435072;
	and.b32  	%r476, %r15, 2147483647;
	setp.ne.s32 	%p250, %r476, 1071644672;
	selp.b32 	%r477, %r76, %r17, %p250;
	selp.b32 	%r478, %r477, %r17, %p243;
	selp.b32 	%r479, %r478, %r17, %p239;
	mov.b64 	%fd700, {%r473, %r479};
	selp.f64 	%fd701, %fd700, %fd698, %p248;
	selp.f64 	%fd702, %fd701, %fd698, %p249;
	mul.f64 	%fd703, %fd702, 0d3FEFFFEF1373A53E;
	selp.f64 	%fd704, 0d3FEFFFEF1373A53E, %fd703, %p236;
	add.f64 	%fd705, %fd691, %fd704;
	setp.eq.s32 	%p251, %r5, 1062207488;
	and.b32  	%r481, %r4, 2147483647;
	setp.ne.s32 	%p252, %r481, 1071644672;
	selp.b32 	%r482, %r7, %r6, %p252;
	selp.b32 	%r483, %r482, %r6, %p251;
	selp.b32 	%r484, %r483, %r6, %p239;
	mov.b64 	%fd706, {%r473, %r484};
	selp.f64 	%fd707, %fd706, %fd104, %p248;
	selp.f64 	%fd708, %fd707, %fd104, %p237;
	mul.f64 	%fd709, %fd708, 0dBFCFFD11A396729E;
	selp.f64 	%fd710, 0dBFCFFD11A396729E, %fd709, %p236;
	add.f64 	%fd711, %fd705, %fd710;
	{ // callseq 92, 0
	.param .b64 param0;
	st.param.f64 	[param0], %fd102;
	.param .b64 param1;
	st.param.f64 	[param1], 0d4008000000000000;
	.param .b64 retval0;
	call.uni (retval0), 
	__internal_accurate_pow, 
	(
	param0, 
	param1
	);
	ld.param.f64 	%fd712, [retval0];
	} // callseq 92
	neg.f64 	%fd714, %fd712;
	selp.f64 	%fd715, %fd714, %fd712, %p245;
	selp.f64 	%fd716, %fd715, %fd712, %p239;
	selp.b32 	%r485, %r74, 0, %p245;
	or.b32  	%r486, %r485, 2146435072;
	selp.b32 	%r487, %r486, %r485, %p244;
	mov.b64 	%fd717, {%r473, %r487};
	selp.f64 	%fd718, %fd717, %fd716, %p238;
	add.f64 	%fd719, %fd97, 0d4008000000000000;
	{
	.reg .b32 %temp; 
	mov.b64 	{%temp, %r488}, %fd719;
	}
	and.b32  	%r489, %r488, 2146435072;
	setp.eq.s32 	%p253, %r489, 2146435072;
	and.b32  	%r490, %r12, 2147483647;
	setp.ne.s32 	%p254, %r490, 1071644672;
	or.b32  	%r491, %r14, -2147483648;
	selp.b32 	%r492, %r491, %r14, %p254;
	selp.b32 	%r493, %r492, %r14, %p245;
	selp.b32 	%r494, %r493, %r14, %p239;
	mov.b64 	%fd720, {%r473, %r494};
	selp.f64 	%fd721, %fd720, %fd718, %p248;
	selp.f64 	%fd722, %fd721, %fd718, %p253;
	mul.f64 	%fd723, %fd722, 0d3FAC4321E8B30754;
	selp.f64 	%fd724, 0d3FAC4321E8B30754, %fd723, %p236;
	add.f64 	%fd725, %fd711, %fd724;
	{ // callseq 93, 0
	.param .b64 param0;
	st.param.f64 	[param0], %fd102;
	.param .b64 param1;
	st.param.f64 	[param1], 0d4010000000000000;
	.param .b64 retval0;
	call.uni (retval0), 
	__internal_accurate_pow, 
	(
	param0, 
	param1
	);
	ld.param.f64 	%fd726, [retval0];
	} // callseq 93
	neg.f64 	%fd728, %fd726;
	selp.f64 	%fd729, %fd728, %fd726, %p247;
	selp.f64 	%fd730, %fd729, %fd726, %p239;
	selp.b32 	%r495, %r74, 0, %p247;
	or.b32  	%r496, %r495, 2146435072;
	selp.b32 	%r497, %r496, %r495, %p246;
	mov.b64 	%fd731, {%r473, %r497};
	selp.f64 	%fd732, %fd731, %fd730, %p238;
	add.f64 	%fd733, %fd97, 0d4010000000000000;
	{
	.reg .b32 %temp; 
	mov.b64 	{%temp, %r498}, %fd733;
	}
	and.b32  	%r499, %r498, 2146435072;
	setp.eq.s32 	%p255, %r499, 2146435072;
	and.b32  	%r500, %r9, 2147483647;
	setp.ne.s32 	%p256, %r500, 1071644672;
	selp.b32 	%r501, %r77, %r11, %p256;
	selp.b32 	%r502, %r501, %r11, %p247;
	selp.b32 	%r503, %r502, %r11, %p239;
	mov.b64 	%fd734, {%r473, %r503};
	selp.f64 	%fd735, %fd734, %fd732, %p248;
	selp.f64 	%fd736, %fd735, %fd732, %p255;
	mul.f64 	%fd737, %fd736, 0dBF83FD1264DC7891;
	selp.f64 	%fd738, 0dBF83FD1264DC7891, %fd737, %p236;
	add.f64 	%fd739, %fd725, %fd738;
	{ // callseq 94, 0
	.param .b64 param0;
	st.param.f64 	[param0], %fd102;
	.param .b64 param1;
	st.param.f64 	[param1], 0d4014000000000000;
	.param .b64 retval0;
	call.uni (retval0), 
	__internal_accurate_pow, 
	(
	param0, 
	param1
	);
	ld.param.f64 	%fd740, [retval0];
	} // callseq 94
	neg.f64 	%fd742, %fd740;
	selp.f64 	%fd743, %fd742, %fd740, %p241;
	selp.f64 	%fd744, %fd743, %fd740, %p239;
	selp.b32 	%r504, %r74, 0, %p241;
	or.b32  	%r505, %r504, 2146435072;
	selp.b32 	%r506, %r505, %r504, %p240;
	mov.b64 	%fd745, {%r473, %r506};
	selp.f64 	%fd746, %fd745, %fd744, %p238;
	add.f64 	%fd747, %fd97, 0d4014000000000000;
	{
	.reg .b32 %temp; 
	mov.b64 	{%temp, %r507}, %fd747;
	}
	and.b32  	%r508, %r507, 2146435072;
	setp.eq.s32 	%p257, %r508, 2146435072;
	and.b32  	%r509, %r18, 2147483647;
	setp.ne.s32 	%p258, %r509, 1071644672;
	or.b32  	%r510, %r20, -2147483648;
	selp.b32 	%r511, %r510, %r20, %p258;
	selp.b32 	%r512, %r511, %r20, %p241;
	selp.b32 	%r513, %r512, %r20, %p239;
	mov.b64 	%fd748, {%r473, %r513};
	selp.f64 	%fd749, %fd748, %fd746, %p248;
	selp.f64 	%fd750, %fd749, %fd746, %p257;
	mul.f64 	%fd751, %fd750, 0d3F51ABD9B817B3FC;
	selp.f64 	%fd752, 0d3F51ABD9B817B3FC, %fd751, %p236;
	add.f64 	%fd1000, %fd739, %fd752;
	bra.uni 	$L__BB15_128;
$L__BB15_110:
	setp.neu.f64 	%p202, %fd102, 0d7FF0000000000000;
	@%p202 bra 	$L__BB15_112;
	setp.lt.s32 	%p203, %r74, 0;
	setp.eq.s32 	%p204, %r10, 1072693248;
	and.b32  	%r426, %r9, 2147483647;
	setp.ne.s32 	%p205, %r426, 1071644672;
	selp.b32 	%r427, %r77, %r11, %p205;
	selp.b32 	%r428, %r427, %r11, %p204;
	selp.b32 	%r429, %r428, %r11, %p203;
	mov.b32 	%r430, 0;
	mov.b64 	%fd996, {%r430, %r429};
$L__BB15_112:
	setp.eq.s32 	%p207, %r13, 1073741824;
	{ // callseq 89, 0
	.param .b64 param0;
	st.param.f64 	[param0], %fd102;
	.param .b64 param1;
	st.param.f64 	[param1], 0d4008000000000000;
	.param .b64 retval0;
	call.uni (retval0), 
	__internal_accurate_pow, 
	(
	param0, 
	param1
	);
	ld.param.f64 	%fd628, [retval0];
	} // callseq 89
	neg.f64 	%fd630, %fd628;
	selp.f64 	%fd631, %fd630, %fd628, %p207;
	selp.f64 	%fd997, %fd631, %fd628, %p191;
	add.f64 	%fd632, %fd97, 0d4008000000000000;
	{
	.reg .b32 %temp; 
	mov.b64 	{%temp, %r432}, %fd632;
	}
	and.b32  	%r433, %r432, 2146435072;
	setp.ne.s32 	%p208, %r433, 2146435072;
	@%p208 bra 	$L__BB15_117;
	setp.nan.f64 	%p209, %fd97, %fd97;
	@%p209 bra 	$L__BB15_116;
	setp.neu.f64 	%p210, %fd102, 0d7FF0000000000000;
	@%p210 bra 	$L__BB15_117;
	setp.lt.s32 	%p211, %r74, 0;
	setp.eq.s32 	%p212, %r13, 1073741824;
	and.b32  	%r435, %r12, 2147483647;
	setp.ne.s32 	%p213, %r435, 1071644672;
	or.b32  	%r436, %r14, -2147483648;
	selp.b32 	%r437, %r436, %r14, %p213;
	selp.b32 	%r438, %r437, %r14, %p212;
	selp.b32 	%r439, %r438, %r14, %p211;
	mov.b32 	%r440, 0;
	mov.b64 	%fd997, {%r440, %r439};
	bra.uni 	$L__BB15_117;
$L__BB15_116:
	mov.f64 	%fd633, 0d4008000000000000;
	add.rn.f64 	%fd997, %fd97, %fd633;
$L__BB15_117:
	add.f64 	%fd634, %fd996, 0d0000000000000000;
	setp.eq.f64 	%p214, %fd97, 0d3FF0000000000000;
	selp.f64 	%fd635, 0d3FF0000000000000, %fd634, %p214;
	selp.f64 	%fd636, 0d3FF0000000000000, %fd997, %p214;
	fma.rn.f64 	%fd126, %fd636, 0d4021258B58392C3A, %fd635;
	fma.rn.f64 	%fd127, %fd636, 0d4023258A81A71E37, %fd635;
	@%p193 bra 	$L__BB15_122;
	setp.nan.f64 	%p216, %fd97, %fd97;
	@%p216 bra 	$L__BB15_121;
	setp.neu.f64 	%p217, %fd102, 0d7FF0000000000000;
	@%p217 bra 	$L__BB15_122;
	setp.lt.s32 	%p218, %r74, 0;
	selp.b32 	%r441, %r7, %r6, %p4;
	selp.b32 	%r442, %r441, %r6, %p218;
	mov.b32 	%r443, 0;
	mov.b64 	%fd998, {%r443, %r442};
	bra.uni 	$L__BB15_122;
$L__BB15_121:
	mov.f64 	%fd637, 0d4000000000000000;
	add.rn.f64 	%fd998, %fd97, %fd637;
$L__BB15_122:
	setp.eq.s32 	%p221, %r16, 1072693248;
	selp.f64 	%fd638, 0d3FF0000000000000, %fd998, %p214;
	fma.rn.f64 	%fd131, %fd638, 0d40320F1BBC80F1A4, %fd126;
	fma.rn.f64 	%fd132, %fd638, 0d4039A2096A060A04, %fd127;
	{ // callseq 90, 0
	.param .b64 param0;
	st.param.f64 	[param0], %fd102;
	.param .b64 param1;
	st.param.f64 	[param1], 0d3FF0000000000000;
	.param .b64 retval0;
	call.uni (retval0), 
	__internal_accurate_pow, 
	(
	param0, 
	param1
	);
	ld.param.f64 	%fd639, [retval0];
	} // callseq 90
	neg.f64 	%fd641, %fd639;
	selp.f64 	%fd642, %fd641, %fd639, %p221;
	selp.f64 	%fd999, %fd642, %fd639, %p191;
	add.f64 	%fd643, %fd97, 0d3FF0000000000000;
	{
	.reg .b32 %temp; 
	mov.b64 	{%temp, %r445}, %fd643;
	}
	and.b32  	%r446, %r445, 2146435072;
	setp.ne.s32 	%p222, %r446, 2146435072;
	@%p222 bra 	$L__BB15_127;
	setp.nan.f64 	%p223, %fd97, %fd97;
	@%p223 bra 	$L__BB15_126;
	setp.neu.f64 	%p224, %fd102, 0d7FF0000000000000;
	@%p224 bra 	$L__BB15_127;
	setp.lt.s32 	%p225, %r74, 0;
	and.b32  	%r448, %r15, 2147483647;
	setp.ne.s32 	%p227, %r448, 1071644672;
	selp.b32 	%r449, %r76, %r17, %p227;
	selp.b32 	%r450, %r449, %r17, %p221;
	selp.b32 	%r451, %r450, %r17, %p225;
	mov.b32 	%r452, 0;
	mov.b64 	%fd999, {%r452, %r451};
	bra.uni 	$L__BB15_127;
$L__BB15_126:
	mov.f64 	%fd644, 0d3FF0000000000000;
	add.rn.f64 	%fd999, %fd97, %fd644;
$L__BB15_127:
	setp.geu.f32 	%p228, %f3, 0f40874800;
	selp.f64 	%fd645, 0d3FF0000000000000, %fd999, %p214;
	fma.rn.f64 	%fd646, %fd645, 0d402144FF61342271, %fd131;
	fma.rn.f64 	%fd647, %fd645, 0d40351982DD4B2460, %fd132;
	add.f64 	%fd648, %fd646, 0d3FD1233471E2F679;
	add.f64 	%fd649, %fd647, 0d400FAB006F45F0EC;
	mov.f64 	%fd650, 0d7FF0000000000000;
	sub.f64 	%fd651, %fd650, %fd97;
	setp.gt.f64 	%p231, %fd97, 0d0000000000000000;
	selp.f64 	%fd652, 0d0000000000000000, %fd651, %p231;
	selp.f64 	%fd653, %fd652, %fd108, %p228;
	selp.f64 	%fd654, %fd98, %fd653, %p184;
	rcp.rn.f64 	%fd655, %fd97;
	mul.f64 	%fd656, %fd655, %fd654;
	mul.f64 	%fd657, %fd648, %fd656;
	div.rn.f64 	%fd1000, %fd657, %fd649;
$L__BB15_128:
	ld.param.u64 	%rd101, [_Z19fband_noniso_directPdS_S_S_S_S_S_S_S_S_ddiiidi_param_3];
	setp.eq.f64 	%p259, %fd97, 0d3FF0000000000000;
	selp.f64 	%fd753, 0d3FF0000000000000, %fd992, %p259;
	mul.f64 	%fd754, %fd753, %fd1000;
	mov.f64 	%fd755, 0d3FF0000000000000;
	sub.f64 	%fd756, %fd755, %fd97;
	fma.rn.f64 	%fd139, %fd756, %fd991, %fd754;
	ld.global.f64 	%fd757, [%rd118];
	ld.global.f64 	%fd758, [%rd119];
	sub.f64 	%fd759, %fd757, %fd758;
	div.rn.f64 	%fd760, %fd759, %fd97;
	mul.wide.s32 	%rd92, %r654, 8;
	add.s64 	%rd29, %rd10, %rd92;
	ld.global.f64 	%fd761, [%rd29];
	mul.f64 	%fd762, %fd757, 0d400921FB54442EEA;
	sub.f64 	%fd140, %fd755, %fd139;
	mul.f64 	%fd763, %fd140, %fd762;
	fma.rn.f64 	%fd764, %fd139, %fd761, %fd763;
	mul.f64 	%fd765, %fd760, 0d400921FB54442EEA;
	sub.f64 	%fd766, %fd755, %fd991;
	mul.f64 	%fd767, %fd766, 0d3FE5555555555555;
	fma.rn.f64 	%fd768, %fd139, 0dBFD5555555555555, 0d3FF0000000000000;
	mul.f64 	%fd769, %fd97, %fd768;
	sub.f64 	%fd770, %fd767, %fd769;
	fma.rn.f64 	%fd1001, %fd770, %fd765, %fd764;
	cvta.to.global.u64 	%rd93, %rd101;
	mul.wide.s32 	%rd94, %r653, 8;
	add.s64 	%rd30, %rd93, %rd94;
	st.global.f64 	[%rd30], %fd1001;
	setp.geu.f64 	%p260, %fd97, 0d3F1A36E2EB1C432D;
	@%p260 bra 	$L__BB15_130;
	ld.global.f64 	%fd771, [%rd29];
	ld.global.f64 	%fd772, [%rd119];
	mul.f64 	%fd773, %fd772, 0d400921FB54442EEA;
	mul.f64 	%fd774, %fd140, %fd773;
	fma.rn.f64 	%fd1001, %fd139, %fd771, %fd774;
	st.global.f64 	[%rd30], %fd1001;
$L__BB15_130:
	ld.global.f64 	%fd775, [%rd28];
	mul.wide.s32 	%rd31, %r3, 8;
	add.s64 	%rd95, %rd27, %rd31;
	ld.global.f64 	%fd776, [%rd95];
	add.f64 	%fd777, %fd775, %fd776;
	mul.f64 	%fd778, %fd777, 0d3FE0000000000000;
	ld.global.f64 	%fd779, [%rd116];
	mul.f64 	%fd144, %fd779, %fd778;
	neg.f64 	%fd780, %fd144;
	fma.rn.f64 	%fd781, %fd144, 0dBFF71547652B82FE, 0d4338000000000000;
	{
	.reg .b32 %temp; 
	mov.b64 	{%r87, %temp}, %fd781;
	}
	mov.f64 	%fd782, 0dC338000000000000;
	add.rn.f64 	%fd783, %fd781, %fd782;
	fma.rn.f64 	%fd784, %fd783, 0dBFE62E42FEFA39EF, %fd780;
	fma.rn.f64 	%fd785, %fd783, 0dBC7ABC9E3B39803F, %fd784;
	fma.rn.f64 	%fd786, %fd785, 0d3E5ADE1569CE2BDF, 0d3E928AF3FCA213EA;
	fma.rn.f64 	%fd787, %fd786, %fd785, 0d3EC71DEE62401315;
	fma.rn.f64 	%fd788, %fd787, %fd785, 0d3EFA01997C89EB71;
	fma.rn.f64 	%fd789, %fd788, %fd785, 0d3F2A01A014761F65;
	fma.rn.f64 	%fd790, %fd789, %fd785, 0d3F56C16C1852B7AF;
	fma.rn.f64 	%fd791, %fd790, %fd785, 0d3F81111111122322;
	fma.rn.f64 	%fd792, %fd791, %fd785, 0d3FA55555555502A1;
	fma.rn.f64 	%fd793, %fd792, %fd785, 0d3FC5555555555511;
	fma.rn.f64 	%fd794, %fd793, %fd785, 0d3FE000000000000B;
	fma.rn.f64 	%fd795, %fd794, %fd785, 0d3FF0000000000000;
	fma.rn.f64 	%fd796, %fd795, %fd785, 0d3FF0000000000000;
	{
	.reg .b32 %temp; 
	mov.b64 	{%r88, %temp}, %fd796;
	}
	{
	.reg .b32 %temp; 
	mov.b64 	{%temp, %r89}, %fd796;
	}
	shl.b32 	%r514, %r87, 20;
	add.s32 	%r515, %r514, %r89;
	mov.b64 	%fd145, {%r88, %r515};
	{
	.reg .b32 %temp; 
	mov.b64 	{%temp, %r516}, %fd780;
	}
	mov.b32 	%f8, %r516;
	abs.f32 	%f4, %f8;
	setp.lt.f32 	%p261, %f4, 0f4086232B;
	mov.f64 	%fd1002, %fd145;
	@%p261 bra 	$L__BB15_133;
	setp.gt.f64 	%p262, %fd144, 0d0000000000000000;
	mov.f64 	%fd797, 0d7FF0000000000000;
	sub.f64 	%fd798, %fd797, %fd144;
	selp.f64 	%fd1002, 0d0000000000000000, %fd798, %p262;
	setp.geu.f32 	%p263, %f4, 0f40874800;
	@%p263 bra 	$L__BB15_133;
	shr.u32 	%r517, %r87, 31;
	add.s32 	%r518, %r87, %r517;
	shr.s32 	%r519, %r518, 1;
	shl.b32 	%r520, %r519, 20;
	add.s32 	%r521, %r89, %r520;
	mov.b64 	%fd799, {%r88, %r521};
	sub.s32 	%r522, %r87, %r519;
	shl.b32 	%r523, %r522, 20;
	add.s32 	%r524, %r523, 1072693248;
	mov.b32 	%r525, 0;
	mov.b64 	%fd800, {%r525, %r524};
	mul.f64 	%fd1002, %fd800, %fd799;
$L__BB15_133:
	setp.eq.s32 	%p264, %r5, 1062207488;
	and.b32  	%r526, %r4, 2147483647;
	setp.ne.s32 	%p266, %r526, 1071644672;
	and.pred  	%p5, %p264, %p266;
	setp.lt.s32 	%p267, %r4, 0;
	{
	.reg .b32 %temp; 
	mov.b64 	{%temp, %r90}, %fd144;
	}
	abs.f64 	%fd149, %fd144;
	{ // callseq 95, 0
	.param .b64 param0;
	st.param.f64 	[param0], %fd149;
	.param .b64 param1;
	st.param.f64 	[param1], 0d4000000000000000;
	.param .b64 retval0;
	call.uni (retval0), 
	__internal_accurate_pow, 
	(
	param0, 
	param1
	);
	ld.param.f64 	%fd801, [retval0];
	} // callseq 95
	setp.lt.s32 	%p268, %r90, 0;
	neg.f64 	%fd803, %fd801;
	selp.f64 	%fd804, %fd803, %fd801, %p264;
	selp.f64 	%fd1009, %fd804, %fd801, %p268;
	setp.eq.f64 	%p269, %fd144, 0d0000000000000000;
	selp.b32 	%r527, %r90, 0, %p264;
	or.b32  	%r528, %r527, 2146435072;
	selp.b32 	%r529, %r528, %r527, %p267;
	mov.b32 	%r530, 0;
	mov.b64 	%fd805, {%r530, %r529};
	selp.f64 	%fd151, %fd805, %fd1009, %p269;
	add.f64 	%fd806, %fd144, 0d4000000000000000;
	{
	.reg .b32 %temp; 
	mov.b64 	{%temp, %r531}, %fd806;
	}
	and.b32  	%r91, %r531, 2146435072;
	setp.ne.s32 	%p270, %r91, 2146435072;
	mov.f64 	%fd1003, %fd151;
	@%p270 bra 	$L__BB15_138;
	setp.num.f64 	%p271, %fd144, %fd144;
	@%p271 bra 	$L__BB15_136;
	mov.f64 	%fd807, 0d4000000000000000;
	add.rn.f64 	%fd1003, %fd144, %fd807;
	bra.uni 	$L__BB15_138;
$L__BB15_136:
	setp.neu.f64 	%p272, %fd149, 0d7FF0000000000000;
	mov.f64 	%fd1003, %fd151;
	@%p272 bra 	$L__BB15_138;
	selp.b32 	%r532, %r7, %r6, %p5;
	selp.b32 	%r533, %r532, %r6, %p268;
	mov.b32 	%r534, 0;
	mov.b64 	%fd1003, {%r534, %r533};
$L__BB15_138:
	setp.lt.f64 	%p274, %fd144, 0d3FF0000000000000;
	@%p274 bra 	$L__BB15_142;
	setp.eq.s32 	%p276, %r10, 1072693248;
	shr.u32 	%r536, %r87, 31;
	add.s32 	%r537, %r87, %r536;
	shr.s32 	%r538, %r537, 1;
	shl.b32 	%r539, %r538, 20;
	add.s32 	%r540, %r89, %r539;
	mov.b64 	%fd808, {%r88, %r540};
	sub.s32 	%r541, %r87, %r538;
	shl.b32 	%r542, %r541, 20;
	add.s32 	%r543, %r542, 1072693248;
	mov.b32 	%r544, 0;
	mov.b64 	%fd809, {%r544, %r543};
	mul.f64 	%fd155, %fd809, %fd808;
	{ // callseq 96, 0
	.param .b64 param0;
	st.param.f64 	[param0], %fd149;
	.param .b64 param1;
	st.param.f64 	[param1], 0d4010000000000000;
	.param .b64 retval0;
	call.uni (retval0), 
	__internal_accurate_pow, 
	(
	param0, 
	param1
	);
	ld.param.f64 	%fd810, [retval0];
	} // callseq 96
	neg.f64 	%fd812, %fd810;
	selp.f64 	%fd813, %fd812, %fd810, %p276;
	selp.f64 	%fd1007, %fd813, %fd810, %p268;
	add.f64 	%fd814, %fd144, 0d4010000000000000;
	{
	.reg .b32 %temp; 
	mov.b64 	{%temp, %r545}, %fd814;
	}
	and.b32  	%r546, %r545, 2146435072;
	setp.eq.s32 	%p277, %r546, 2146435072;
	@%p277 bra 	$L__BB15_140;
	bra.uni 	$L__BB15_152;
$L__BB15_140:
	setp.num.f64 	%p278, %fd144, %fd144;
	@%p278 bra 	$L__BB15_150;
	mov.f64 	%fd815, 0d4010000000000000;
	add.rn.f64 	%fd1007, %fd144, %fd815;
	bra.uni 	$L__BB15_152;
$L__BB15_142:
	{
	.reg .b32 %temp; 
	mov.b64 	{%r663, %temp}, %fd144;
	}
	setp.gt.s32 	%p309, %r90, 1048575;
	mov.b32 	%r664, -1023;
	mov.f64 	%fd1004, %fd144;
	mov.u32 	%r662, %r90;
	@%p309 bra 	$L__BB15_144;
	mul.f64 	%fd1004, %fd144, 0d4350000000000000;
	{
	.reg .b32 %temp; 
	mov.b64 	{%temp, %r662}, %fd1004;
	}
	{
	.reg .b32 %temp; 
	mov.b64 	{%r663, %temp}, %fd1004;
	}
	mov.b32 	%r664, -1077;
$L__BB15_144:
	add.s32 	%r579, %r662, -1;
	setp.gt.u32 	%p310, %r579, 2146435070;
	@%p310 bra 	$L__BB15_148;
	shr.u32 	%r582, %r662, 20;
	add.s32 	%r665, %r664, %r582;
	and.b32  	%r583, %r662, 1048575;
	or.b32  	%r584, %r583, 1072693248;
	mov.b64 	%fd1005, {%r663, %r584};
	setp.lt.u32 	%p312, %r584, 1073127583;
	@%p312 bra 	$L__BB15_147;
	{
	.reg .b32 %temp; 
	mov.b64 	{%r585, %temp}, %fd1005;
	}
	{
	.reg .b32 %temp; 
	mov.b64 	{%temp, %r586}, %fd1005;
	}
	add.s32 	%r587, %r586, -1048576;
	mov.b64 	%fd1005, {%r585, %r587};
	add.s32 	%r665, %r665, 1;
$L__BB15_147:
	add.f64 	%fd847, %fd1005, 0dBFF0000000000000;
	add.f64 	%fd848, %fd1005, 0d3FF0000000000000;
	rcp.approx.ftz.f64 	%fd849, %fd848;
	neg.f64 	%fd850, %fd848;
	fma.rn.f64 	%fd851, %fd850, %fd849, 0d3FF0000000000000;
	fma.rn.f64 	%fd852, %fd851, %fd851, %fd851;
	fma.rn.f64 	%fd853, %fd852, %fd849, %fd849;
	mul.f64 	%fd854, %fd847, %fd853;
	fma.rn.f64 	%fd855, %fd847, %fd853, %fd854;
	mul.f64 	%fd856, %fd855, %fd855;
	fma.rn.f64 	%fd857, %fd856, 0d3EB1380B3AE80F1E, 0d3ED0EE258B7A8B04;
	fma.rn.f64 	%fd858, %fd857, %fd856, 0d3EF3B2669F02676F;
	fma.rn.f64 	%fd859, %fd858, %fd856, 0d3F1745CBA9AB0956;
	fma.rn.f64 	%fd860, %fd859, %fd856, 0d3F3C71C72D1B5154;
	fma.rn.f64 	%fd861, %fd860, %fd856, 0d3F624924923BE72D;
	fma.rn.f64 	%fd862, %fd861, %fd856, 0d3F8999999999A3C4;
	fma.rn.f64 	%fd863, %fd862, %fd856, 0d3FB5555555555554;
	sub.f64 	%fd864, %fd847, %fd855;
	add.f64 	%fd865, %fd864, %fd864;
	neg.f64 	%fd866, %fd855;
	fma.rn.f64 	%fd867, %fd866, %fd847, %fd865;
	mul.f64 	%fd868, %fd853, %fd867;
	mul.f64 	%fd869, %fd856, %fd863;
	fma.rn.f64 	%fd870, %fd869, %fd855, %fd868;
	xor.b32  	%r588, %r665, -2147483648;
	mov.b32 	%r589, 1127219200;
	mov.b64 	%fd871, {%r588, %r589};
	sub.f64 	%fd872, %fd871, %fd1;
	fma.rn.f64 	%fd873, %fd872, 0d3FE62E42FEFA39EF, %fd855;
	fma.rn.f64 	%fd874, %fd872, 0dBFE62E42FEFA39EF, %fd873;
	sub.f64 	%fd875, %fd874, %fd855;
	sub.f64 	%fd876, %fd870, %fd875;
	fma.rn.f64 	%fd877, %fd872, 0d3C7ABC9E3B39803F, %fd876;
	add.f64 	%fd1006, %fd873, %fd877;
	bra.uni 	$L__BB15_149;
$L__BB15_148:
	fma.rn.f64 	%fd846, %fd1004, 0d7FF0000000000000, 0d7FF0000000000000;
	{
	.reg .b32 %temp; 
	mov.b64 	{%temp, %r580}, %fd1004;
	}
	and.b32  	%r581, %r580, 2147483647;
	setp.eq.s32 	%p311, %r581, 0;
	selp.f64 	%fd1006, 0dFFF0000000000000, %fd846, %p311;
$L__BB15_149:
	setp.eq.f64 	%p313, %fd144, 0d3FF0000000000000;
	setp.eq.s32 	%p314, %r91, 2146435072;
	setp.eq.f64 	%p315, %fd144, 0d0000000000000000;
	setp.lt.s32 	%p316, %r90, 0;
	setp.lt.s32 	%p317, %r18, 0;
	setp.eq.s32 	%p318, %r19, 1074790400;
	setp.lt.s32 	%p319, %r15, 0;
	setp.eq.s32 	%p320, %r16, 1072693248;
	setp.lt.s32 	%p321, %r12, 0;
	setp.eq.s32 	%p322, %r13, 1073741824;
	setp.lt.s32 	%p323, %r9, 0;
	setp.eq.s32 	%p324, %r10, 1072693248;
	setp.eq.f64 	%p325, %fd149, 0d7FF0000000000000;
	mov.f64 	%fd878, 0dBFE2788CF9CE0CBE;
	sub.f64 	%fd879, %fd878, %fd1006;
	{ // callseq 99, 0
	.param .b64 param0;
	st.param.f64 	[param0], %fd149;
	.param .b64 param1;
	st.param.f64 	[param1], 0d3FF0000000000000;
	.param .b64 retval0;
	call.uni (retval0), 
	__internal_accurate_pow, 
	(
	param0, 
	param1
	);
	ld.param.f64 	%fd880, [retval0];
	} // callseq 99
	neg.f64 	%fd882, %fd880;
	selp.f64 	%fd883, %fd882, %fd880, %p320;
	selp.f64 	%fd884, %fd883, %fd880, %p316;
	selp.b32 	%r594, %r90, 0, %p320;
	or.b32  	%r595, %r594, 2146435072;
	selp.b32 	%r596, %r595, %r594, %p319;
	mov.b32 	%r597, 0;
	mov.b64 	%fd885, {%r597, %r596};
	selp.f64 	%fd886, %fd885, %fd884, %p315;
	add.f64 	%fd887, %fd144, 0d3FF0000000000000;
	{
	.reg .b32 %temp; 
	mov.b64 	{%temp, %r598}, %fd887;
	}
	and.b32  	%r599, %r598, 2146435072;
	setp.eq.s32 	%p326, %r599, 2146435072;
	and.b32  	%r600, %r15, 2147483647;
	setp.ne.s32 	%p327, %r600, 1071644672;
	selp.b32 	%r601, %r76, %r17, %p327;
	selp.b32 	%r602, %r601, %r17, %p320;
	selp.b32 	%r603, %r602, %r17, %p316;
	mov.b64 	%fd888, {%r597, %r603};
	selp.f64 	%fd889, %fd888, %fd886, %p325;
	selp.f64 	%fd890, %fd889, %fd886, %p326;
	mul.f64 	%fd891, %fd890, 0d3FEFFFEF1373A53E;
	selp.f64 	%fd892, 0d3FEFFFEF1373A53E, %fd891, %p313;
	add.f64 	%fd893, %fd879, %fd892;
	setp.eq.s32 	%p328, %r5, 1062207488;
	and.b32  	%r605, %r4, 2147483647;
	setp.ne.s32 	%p329, %r605, 1071644672;
	selp.b32 	%r606, %r7, %r6, %p329;
	selp.b32 	%r607, %r606, %r6, %p328;
	selp.b32 	%r608, %r607, %r6, %p316;
	mov.b64 	%fd894, {%r597, %r608};
	selp.f64 	%fd895, %fd894, %fd151, %p325;
	selp.f64 	%fd896, %fd895, %fd151, %p314;
	mul.f64 	%fd897, %fd896, 0dBFCFFD11A396729E;
	selp.f64 	%fd898, 0dBFCFFD11A396729E, %fd897, %p313;
	add.f64 	%fd899, %fd893, %fd898;
	{ // callseq 100, 0
	.param .b64 param0;
	st.param.f64 	[param0], %fd149;
	.param .b64 param1;
	st.param.f64 	[param1], 0d4008000000000000;
	.param .b64 retval0;
	call.uni (retval0), 
	__internal_accurate_pow, 
	(
	param0, 
	param1
	);
	ld.param.f64 	%fd900, [retval0];
	} // callseq 100
	neg.f64 	%fd902, %fd900;
	selp.f64 	%fd903, %fd902, %fd900, %p322;
	selp.f64 	%fd904, %fd903, %fd900, %p316;
	selp.b32 	%r609, %r90, 0, %p322;
	or.b32  	%r610, %r609, 2146435072;
	selp.b32 	%r611, %r610, %r609, %p321;
	mov.b64 	%fd905, {%r597, %r611};
	selp.f64 	%fd906, %fd905, %fd904, %p315;
	add.f64 	%fd907, %fd144, 0d4008000000000000;
	{
	.reg .b32 %temp; 
	mov.b64 	{%temp, %r612}, %fd907;
	}
	and.b32  	%r613, %r612, 2146435072;
	setp.eq.s32 	%p330, %r613, 2146435072;
	and.b32  	%r614, %r12, 2147483647;
	setp.ne.s32 	%p331, %r614, 1071644672;
	or.b32  	%r615, %r14, -2147483648;
	selp.b32 	%r616, %r615, %r14, %p331;
	selp.b32 	%r617, %r616, %r14, %p322;
	selp.b32 	%r618, %r617, %r14, %p316;
	mov.b64 	%fd908, {%r597, %r618};
	selp.f64 	%fd909, %fd908, %fd906, %p325;
	selp.f64 	%fd910, %fd909, %fd906, %p330;
	mul.f64 	%fd911, %fd910, 0d3FAC4321E8B30754;
	selp.f64 	%fd912, 0d3FAC4321E8B30754, %fd911, %p313;
	add.f64 	%fd913, %fd899, %fd912;
	{ // callseq 101, 0
	.param .b64 param0;
	st.param.f64 	[param0], %fd149;
	.param .b64 param1;
	st.param.f64 	[param1], 0d4010000000000000;
	.param .b64 retval0;
	call.uni (retval0), 
	__internal_accurate_pow, 
	(
	param0, 
	param1
	);
	ld.param.f64 	%fd914, [retval0];
	} // callseq 101
	neg.f64 	%fd916, %fd914;
	selp.f64 	%fd917, %fd916, %fd914, %p324;
	selp.f64 	%fd918, %fd917, %fd914, %p316;
	selp.b32 	%r619, %r90, 0, %p324;
	or.b32  	%r620, %r619, 2146435072;
	selp.b32 	%r621, %r620, %r619, %p323;
	mov.b64 	%fd919, {%r597, %r621};
	selp.f64 	%fd920, %fd919, %fd918, %p315;
	add.f64 	%fd921, %fd144, 0d4010000000000000;
	{
	.reg .b32 %temp; 
	mov.b64 	{%temp, %r622}, %fd921;
	}
	and.b32  	%r623, %r622, 2146435072;
	setp.eq.s32 	%p332, %r623, 2146435072;
	and.b32  	%r624, %r9, 2147483647;
	setp.ne.s32 	%p333, %r624, 1071644672;
	or.b32  	%r625, %r11, -2147483648;
	selp.b32 	%r626, %r625, %r11, %p333;
	selp.b32 	%r627, %r626, %r11, %p324;
	selp.b32 	%r628, %r627, %r11, %p316;
	mov.b64 	%fd922, {%r597, %r628};
	selp.f64 	%fd923, %fd922, %fd920, %p325;
	selp.f64 	%fd924, %fd923, %fd920, %p332;
	mul.f64 	%fd925, %fd924, 0dBF83FD1264DC7891;
	selp.f64 	%fd926, 0dBF83FD1264DC7891, %fd925, %p313;
	add.f64 	%fd927, %fd913, %fd926;
	{ // callseq 102, 0
	.param .b64 param0;
	st.param.f64 	[param0], %fd149;
	.param .b64 param1;
	st.param.f64 	[param1], 0d4014000000000000;
	.param .b64 retval0;
	call.uni (retval0), 
	__internal_accurate_pow, 
	(
	param0, 
	param1
	);
	ld.param.f64 	%fd928, [retval0];
	} // callseq 102
	neg.f64 	%fd930, %fd928;
	selp.f64 	%fd931, %fd930, %fd928, %p318;
	selp.f64 	%fd932, %fd931, %fd928, %p316;
	selp.b32 	%r629, %r90, 0, %p318;
	or.b32  	%r630, %r629, 2146435072;
	selp.b32 	%r631, %r630, %r629, %p317;
	mov.b64 	%fd933, {%r597, %r631};
	selp.f64 	%fd934, %fd933, %fd932, %p315;
	add.f64 	%fd935, %fd144, 0d4014000000000000;
	{
	.reg .b32 %temp; 
	mov.b64 	{%temp, %r632}, %fd935;
	}
	and.b32  	%r633, %r632, 2146435072;
	setp.eq.s32 	%p334, %r633, 2146435072;
	and.b32  	%r634, %r18, 2147483647;
	setp.ne.s32 	%p335, %r634, 1071644672;
	or.b32  	%r635, %r20, -2147483648;
	selp.b32 	%r636, %r635, %r20, %p335;
	selp.b32 	%r637, %r636, %r20, %p318;
	selp.b32 	%r638, %r637, %r20, %p316;
	mov.b64 	%fd936, {%r597, %r638};
	selp.f64 	%fd937, %fd936, %fd934, %p325;
	selp.f64 	%fd938, %fd937, %fd934, %p334;
	mul.f64 	%fd939, %fd938, 0d3F51ABD9B817B3FC;
	selp.f64 	%fd940, 0d3F51ABD9B817B3FC, %fd939, %p313;
	add.f64 	%fd1011, %fd927, %fd940;
	bra.uni 	$L__BB15_168;
$L__BB15_150:
	setp.neu.f64 	%p279, %fd149, 0d7FF0000000000000;
	@%p279 bra 	$L__BB15_152;
	setp.lt.s32 	%p280, %r90, 0;
	setp.eq.s32 	%p281, %r10, 1072693248;
	and.b32  	%r548, %r9, 2147483647;
	setp.ne.s32 	%p282, %r548, 1071644672;
	or.b32  	%r549, %r11, -2147483648;
	selp.b32 	%r550, %r549, %r11, %p282;
	selp.b32 	%r551, %r550, %r11, %p281;
	selp.b32 	%r552, %r551, %r11, %p280;
	mov.b32 	%r553, 0;
	mov.b64 	%fd1007, {%r553, %r552};
$L__BB15_152:
	setp.eq.s32 	%p284, %r13, 1073741824;
	{ // callseq 97, 0
	.param .b64 param0;
	st.param.f64 	[param0], %fd149;
	.param .b64 param1;
	st.param.f64 	[param1], 0d4008000000000000;
	.param .b64 retval0;
	call.uni (retval0), 
	__internal_accurate_pow, 
	(
	param0, 
	param1
	);
	ld.param.f64 	%fd816, [retval0];
	} // callseq 97
	neg.f64 	%fd818, %fd816;
	selp.f64 	%fd819, %fd818, %fd816, %p284;
	selp.f64 	%fd1008, %fd819, %fd816, %p268;
	add.f64 	%fd820, %fd144, 0d4008000000000000;
	{
	.reg .b32 %temp; 
	mov.b64 	{%temp, %r555}, %fd820;
	}
	and.b32  	%r556, %r555, 2146435072;
	setp.ne.s32 	%p285, %r556, 2146435072;
	@%p285 bra 	$L__BB15_157;
	setp.nan.f64 	%p286, %fd144, %fd144;
	@%p286 bra 	$L__BB15_156;
	setp.neu.f64 	%p287, %fd149, 0d7FF0000000000000;
	@%p287 bra 	$L__BB15_157;
	setp.lt.s32 	%p288, %r90, 0;
	setp.eq.s32 	%p289, %r13, 1073741824;
	and.b32  	%r558, %r12, 2147483647;
	setp.ne.s32 	%p290, %r558, 1071644672;
	or.b32  	%r559, %r14, -2147483648;
	selp.b32 	%r560, %r559, %r14, %p290;
	selp.b32 	%r561, %r560, %r14, %p289;
	selp.b32 	%r562, %r561, %r14, %p288;
	mov.b32 	%r563, 0;
	mov.b64 	%fd1008, {%r563, %r562};
	bra.uni 	$L__BB15_157;
$L__BB15_156:
	mov.f64 	%fd821, 0d4008000000000000;
	add.rn.f64 	%fd1008, %fd144, %fd821;
$L__BB15_157:
	add.f64 	%fd822, %fd1007, 0d0000000000000000;
	setp.eq.f64 	%p291, %fd144, 0d3FF0000000000000;
	selp.f64 	%fd823, 0d3FF0000000000000, %fd822, %p291;
	selp.f64 	%fd824, 0d3FF0000000000000, %fd1008, %p291;
	fma.rn.f64 	%fd173, %fd824, 0d4021258B58392C3A, %fd823;
	fma.rn.f64 	%fd174, %fd824, 0d4023258A81A71E37, %fd823;
	@%p270 bra 	$L__BB15_162;
	setp.nan.f64 	%p293, %fd144, %fd144;
	@%p293 bra 	$L__BB15_161;
	setp.neu.f64 	%p294, %fd149, 0d7FF0000000000000;
	@%p294 bra 	$L__BB15_162;
	setp.lt.s32 	%p295, %r90, 0;
	selp.b32 	%r564, %r7, %r6, %p5;
	selp.b32 	%r565, %r564, %r6, %p295;
	mov.b32 	%r566, 0;
	mov.b64 	%fd1009, {%r566, %r565};
	bra.uni 	$L__BB15_162;
$L__BB15_161:
	mov.f64 	%fd825, 0d4000000000000000;
	add.rn.f64 	%fd1009, %fd144, %fd825;
$L__BB15_162:
	setp.eq.s32 	%p298, %r16, 1072693248;
	selp.f64 	%fd826, 0d3FF0000000000000, %fd1009, %p291;
	fma.rn.f64 	%fd178, %fd826, 0d40320F1BBC80F1A4, %fd173;
	fma.rn.f64 	%fd179, %fd826, 0d4039A2096A060A04, %fd174;
	{ // callseq 98, 0
	.param .b64 param0;
	st.param.f64 	[param0], %fd149;
	.param .b64 param1;
	st.param.f64 	[param1], 0d3FF0000000000000;
	.param .b64 retval0;
	call.uni (retval0), 
	__internal_accurate_pow, 
	(
	param0, 
	param1
	);
	ld.param.f64 	%fd827, [retval0];
	} // callseq 98
	neg.f64 	%fd829, %fd827;
	selp.f64 	%fd830, %fd829, %fd827, %p298;
	selp.f64 	%fd1010, %fd830, %fd827, %p268;
	add.f64 	%fd831, %fd144, 0d3FF0000000000000;
	{
	.reg .b32 %temp; 
	mov.b64 	{%temp, %r568}, %fd831;
	}
	and.b32  	%r569, %r568, 2146435072;
	setp.ne.s32 	%p299, %r569, 2146435072;
	@%p299 bra 	$L__BB15_167;
	setp.nan.f64 	%p300, %fd144, %fd144;
	@%p300 bra 	$L__BB15_166;
	setp.neu.f64 	%p301, %fd149, 0d7FF0000000000000;
	@%p301 bra 	$L__BB15_167;
	setp.lt.s32 	%p302, %r90, 0;
	and.b32  	%r571, %r15, 2147483647;
	setp.ne.s32 	%p304, %r571, 1071644672;
	or.b32  	%r572, %r17, -2147483648;
	selp.b32 	%r573, %r572, %r17, %p304;
	selp.b32 	%r574, %r573, %r17, %p298;
	selp.b32 	%r575, %r574, %r17, %p302;
	mov.b32 	%r576, 0;
	mov.b64 	%fd1010, {%r576, %r575};
	bra.uni 	$L__BB15_167;
$L__BB15_166:
	mov.f64 	%fd832, 0d3FF0000000000000;
	add.rn.f64 	%fd1010, %fd144, %fd832;
$L__BB15_167:
	setp.geu.f32 	%p305, %f4, 0f40874800;
	selp.f64 	%fd833, 0d3FF0000000000000, %fd1010, %p291;
	fma.rn.f64 	%fd834, %fd833, 0d402144FF61342271, %fd178;
	fma.rn.f64 	%fd835, %fd833, 0d40351982DD4B2460, %fd179;
	add.f64 	%fd836, %fd834, 0d3FD1233471E2F679;
	add.f64 	%fd837, %fd835, 0d400FAB006F45F0EC;
	mov.f64 	%fd838, 0d7FF0000000000000;
	sub.f64 	%fd839, %fd838, %fd144;
	setp.gt.f64 	%p308, %fd144, 0d0000000000000000;
	selp.f64 	%fd840, 0d0000000000000000, %fd839, %p308;
	selp.f64 	%fd841, %fd840, %fd155, %p305;
	selp.f64 	%fd842, %fd145, %fd841, %p261;
	rcp.rn.f64 	%fd843, %fd144;
	mul.f64 	%fd844, %fd843, %fd842;
	mul.f64 	%fd845, %fd836, %fd844;
	div.rn.f64 	%fd1011, %fd845, %fd837;
$L__BB15_168:
	ld.param.u64 	%rd108, [_Z19fband_noniso_directPdS_S_S_S_S_S_S_S_S_ddiiidi_param_5];
	setp.eq.f64 	%p336, %fd144, 0d3FF0000000000000;
	selp.f64 	%fd941, 0d3FF0000000000000, %fd1003, %p336;
	mul.f64 	%fd942, %fd941, %fd1011;
	mov.f64 	%fd943, 0d3FF0000000000000;
	sub.f64 	%fd944, %fd943, %fd144;
	fma.rn.f64 	%fd186, %fd944, %fd1002, %fd942;
	ld.global.f64 	%fd945, [%rd119];
	mul.wide.s32 	%rd96, %r655, 8;
	cvta.to.global.u64 	%rd97, %rd108;
	add.s64 	%rd98, %rd97, %rd96;
	ld.global.f64 	%fd946, [%rd98];
	sub.f64 	%fd947, %fd945, %fd946;
	div.rn.f64 	%fd948, %fd947, %fd144;
	mul.f64 	%fd949, %fd945, 0d400921FB54442EEA;
	sub.f64 	%fd187, %fd943, %fd186;
	mul.f64 	%fd950, %fd187, %fd949;
	fma.rn.f64 	%fd951, %fd186, %fd1001, %fd950;
	mul.f64 	%fd952, %fd948, 0d400921FB54442EEA;
	sub.f64 	%fd953, %fd943, %fd1002;
	mul.f64 	%fd954, %fd953, 0d3FE5555555555555;
	fma.rn.f64 	%fd955, %fd186, 0dBFD5555555555555, 0d3FF0000000000000;
	mul.f64 	%fd956, %fd144, %fd955;
	sub.f64 	%fd957, %fd954, %fd956;
	fma.rn.f64 	%fd958, %fd957, %fd952, %fd951;
	add.s64 	%rd32, %rd29, %rd31;
	st.global.f64 	[%rd32], %fd958;
	setp.geu.f64 	%p337, %fd144, 0d3F1A36E2EB1C432D;
	@%p337 bra 	$L__BB15_170;
	ld.global.f64 	%fd959, [%rd30];
	ld.global.f64 	%fd960, [%rd119];
	mul.f64 	%fd961, %fd960, 0d400921FB54442EEA;
	mul.f64 	%fd962, %fd187, %fd961;
	fma.rn.f64 	%fd963, %fd186, %fd959, %fd962;
	st.global.f64 	[%rd32], %fd963;
$L__BB15_170:
	add.s32 	%r657, %r657, 1;
	add.s64 	%rd119, %rd119, 8;
	add.s64 	%rd118, %rd118, 8;
	add.s64 	%rd117, %rd117, 8;
	add.s64 	%rd116, %rd116, 8;
	add.s32 	%r656, %r656, 1;
	setp.ne.s32 	%p339, %r656, 0;
	add.s32 	%r655, %r655, 1;
	add.s32 	%r654, %r654, %r3;
	add.s32 	%r653, %r653, %r3;
	@%p339 bra 	$L__BB15_86;
$L__BB15_171:
	ret;

}
	// .globl	_Z14flux_integratePdS_S_S_S_S_S_S_iii
.visible .entry _Z14flux_integratePdS_S_S_S_S_S_S_iii(
	.param .u64 .ptr .align 1 _Z14flux_integratePdS_S_S_S_S_S_S_iii_param_0,
	.param .u64 .ptr .align 1 _Z14flux_integratePdS_S_S_S_S_S_S_iii_param_1,
	.param .u64 .ptr .align 1 _Z14flux_integratePdS_S_S_S_S_S_S_iii_param_2,
	.param .u64 .ptr .align 1 _Z14flux_integratePdS_S_S_S_S_S_S_iii_param_3,
	.param .u64 .ptr .align 1 _Z14flux_integratePdS_S_S_S_S_S_S_iii_param_4,
	.param .u64 .ptr .align 1 _Z14flux_integratePdS_S_S_S_S_S_S_iii_param_5,
	.param .u64 .ptr .align 1 _Z14flux_integratePdS_S_S_S_S_S_S_iii_param_6,
	.param .u64 .ptr .align 1 _Z14flux_integratePdS_S_S_S_S_S_S_iii_param_7,
	.param .u32 _Z14flux_integratePdS_S_S_S_S_S_S_iii_param_8,
	.param .u32 _Z14flux_integratePdS_S_S_S_S_S_S_iii_param_9,
	.param .u32 _Z14flux_integratePdS_S_S_S_S_S_S_iii_param_10
)
{
	.reg .pred 	%p<20>;
	.reg .b32 	%r<60>;
	.reg .b64 	%rd<74>;
	.reg .b64 	%fd<279>;

	ld.param.u64 	%rd17, [_Z14flux_integratePdS_S_S_S_S_S_S_iii_param_0];
	ld.param.u64 	%rd15, [_Z14flux_integratePdS_S_S_S_S_S_S_iii_param_1];
	ld.param.u64 	%rd16, [_Z14flux_integratePdS_S_S_S_S_S_S_iii_param_2];
	ld.param.u64 	%rd18, [_Z14flux_integratePdS_S_S_S_S_S_S_iii_param_3];
	ld.param.u64 	%rd19, [_Z14flux_integratePdS_S_S_S_S_S_S_iii_param_4];
	ld.param.u64 	%rd20, [_Z14flux_integratePdS_S_S_S_S_S_S_iii_param_5];
	ld.param.u64 	%rd21, [_Z14flux_integratePdS_S_S_S_S_S_S_iii_param_6];
	ld.param.u64 	%rd22, [_Z14flux_integratePdS_S_S_S_S_S_S_iii_param_7];
	ld.param.u32 	%r30, [_Z14flux_integratePdS_S_S_S_S_S_S_iii_param_8];
	ld.param.u32 	%r32, [_Z14flux_integratePdS_S_S_S_S_S_S_iii_param_9];
	ld.param.u32 	%r31, [_Z14flux_integratePdS_S_S_S_S_S_S_iii_param_10];
	cvta.to.global.u64 	%rd1, %rd18;
	cvta.to.global.u64 	%rd2, %rd19;
	cvta.to.global.u64 	%rd3, %rd22;
	cvta.to.global.u64 	%rd4, %rd17;
	cvta.to.global.u64 	%rd5, %rd20;
	cvta.to.global.u64 	%rd6, %rd21;
	mov.u32 	%r33, %tid.x;
	mov.u32 	%r34, %ctaid.x;
	mov.u32 	%r35, %ntid.x;
	mad.lo.s32 	%r1, %r34, %r35, %r33;
	setp.ge.s32 	%p1, %r1, %r32;
	@%p1 bra 	$L__BB16_27;
	cvta.to.global.u64 	%rd23, %rd16;
	cvta.to.global.u64 	%rd24, %rd15;
	mul.wide.s32 	%rd25, %r1, 8;
	add.s64 	%rd7, %rd23, %rd25;
	mov.b64 	%rd26, 0;
	st.global.u64 	[%rd7], %rd26;
	add.s64 	%rd8, %rd24, %rd25;
	st.global.u64 	[%rd8], %rd26;
	setp.lt.s32 	%p2, %r30, 1;
	@%p2 bra 	$L__BB16_27;
	mul.lo.s32 	%r2, %r30, %r1;
	setp.lt.s32 	%p3, %r31, 1;
	@%p3 bra 	$L__BB16_16;
	and.b32  	%r3, %r31, 7;
	and.b32  	%r4, %r31, 3;
	and.b32  	%r5, %r31, 2147483640;
	and.b32  	%r6, %r31, 1;
	neg.s32 	%r7, %r5;
	add.s64 	%rd9, %rd1, 32;
	mov.b32 	%r50, 0;
$L__BB16_4:
	setp.lt.u32 	%p12, %r31, 8;
	add.s32 	%r45, %r50, %r2;
	mul.wide.s32 	%rd51, %r45, 8;
	add.s64 	%rd10, %rd6, %rd51;
	mov.b64 	%rd52, 0;
	st.global.u64 	[%rd10], %rd52;
	add.s64 	%rd11, %rd5, %rd51;
	st.global.u64 	[%rd11], %rd52;
	mul.lo.s32 	%r9, %r45, %r31;
	mov.b32 	%r54, 0;
	@%p12 bra 	$L__BB16_7;
	add.s64 	%rd73, %rd3, 32;
	mov.u32 	%r51, %r9;
	mov.u32 	%r52, %r7;
$L__BB16_6:
	.pragma "nounroll";
	mul.wide.s32 	%rd53, %r51, 8;
	add.s64 	%rd54, %rd2, %rd53;
	add.s64 	%rd55, %rd9, %rd53;
	ld.global.f64 	%fd121, [%rd73+-32];
	mul.f64 	%fd122, %fd121, 0d3FE0000000000000;
	ld.global.f64 	%fd123, [%rd54];
	ld.global.f64 	%fd124, [%rd10];
	fma.rn.f64 	%fd125, %fd122, %fd123, %fd124;
	st.global.f64 	[%rd10], %fd125;
	ld.global.f64 	%fd126, [%rd73+-32];
	mul.f64 	%fd127, %fd126, 0d3FE0000000000000;
	ld.global.f64 	%fd128, [%rd55+-32];
	ld.global.f64 	%fd129, [%rd11];
	fma.rn.f64 	%fd130, %fd127, %fd128, %fd129;
	st.global.f64 	[%rd11], %fd130;
	ld.global.f64 	%fd131, [%rd73+-24];
	mul.f64 	%fd132, %fd131, 0d3FE0000000000000;
	ld.global.f64 	%fd133, [%rd54+8];
	ld.global.f64 	%fd134, [%rd10];
	fma.rn.f64 	%fd135, %fd132, %fd133, %fd134;
	st.global.f64 	[%rd10], %fd135;
	ld.global.f64 	%fd136, [%rd73+-24];
	mul.f64 	%fd137, %fd136, 0d3FE0000000000000;
	ld.global.f64 	%fd138, [%rd55+-24];
	ld.global.f64 	%fd139, [%rd11];
	fma.rn.f64 	%fd140, %fd137, %fd138, %fd139;
	st.global.f64 	[%rd11], %fd140;
	ld.global.f64 	%fd141, [%rd73+-16];
	mul.f64 	%fd142, %fd141, 0d3FE0000000000000;
	ld.global.f64 	%fd143, [%rd54+16];
	ld.global.f64 	%fd144, [%rd10];
	fma.rn.f64 	%fd145, %fd142, %fd143, %fd144;
	st.global.f64 	[%rd10], %fd145;
	ld.global.f64 	%fd146, [%rd73+-16];
	mul.f64 	%fd147, %fd146, 0d3FE0000000000000;
	ld.global.f64 	%fd148, [%rd55+-16];
	ld.global.f64 	%fd149, [%rd11];
	fma.rn.f64 	%fd150, %fd147, %fd148, %fd149;
	st.global.f64 	[%rd11], %fd150;
	ld.global.f64 	%fd151, [%rd73+-8];
	mul.f64 	%fd152, %fd151, 0d3FE0000000000000;
	ld.global.f64 	%fd153, [%rd54+24];
	ld.global.f64 	%fd154, [%rd10];
	fma.rn.f64 	%fd155, %fd152, %fd153, %fd154;
	st.global.f64 	[%rd10], %fd155;
	ld.global.f64 	%fd156, [%rd73+-8];
	mul.f64 	%fd157, %fd156, 0d3FE0000000000000;
	ld.global.f64 	%fd158, [%rd55+-8];
	ld.global.f64 	%fd159, [%rd11];
	fma.rn.f64 	%fd160, %fd157, %fd158, %fd159;
	st.global.f64 	[%rd11], %fd160;
	ld.global.f64 	%fd161, [%rd73];
	mul.f64 	%fd162, %fd161, 0d3FE0000000000000;
	ld.global.f64 	%fd163, [%rd54+32];
	ld.global.f64 	%fd164, [%rd10];
	fma.rn.f64 	%fd165, %fd162, %fd163, %fd164;
	st.global.f64 	[%rd10], %fd165;
	ld.global.f64 	%fd166, [%rd73];
	mul.f64 	%fd167, %fd166, 0d3FE0000000000000;
	ld.global.f64 	%fd168, [%rd55];
	ld.global.f64 	%fd169, [%rd11];
	fma.rn.f64 	%fd170, %fd167, %fd168, %fd169;
	st.global.f64 	[%rd11], %fd170;
	ld.global.f64 	%fd171, [%rd73+8];
	mul.f64 	%fd172, %fd171, 0d3FE0000000000000;
	ld.global.f64 	%fd173, [%rd54+40];
	ld.global.f64 	%fd174, [%rd10];
	fma.rn.f64 	%fd175, %fd172, %fd173, %fd174;
	st.global.f64 	[%rd10], %fd175;
	ld.global.f64 	%fd176, [%rd73+8];
	mul.f64 	%fd177, %fd176, 0d3FE0000000000000;
	ld.global.f64 	%fd178, [%rd55+8];
	ld.global.f64 	%fd179, [%rd11];
	fma.rn.f64 	%fd180, %fd177, %fd178, %fd179;
	st.global.f64 	[%rd11], %fd180;
	ld.global.f64 	%fd181, [%rd73+16];
	mul.f64 	%fd182, %fd181, 0d3FE0000000000000;
	ld.global.f64 	%fd183, [%rd54+48];
	ld.global.f64 	%fd184, [%rd10];
	fma.rn.f64 	%fd185, %fd182, %fd183, %fd184;
	st.global.f64 	[%rd10], %fd185;
	ld.global.f64 	%fd186, [%rd73+16];
	mul.f64 	%fd187, %fd186, 0d3FE0000000000000;
	ld.global.f64 	%fd188, [%rd55+16];
	ld.global.f64 	%fd189, [%rd11];
	fma.rn.f64 	%fd190, %fd187, %fd188, %fd189;
	st.global.f64 	[%rd11], %fd190;
	ld.global.f64 	%fd191, [%rd73+24];
	mul.f64 	%fd192, %fd191, 0d3FE0000000000000;
	ld.global.f64 	%fd193, [%rd54+56];
	ld.global.f64 	%fd194, [%rd10];
	fma.rn.f64 	%fd195, %fd192, %fd193, %fd194;
	st.global.f64 	[%rd10], %fd195;
	ld.global.f64 	%fd196, [%rd73+24];
	mul.f64 	%fd197, %fd196, 0d3FE0000000000000;
	ld.global.f64 	%fd198, [%rd55+24];
	ld.global.f64 	%fd199, [%rd11];
	fma.rn.f64 	%fd200, %fd197, %fd198, %fd199;
	st.global.f64 	[%rd11], %fd200;
	add.s32 	%r52, %r52, 8;
	add.s64 	%rd73, %rd73, 64;
	add.s32 	%r51, %r51, 8;
	setp.ne.s32 	%p13, %r52, 0;
	mov.u32 	%r54, %r5;
	@%p13 bra 	$L__BB16_6;
$L__BB16_7:
	setp.eq.s32 	%p14, %r3, 0;
	@%p14 bra 	$L__BB16_15;
	add.s32 	%r46, %r3, -1;
	setp.lt.u32 	%p15, %r46, 3;
	@%p15 bra 	$L__BB16_10;
	mul.wide.u32 	%rd56, %r54, 8;
	add.s64 	%rd57, %rd3, %rd56;
	ld.global.f64 	%fd201, [%rd57];
	mul.f64 	%fd202, %fd201, 0d3FE0000000000000;
	add.s32 	%r47, %r54, %r9;
	mul.wide.s32 	%rd58, %r47, 8;
	add.s64 	%rd59, %rd2, %rd58;
	ld.global.f64 	%fd203, [%rd59];
	ld.global.f64 	%fd204, [%rd10];
	fma.rn.f64 	%fd205, %fd202, %fd203, %fd204;
	st.global.f64 	[%rd10], %fd205;
	ld.global.f64 	%fd206, [%rd57];
	mul.f64 	%fd207, %fd206, 0d3FE0000000000000;
	add.s64 	%rd60, %rd1, %rd58;
	ld.global.f64 	%fd208, [%rd60];
	ld.global.f64 	%fd209, [%rd11];
	fma.rn.f64 	%fd210, %fd207, %fd208, %fd209;
	st.global.f64 	[%rd11], %fd210;
	ld.global.f64 	%fd211, [%rd57+8];
	mul.f64 	%fd212, %fd211, 0d3FE0000000000000;
	ld.global.f64 	%fd213, [%rd59+8];
	ld.global.f64 	%fd214, [%rd10];
	fma.rn.f64 	%fd215, %fd212, %fd213, %fd214;
	st.global.f64 	[%rd10], %fd215;
	ld.global.f64 	%fd216, [%rd57+8];
	mul.f64 	%fd217, %fd216, 0d3FE0000000000000;
	ld.global.f64 	%fd218, [%rd60+8];
	ld.global.f64 	%fd219, [%rd11];
	fma.rn.f64 	%fd220, %fd217, %fd218, %fd219;
	st.global.f64 	[%rd11], %fd220;
	ld.global.f64 	%fd221, [%rd57+16];
	mul.f64 	%fd222, %fd221, 0d3FE0000000000000;
	ld.global.f64 	%fd223, [%rd59+16];
	ld.global.f64 	%fd224, [%rd10];
	fma.rn.f64 	%fd225, %fd222, %fd223, %fd224;
	st.global.f64 	[%rd10], %fd225;
	ld.global.f64 	%fd226, [%rd57+16];
	mul.f64 	%fd227, %fd226, 0d3FE0000000000000;
	ld.global.f64 	%fd228, [%rd60+16];
	ld.global.f64 	%fd229, [%rd11];
	fma.rn.f64 	%fd230, %fd227, %fd228, %fd229;
	st.global.f64 	[%rd11], %fd230;
	ld.global.f64 	%fd231, [%rd57+24];
	mul.f64 	%fd232, %fd231, 0d3FE0000000000000;
	ld.global.f64 	%fd233, [%rd59+24];
	ld.global.f64 	%fd234, [%rd10];
	fma.rn.f64 	%fd235, %fd232, %fd233, %fd234;
	st.global.f64 	[%rd10], %fd235;
	ld.global.f64 	%fd236, [%rd57+24];
	mul.f64 	%fd237, %fd236, 0d3FE0000000000000;
	ld.global.f64 	%fd238, [%rd60+24];
	ld.global.f64 	%fd239, [%rd11];
	fma.rn.f64 	%fd240, %fd237, %fd238, %fd239;
	st.global.f64 	[%rd11], %fd240;
	add.s32 	%r54, %r54, 4;
$L__BB16_10:
	setp.eq.s32 	%p16, %r4, 0;
	@%p16 bra 	$L__BB16_15;
	setp.eq.s32 	%p17, %r4, 1;
	@%p17 bra 	$L__BB16_13;
	mul.wide.u32 	%rd61, %r54, 8;
	add.s64 	%rd62, %rd3, %rd61;
	ld.global.f64 	%fd241, [%rd62];
	mul.f64 	%fd242, %fd241, 0d3FE0000000000000;
	add.s32 	%r48, %r54, %r9;
	mul.wide.s32 	%rd63, %r48, 8;
	add.s64 	%rd64, %rd2, %rd63;
	ld.global.f64 	%fd243, [%rd64];
	ld.global.f64 	%fd244, [%rd10];
	fma.rn.f64 	%fd245, %fd242, %fd243, %fd244;
	st.global.f64 	[%rd10], %fd245;
	ld.global.f64 	%fd246, [%rd62];
	mul.f64 	%fd247, %fd246, 0d3FE0000000000000;
	add.s64 	%rd65, %rd1, %rd63;
	ld.global.f64 	%fd248, [%rd65];
	ld.global.f64 	%fd249, [%rd11];
	fma.rn.f64 	%fd250, %fd247, %fd248, %fd249;
	st.global.f64 	[%rd11], %fd250;
	ld.global.f64 	%fd251, [%rd62+8];
	mul.f64 	%fd252, %fd251, 0d3FE0000000000000;
	ld.global.f64 	%fd253, [%rd64+8];
	ld.global.f64 	%fd254, [%rd10];
	fma.rn.f64 	%fd255, %fd252, %fd253, %fd254;
	st.global.f64 	[%rd10], %fd255;
	ld.global.f64 	%fd256, [%rd62+8];
	mul.f64 	%fd257, %fd256, 0d3FE0000000000000;
	ld.global.f64 	%fd258, [%rd65+8];
	ld.global.f64 	%fd259, [%rd11];
	fma.rn.f64 	%fd260, %fd257, %fd258, %fd259;
	st.global.f64 	[%rd11], %fd260;
	add.s32 	%r54, %r54, 2;
$L__BB16_13:
	setp.eq.s32 	%p18, %r6, 0;
	@%p18 bra 	$L__BB16_15;
	mul.wide.u32 	%rd66, %r54, 8;
	add.s64 	%rd67, %rd3, %rd66;
	ld.global.f64 	%fd261, [%rd67];
	mul.f64 	%fd262, %fd261, 0d3FE0000000000000;
	add.s32 	%r49, %r54, %r9;
	mul.wide.s32 	%rd68, %r49, 8;
	add.s64 	%rd69, %rd2, %rd68;
	ld.global.f64 	%fd263, [%rd69];
	ld.global.f64 	%fd264, [%rd10];
	fma.rn.f64 	%fd265, %fd262, %fd263, %fd264;
	st.global.f64 	[%rd10], %fd265;
	ld.global.f64 	%fd266, [%rd67];
	mul.f64 	%fd267, %fd266, 0d3FE0000000000000;
	add.s64 	%rd70, %rd1, %rd68;
	ld.global.f64 	%fd268, [%rd70];
	ld.global.f64 	%fd269, [%rd11];
	fma.rn.f64 	%fd270, %fd267, %fd268, %fd269;
	st.global.f64 	[%rd11], %fd270;
$L__BB16_15:
	ld.global.f64 	%fd271, [%rd10];
	mul.wide.u32 	%rd71, %r50, 8;
	add.s64 	%rd72, %rd4, %rd71;
	ld.global.f64 	%fd272, [%rd72];
	ld.global.f64 	%fd273, [%rd7];
	fma.rn.f64 	%fd274, %fd271, %fd272, %fd273;
	st.global.f64 	[%rd7], %fd274;
	ld.global.f64 	%fd275, [%rd11];
	ld.global.f64 	%fd276, [%rd72];
	ld.global.f64 	%fd277, [%rd8];
	fma.rn.f64 	%fd278, %fd275, %fd276, %fd277;
	st.global.f64 	[%rd8], %fd278;
	add.s32 	%r50, %r50, 1;
	setp.eq.s32 	%p19, %r50, %r30;
	@%p19 bra 	$L__BB16_27;
	bra.uni 	$L__BB16_4;
$L__BB16_16:
	and.b32  	%r20, %r30, 7;
	setp.lt.u32 	%p4, %r30, 8;
	mov.b32 	%r58, 0;
	@%p4 bra 	$L__BB16_19;
	and.b32  	%r58, %r30, 2147483640;
	mov.b32 	%r56, 0;
$L__BB16_18:
	.pragma "nounroll";
	add.s32 	%r38, %r56, %r2;
	mul.wide.s32 	%rd27, %r38, 8;
	add.s64 	%rd28, %rd6, %rd27;
	mov.b64 	%rd29, 0;
	st.global.u64 	[%rd28], %rd29;
	add.s64 	%rd30, %rd5, %rd27;
	st.global.u64 	[%rd30], %rd29;
	ld.global.f64 	%fd1, [%rd28];
	mul.wide.u32 	%rd31, %r56, 8;
	add.s64 	%rd32, %rd4, %rd31;
	ld.global.f64 	%fd2, [%rd32];
	ld.global.f64 	%fd3, [%rd7];
	fma.rn.f64 	%fd4, %fd1, %fd2, %fd3;
	st.global.f64 	[%rd7], %fd4;
	ld.global.f64 	%fd5, [%rd30];
	ld.global.f64 	%fd6, [%rd32];
	ld.global.f64 	%fd7, [%rd8];
	fma.rn.f64 	%fd8, %fd5, %fd6, %fd7;
	st.global.f64 	[%rd8], %fd8;
	st.global.u64 	[%rd28+8], %rd29;
	st.global.u64 	[%rd30+8], %rd29;
	ld.global.f64 	%fd9, [%rd28+8];
	ld.global.f64 	%fd10, [%rd32+8];
	ld.global.f64 	%fd11, [%rd7];
	fma.rn.f64 	%fd12, %fd9, %fd10, %fd11;
	st.global.f64 	[%rd7], %fd12;
	ld.global.f64 	%fd13, [%rd30+8];
	ld.global.f64 	%fd14, [%rd32+8];
	ld.global.f64 	%fd15, [%rd8];
	fma.rn.f64 	%fd16, %fd13, %fd14, %fd15;
	st.global.f64 	[%rd8], %fd16;
	st.global.u64 	[%rd28+16], %rd29;
	st.global.u64 	[%rd30+16], %rd29;
	ld.global.f64 	%fd17, [%rd28+16];
	ld.global.f64 	%fd18, [%rd32+16];
	ld.global.f64 	%fd19, [%rd7];
	fma.rn.f64 	%fd20, %fd17, %fd18, %fd19;
	st.global.f64 	[%rd7], %fd20;
	ld.global.f64 	%fd21, [%rd30+16];
	ld.global.f64 	%fd22, [%rd32+16];
	ld.global.f64 	%fd23, [%rd8];
	fma.rn.f64 	%fd24, %fd21, %fd22, %fd23;
	st.global.f64 	[%rd8], %fd24;
	st.global.u64 	[%rd28+24], %rd29;
	st.global.u64 	[%rd30+24], %rd29;
	ld.global.f64 	%fd25, [%rd28+24];
	ld.global.f64 	%fd26, [%rd32+24];
	ld.global.f64 	%fd27, [%rd7];
	fma.rn.f64 	%fd28, %fd25, %fd26, %fd27;
	st.global.f64 	[%rd7], %fd28;
	ld.global.f64 	%fd29, [%rd30+24];
	ld.global.f64 	%fd30, [%rd32+24];
	ld.global.f64 	%fd31, [%rd8];
	fma.rn.f64 	%fd32, %fd29, %fd30, %fd31;
	st.global.f64 	[%rd8], %fd32;
	st.global.u64 	[%rd28+32], %rd29;
	st.global.u64 	[%rd30+32], %rd29;
	ld.global.f64 	%fd33, [%rd28+32];
	ld.global.f64 	%fd34, [%rd32+32];
	ld.global.f64 	%fd35, [%rd7];
	fma.rn.f64 	%fd36, %fd33, %fd34, %fd35;
	st.global.f64 	[%rd7], %fd36;
	ld.global.f64 	%fd37, [%rd30+32];
	ld.global.f64 	%fd38, [%rd32+32];
	ld.global.f64 	%fd39, [%rd8];
	fma.rn.f64 	%fd40, %fd37, %fd38, %fd39;
	st.global.f64 	[%rd8], %fd40;
	st.global.u64 	[%rd28+40], %rd29;
	st.global.u64 	[%rd30+40], %rd29;
	ld.global.f64 	%fd41, [%rd28+40];
	ld.global.f64 	%fd42, [%rd32+40];
	ld.global.f64 	%fd43, [%rd7];
	fma.rn.f64 	%fd44, %fd41, %fd42, %fd43;
	st.global.f64 	[%rd7], %fd44;
	ld.global.f64 	%fd45, [%rd30+40];
	ld.global.f64 	%fd46, [%rd32+40];
	ld.global.f64 	%fd47, [%rd8];
	fma.rn.f64 	%fd48, %fd45, %fd46, %fd47;
	st.global.f64 	[%rd8], %fd48;
	st.global.u64 	[%rd28+48], %rd29;
	st.global.u64 	[%rd30+48], %rd29;
	ld.global.f64 	%fd49, [%rd28+48];
	ld.global.f64 	%fd50, [%rd32+48];
	ld.global.f64 	%fd51, [%rd7];
	fma.rn.f64 	%fd52, %fd49, %fd50, %fd51;
	st.global.f64 	[%rd7], %fd52;
	ld.global.f64 	%fd53, [%rd30+48];
	ld.global.f64 	%fd54, [%rd32+48];
	ld.global.f64 	%fd55, [%rd8];
	fma.rn.f64 	%fd56, %fd53, %fd54, %fd55;
	st.global.f64 	[%rd8], %fd56;
	st.global.u64 	[%rd28+56], %rd29;
	st.global.u64 	[%rd30+56], %rd29;
	ld.global.f64 	%fd57, [%rd28+56];
	ld.global.f64 	%fd58, [%rd32+56];
	ld.global.f64 	%fd59, [%rd7];
	fma.rn.f64 	%fd60, %fd57, %fd58, %fd59;
	st.global.f64 	[%rd7], %fd60;
	ld.global.f64 	%fd61, [%rd30+56];
	ld.global.f64 	%fd62, [%rd32+56];
	ld.global.f64 	%fd63, [%rd8];
	fma.rn.f64 	%fd64, %fd61, %fd62, %fd63;
	st.global.f64 	[%rd8], %fd64;
	add.s32 	%r56, %r56, 8;
	setp.ne.s32 	%p5, %r56, %r58;
	@%p5 bra 	$L__BB16_18;
$L__BB16_19:
	setp.eq.s32 	%p6, %r20, 0;
	@%p6 bra 	$L__BB16_27;
	and.b32  	%r25, %r30, 3;
	setp.lt.u32 	%p7, %r20, 4;
	@%p7 bra 	$L__BB16_22;
	add.s32 	%r39, %r58, %r2;
	mul.wide.s32 	%rd33, %r39, 8;
	add.s64 	%rd34, %rd6, %rd33;
	mov.b64 	%rd35, 0;
	st.global.u64 	[%rd34], %rd35;
	add.s64 	%rd36, %rd5, %rd33;
	st.global.u64 	[%rd36], %rd35;
	ld.global.f64 	%fd65, [%rd34];
	mul.wide.u32 	%rd37, %r58, 8;
	add.s64 	%rd38, %rd4, %rd37;
	ld.global.f64 	%fd66, [%rd38];
	ld.global.f64 	%fd67, [%rd7];
	fma.rn.f64 	%fd68, %fd65, %fd66, %fd67;
	st.global.f64 	[%rd7], %fd68;
	ld.global.f64 	%fd69, [%rd36];
	ld.global.f64 	%fd70, [%rd38];
	ld.global.f64 	%fd71, [%rd8];
	fma.rn.f64 	%fd72, %fd69, %fd70, %fd71;
	st.global.f64 	[%rd8], %fd72;
	st.global.u64 	[%rd34+8], %rd35;
	st.global.u64 	[%rd36+8], %rd35;
	ld.global.f64 	%fd73, [%rd34+8];
	ld.global.f64 	%fd74, [%rd38+8];
	ld.global.f64 	%fd75, [%rd7];
	fma.rn.f64 	%fd76, %fd73, %fd74, %fd75;
	st.global.f64 	[%rd7], %fd76;
	ld.global.f64 	%fd77, [%rd36+8];
	ld.global.f64 	%fd78, [%rd38+8];
	ld.global.f64 	%fd79, [%rd8];
	fma.rn.f64 	%fd80, %fd77, %fd78, %fd79;
	st.global.f64 	[%rd8], %fd80;
	st.global.u64 	[%rd34+16], %rd35;
	st.global.u64 	[%rd36+16], %rd35;
	ld.global.f64 	%fd81, [%rd34+16];
	ld.global.f64 	%fd82, [%rd38+16];
	ld.global.f64 	%fd83, [%rd7];
	fma.rn.f64 	%fd84, %fd81, %fd82, %fd83;
	st.global.f64 	[%rd7], %fd84;
	ld.global.f64 	%fd85, [%rd36+16];
	ld.global.f64 	%fd86, [%rd38+16];
	ld.global.f64 	%fd87, [%rd8];
	fma.rn.f64 	%fd88, %fd85, %fd86, %fd87;
	st.global.f64 	[%rd8], %fd88;
	st.global.u64 	[%rd34+24], %rd35;
	st.global.u64 	[%rd36+24], %rd35;
	ld.global.f64 	%fd89, [%rd34+24];
	ld.global.f64 	%fd90, [%rd38+24];
	ld.global.f64 	%fd91, [%rd7];
	fma.rn.f64 	%fd92, %fd89, %fd90, %fd91;
	st.global.f64 	[%rd7], %fd92;
	ld.global.f64 	%fd93, [%rd36+24];
	ld.global.f64 	%fd94, [%rd38+24];
	ld.global.f64 	%fd95, [%rd8];
	fma.rn.f64 	%fd96, %fd93, %fd94, %fd95;
	st.global.f64 	[%rd8], %fd96;
	add.s32 	%r58, %r58, 4;
$L__BB16_22:
	setp.eq.s32 	%p8, %r25, 0;
	@%p8 bra 	$L__BB16_27;
	setp.eq.s32 	%p9, %r25, 1;
	@%p9 bra 	$L__BB16_25;
	add.s32 	%r40, %r58, %r2;
	mul.wide.s32 	%rd39, %r40, 8;
	add.s64 	%rd40, %rd6, %rd39;
	mov.b64 	%rd41, 0;
	st.global.u64 	[%rd40], %rd41;
	add.s64 	%rd42, %rd5, %rd39;
	st.global.u64 	[%rd42], %rd41;
	ld.global.f64 	%fd97, [%rd40];
	mul.wide.u32 	%rd43, %r58, 8;
	add.s64 	%rd44, %rd4, %rd43;
	ld.global.f64 	%fd98, [%rd44];
	ld.global.f64 	%fd99, [%rd7];
	fma.rn.f64 	%fd100, %fd97, %fd98, %fd99;
	st.global.f64 	[%rd7], %fd100;
	ld.global.f64 	%fd101, [%rd42];
	ld.global.f64 	%fd102, [%rd44];
	ld.global.f64 	%fd103, [%rd8];
	fma.rn.f64 	%fd104, %fd101, %fd102, %fd103;
	st.global.f64 	[%rd8], %fd104;
	st.global.u64 	[%rd40+8], %rd41;
	st.global.u64 	[%rd42+8], %rd41;
	ld.global.f64 	%fd105, [%rd40+8];
	ld.global.f64 	%fd106, [%rd44+8];
	ld.global.f64 	%fd107, [%rd7];
	fma.rn.f64 	%fd108, %fd105, %fd106, %fd107;
	st.global.f64 	[%rd7], %fd108;
	ld.global.f64 	%fd109, [%rd42+8];
	ld.global.f64 	%fd110, [%rd44+8];
	ld.global.f64 	%fd111, [%rd8];
	fma.rn.f64 	%fd112, %fd109, %fd110, %fd111;
	st.global.f64 	[%rd8], %fd112;
	add.s32 	%r58, %r58, 2;
$L__BB16_25:
	and.b32  	%r41, %r30, 1;
	setp.eq.b32 	%p10, %r41, 1;
	not.pred 	%p11, %p10;
	@%p11 bra 	$L__BB16_27;
	add.s32 	%r42, %r58, %r2;
	mul.wide.s32 	%rd45, %r42, 8;
	add.s64 	%rd46, %rd6, %rd45;
	mov.b64 	%rd47, 0;
	st.global.u64 	[%rd46], %rd47;
	add.s64 	%rd48, %rd5, %rd45;
	st.global.u64 	[%rd48], %rd47;
	ld.global.f64 	%fd113, [%rd46];
	mul.wide.u32 	%rd49, %r58, 8;
	add.s64 	%rd50, %rd4, %rd49;
	ld.global.f64 	%fd114, [%rd50];
	ld.global.f64 	%fd115, [%rd7];
	fma.rn.f64 	%fd116, %fd113, %fd114, %fd115;
	st.global.f64 	[%rd7], %fd116;
	ld.global.f64 	%fd117, [%rd48];
	ld.global.f64 	%fd118, [%rd50];
	ld.global.f64 	%fd119, [%rd8];
	fma.rn.f64 	%fd120, %fd117, %fd118, %fd119;
	st.global.f64 	[%rd8], %fd120;
$L__BB16_27:
	ret;

}
	// .globl	_Z18netfluxandtempiterPdS_S_S_S_S_S_PiS_S_S_ididdddddiid
.visible .entry _Z18netfluxandtempiterPdS_S_S_S_S_S_PiS_S_S_ididdddddiid(
	.param .u64 .ptr .align 1 _Z18netfluxandtempiterPdS_S_S_S_S_S_PiS_S_S_ididdddddiid_param_0,
	.param .u64 .ptr .align 1 _Z18netfluxandtempiterPdS_S_S_S_S_S_PiS_S_S_ididdddddiid_param_1,
	.param .u64 .ptr .align 1 _Z18netfluxandtempiterPdS_S_S_S_S_S_PiS_S_S_ididdddddiid_param_2,
	.param .u64 .ptr .align 1 _Z18netfluxandtempiterPdS_S_S_S_S_S_PiS_S_S_ididdddddiid_param_3,
	.param .u64 .ptr .align 1 _Z18netfluxandtempiterPdS_S_S_S_S_S_PiS_S_S_ididdddddiid_param_4,
	.param .u64 .ptr .align 1 _Z18netfluxandtempiterPdS_S_S_S_S_S_PiS_S_S_ididdddddiid_param_5,
	.param .u64 .ptr .align 1 _Z18netfluxandtempiterPdS_S_S_S_S_S_PiS_S_S_ididdddddiid_param_6,
	.param .u64 .ptr .align 1 _Z18netfluxandtempiterPdS_S_S_S_S_S_PiS_S_S_ididdddddiid_param_7,
	.param .u64 .ptr .align 1 _Z18netfluxandtempiterPdS_S_S_S_S_S_PiS_S_S_ididdddddiid_param_8,
	.param .u64 .ptr .align 1 _Z18netfluxandtempiterPdS_S_S_S_S_S_PiS_S_S_ididdddddiid_param_9,
	.param .u64 .ptr .align 1 _Z18netfluxandtempiterPdS_S_S_S_S_S_PiS_S_S_ididdddddiid_param_10,
	.param .u32 _Z18netfluxandtempiterPdS_S_S_S_S_S_PiS_S_S_ididdddddiid_param_11,
	.param .f64 _Z18netfluxandtempiterPdS_S_S_S_S_S_PiS_S_S_ididdddddiid_param_12,
	.param .u32 _Z18netfluxandtempiterPdS_S_S_S_S_S_PiS_S_S_ididdddddiid_param_13,
	.param .f64 _Z18netfluxandtempiterPdS_S_S_S_S_S_PiS_S_S_ididdddddiid_param_14,
	.param .f64 _Z18netfluxandtempiterPdS_S_S_S_S_S_PiS_S_S_ididdddddiid_param_15,
	.param .f64 _Z18netfluxandtempiterPdS_S_S_S_S_S_PiS_S_S_ididdddddiid_param_16,
	.param .f64 _Z18netfluxandtempiterPdS_S_S_S_S_S_PiS_S_S_ididdddddiid_param_17,
	.param .f64 _Z18netfluxandtempiterPdS_S_S_S_S_S_PiS_S_S_ididdddddiid_param_18,
	.param .f64 _Z18netfluxandtempiterPdS_S_S_S_S_S_PiS_S_S_ididdddddiid_param_19,
	.param .u32 _Z18netfluxandtempiterPdS_S_S_S_S_S_PiS_S_S_ididdddddiid_param_20,
	.param .u32 _Z18netfluxandtempiterPdS_S_S_S_S_S_PiS_S_S_ididdddddiid_param_21,
	.param .f64 _Z18netfluxandtempiterPdS_S_S_S_S_S_PiS_S_S_ididdddddiid_param_22
)
{
	.reg .pred 	%p<90>;
	.reg .b32 	%r<149>;
	.reg .b64 	%rd<52>;
	.reg .b64 	%fd<217>;

	ld.param.u64 	%rd9, [_Z18netfluxandtempiterPdS_S_S_S_S_S_PiS_S_S_ididdddddiid_param_0];
	ld.param.u64 	%rd10, [_Z18netfluxandtempiterPdS_S_S_S_S_S_PiS_S_S_ididdddddiid_param_1];
	ld.param.u64 	%rd11, [_Z18netfluxandtempiterPdS_S_S_S_S_S_PiS_S_S_ididdddddiid_param_2];
	ld.param.u64 	%rd16, [_Z18netfluxandtempiterPdS_S_S_S_S_S_PiS_S_S_ididdddddiid_param_7];
	ld.param.u64 	%rd15, [_Z18netfluxandtempiterPdS_S_S_S_S_S_PiS_S_S_ididdddddiid_param_8];
	ld.param.u64 	%rd17, [_Z18netfluxandtempiterPdS_S_S_S_S_S_PiS_S_S_ididdddddiid_param_9];
	ld.param.u64 	%rd18, [_Z18netfluxandtempiterPdS_S_S_S_S_S_PiS_S_S_ididdddddiid_param_10];
	ld.param.u32 	%r26, [_Z18netfluxandtempiterPdS_S_S_S_S_S_PiS_S_S_ididdddddiid_param_11];
	ld.param.f64 	%fd79, [_Z18netfluxandtempiterPdS_S_S_S_S_S_PiS_S_S_ididdddddiid_param_12];
	ld.param.u32 	%r27, [_Z18netfluxandtempiterPdS_S_S_S_S_S_PiS_S_S_ididdddddiid_param_13];
	ld.param.f64 	%fd80, [_Z18netfluxandtempiterPdS_S_S_S_S_S_PiS_S_S_ididdddddiid_param_14];
	ld.param.f64 	%fd81, [_Z18netfluxandtempiterPdS_S_S_S_S_S_PiS_S_S_ididdddddiid_param_15];
	ld.param.f64 	%fd83, [_Z18netfluxandtempiterPdS_S_S_S_S_S_PiS_S_S_ididdddddiid_param_17];
	ld.param.f64 	%fd84, [_Z18netfluxandtempiterPdS_S_S_S_S_S_PiS_S_S_ididdddddiid_param_18];
	ld.param.f64 	%fd85, [_Z18netfluxandtempiterPdS_S_S_S_S_S_PiS_S_S_ididdddddiid_param_19];
	ld.param.u32 	%r29, [_Z18netfluxandtempiterPdS_S_S_S_S_S_PiS_S_S_ididdddddiid_param_20];
	ld.param.u32 	%r28, [_Z18netfluxandtempiterPdS_S_S_S_S_S_PiS_S_S_ididdddddiid_param_21];
	ld.param.f64 	%fd86, [_Z18netfluxandtempiterPdS_S_S_S_S_S_PiS_S_S_ididdddddiid_param_22];
	cvta.to.global.u64 	%rd1, %rd16;
	cvta.to.global.u64 	%rd2, %rd17;
	cvta.to.global.u64 	%rd3, %rd18;
	mov.u32 	%r30, %tid.x;
	mov.u32 	%r31, %ctaid.x;
	mov.u32 	%r32, %ntid.x;
	mad.lo.s32 	%r1, %r31, %r32, %r30;
	setp.ge.s32 	%p1, %r1, %r29;
	@%p1 bra 	$L__BB17_58;
	cvta.to.global.u64 	%rd19, %rd15;
	cvta.to.global.u64 	%rd20, %rd11;
	cvta.to.global.u64 	%rd21, %rd10;
	cvta.to.global.u64 	%rd22, %rd9;
	mul.wide.s32 	%rd23, %r1, 8;
	add.s64 	%rd4, %rd19, %rd23;
	st.global.f64 	[%rd4], %fd85;
	add.s64 	%rd24, %rd21, %rd23;
	ld.global.f64 	%fd87, [%rd24];
	add.s64 	%rd25, %rd22, %rd23;
	ld.global.f64 	%fd88, [%rd25];
	sub.f64 	%fd89, %fd87, %fd88;
	ld.global.f64 	%fd90, [%rd24+8];
	ld.global.f64 	%fd91, [%rd25+8];
	sub.f64 	%fd92, %fd90, %fd91;
	sub.f64 	%fd207, %fd89, %fd92;
	add.s64 	%rd5, %rd20, %rd23;
	st.global.f64 	[%rd5], %fd207;
	{
	.reg .b32 %temp; 
	mov.b64 	{%temp, %r2}, %fd79;
	}
	mov.f64 	%fd93, 0d3FD0000000000000;
	{
	.reg .b32 %temp; 
	mov.b64 	{%temp, %r3}, %fd93;
	}
	and.b32  	%r4, %r3, 2146435072;
	abs.f64 	%fd2, %fd79;
	setp.neu.f64 	%p2, %fd79, 0d0000000000000000;
	@%p2 bra 	$L__BB17_3;
	setp.eq.s32 	%p4, %r4, 1072693248;
	selp.b32 	%r33, %r2, 0, %p4;
	setp.lt.s32 	%p5, %r3, 0;
	or.b32  	%r34, %r33, 2146435072;
	selp.b32 	%r35, %r34, %r33, %p5;
	mov.b32 	%r36, 0;
	mov.b64 	%fd198, {%r36, %r35};
	bra.uni 	$L__BB17_4;
$L__BB17_3:
	setp.lt.s32 	%p3, %r2, 0;
	{ // callseq 103, 0
	.param .b64 param0;
	st.param.f64 	[param0], %fd2;
	.param .b64 param1;
	st.param.f64 	[param1], 0d3FD0000000000000;
	.param .b64 retval0;
	call.uni (retval0), 
	__internal_accurate_pow, 
	(
	param0, 
	param1
	);
	ld.param.f64 	%fd94, [retval0];
	} // callseq 103
	selp.f64 	%fd198, 0dFFF8000000000000, %fd94, %p3;
$L__BB17_4:
	add.f64 	%fd96, %fd79, 0d3FD0000000000000;
	{
	.reg .b32 %temp; 
	mov.b64 	{%temp, %r37}, %fd96;
	}
	and.b32  	%r38, %r37, 2146435072;
	setp.ne.s32 	%p6, %r38, 2146435072;
	@%p6 bra 	$L__BB17_9;
	setp.num.f64 	%p7, %fd79, %fd79;
	@%p7 bra 	$L__BB17_7;
	mov.f64 	%fd97, 0d3FD0000000000000;
	add.rn.f64 	%fd198, %fd79, %fd97;
	bra.uni 	$L__BB17_9;
$L__BB17_7:
	setp.neu.f64 	%p8, %fd2, 0d7FF0000000000000;
	@%p8 bra 	$L__BB17_9;
	setp.lt.s32 	%p9, %r2, 0;
	setp.eq.s32 	%p10, %r4, 1072693248;
	setp.lt.s32 	%p11, %r3, 0;
	selp.b32 	%r40, 0, 2146435072, %p11;
	and.b32  	%r41, %r3, 2147483647;
	setp.ne.s32 	%p12, %r41, 1071644672;
	or.b32  	%r42, %r40, -2147483648;
	selp.b32 	%r43, %r42, %r40, %p12;
	selp.b32 	%r44, %r43, %r40, %p10;
	selp.b32 	%r45, %r44, %r40, %p9;
	mov.b32 	%r46, 0;
	mov.b64 	%fd198, {%r46, %r45};
$L__BB17_9:
	setp.eq.f64 	%p13, %fd79, 0d3FF0000000000000;
	selp.f64 	%fd9, 0d3FF0000000000000, %fd198, %p13;
	div.rn.f64 	%fd10, %fd81, %fd84;
	{
	.reg .b32 %temp; 
	mov.b64 	{%temp, %r5}, %fd10;
	}
	mov.f64 	%fd98, 0d3FE0000000000000;
	{
	.reg .b32 %temp; 
	mov.b64 	{%temp, %r6}, %fd98;
	}
	abs.f64 	%fd11, %fd10;
	{ // callseq 104, 0
	.param .b64 param0;
	st.param.f64 	[param0], %fd11;
	.param .b64 param1;
	st.param.f64 	[param1], 0d3FE0000000000000;
	.param .b64 retval0;
	call.uni (retval0), 
	__internal_accurate_pow, 
	(
	param0, 
	param1
	);
	ld.param.f64 	%fd99, [retval0];
	} // callseq 104
	setp.lt.s32 	%p14, %r5, 0;
	setp.neu.f64 	%p15, %fd10, 0d0000000000000000;
	shr.s32 	%r47, %r6, 31;
	and.b32  	%r48, %r47, 2146435072;
	mov.b32 	%r49, 0;
	mov.b64 	%fd101, {%r49, %r48};
	selp.f64 	%fd102, 0dFFF8000000000000, %fd99, %p14;
	selp.f64 	%fd199, %fd102, %fd101, %p15;
	add.f64 	%fd103, %fd10, 0d3FE0000000000000;
	{
	.reg .b32 %temp; 
	mov.b64 	{%temp, %r50}, %fd103;
	}
	and.b32  	%r51, %r50, 2146435072;
	setp.ne.s32 	%p16, %r51, 2146435072;
	@%p16 bra 	$L__BB17_14;
	setp.num.f64 	%p17, %fd10, %fd10;
	@%p17 bra 	$L__BB17_12;
	mov.f64 	%fd104, 0d3FE0000000000000;
	add.rn.f64 	%fd199, %fd10, %fd104;
	bra.uni 	$L__BB17_14;
$L__BB17_12:
	setp.neu.f64 	%p18, %fd11, 0d7FF0000000000000;
	@%p18 bra 	$L__BB17_14;
	setp.lt.s32 	%p19, %r6, 0;
	setp.neu.f64 	%p20, %fd10, 0d0000000000000000;
	setp.lt.s32 	%p21, %r5, 0;
	and.b32  	%r52, %r6, 2146435072;
	setp.eq.s32 	%p22, %r52, 1071644672;
	selp.b32 	%r53, 0, 2146435072, %p19;
	and.b32  	%r54, %r6, 2147483647;
	setp.ne.s32 	%p23, %r54, 1071644672;
	or.b32  	%r55, %r53, -2147483648;
	selp.b32 	%r56, %r55, %r53, %p23;
	selp.b32 	%r57, %r56, %r53, %p22;
	selp.b32 	%r58, %r57, %r53, %p21;
	selp.b32 	%r59, %r58, %r53, %p20;
	mov.b32 	%r60, 0;
	mov.b64 	%fd199, {%r60, %r59};
$L__BB17_14:
	ld.param.f64 	%fd196, [_Z18netfluxandtempiterPdS_S_S_S_S_S_PiS_S_S_ididdddddiid_param_16];
	ld.param.u64 	%rd50, [_Z18netfluxandtempiterPdS_S_S_S_S_S_PiS_S_S_ididdddddiid_param_4];
	ld.param.u64 	%rd49, [_Z18netfluxandtempiterPdS_S_S_S_S_S_PiS_S_S_ididdddddiid_param_3];
	setp.eq.f64 	%p24, %fd10, 0d3FF0000000000000;
	selp.f64 	%fd105, 0d3FF0000000000000, %fd199, %p24;
	mul.f64 	%fd106, %fd9, %fd105;
	mul.f64 	%fd16, %fd196, %fd106;
	cvta.to.global.u64 	%rd26, %rd50;
	mul.wide.s32 	%rd27, %r1, 8;
	add.s64 	%rd28, %rd26, %rd27;
	ld.global.f64 	%fd17, [%rd28];
	mul.f64 	%fd18, %fd80, %fd17;
	cvta.to.global.u64 	%rd29, %rd49;
	add.s64 	%rd6, %rd29, %rd27;
	ld.global.f64 	%fd107, [%rd6];
	mul.f64 	%fd19, %fd107, 0d3CA3E5B1EC6D90CF;
	{
	.reg .b32 %temp; 
	mov.b64 	{%temp, %r7}, %fd16;
	}
	mov.f64 	%fd108, 0d4008000000000000;
	{
	.reg .b32 %temp; 
	mov.b64 	{%temp, %r61}, %fd108;
	}
	and.b32  	%r9, %r61, 2146435072;
	setp.eq.s32 	%p25, %r9, 1073741824;
	abs.f64 	%fd20, %fd16;
	{ // callseq 105, 0
	.param .b64 param0;
	st.param.f64 	[param0], %fd20;
	.param .b64 param1;
	st.param.f64 	[param1], 0d4008000000000000;
	.param .b64 retval0;
	call.uni (retval0), 
	__internal_accurate_pow, 
	(
	param0, 
	param1
	);
	ld.param.f64 	%fd109, [retval0];
	} // callseq 105
	setp.lt.s32 	%p26, %r7, 0;
	neg.f64 	%fd111, %fd109;
	selp.f64 	%fd112, %fd111, %fd109, %p25;
	selp.f64 	%fd201, %fd112, %fd109, %p26;
	setp.neu.f64 	%p27, %fd16, 0d0000000000000000;
	@%p27 bra 	$L__BB17_16;
	selp.b32 	%r62, %r7, 0, %p25;
	setp.lt.s32 	%p29, %r61, 0;
	or.b32  	%r63, %r62, 2146435072;
	selp.b32 	%r64, %r63, %r62, %p29;
	mov.b32 	%r65, 0;
	mov.b64 	%fd201, {%r65, %r64};
$L__BB17_16:
	add.f64 	%fd113, %fd16, 0d4008000000000000;
	{
	.reg .b32 %temp; 
	mov.b64 	{%temp, %r66}, %fd113;
	}
	and.b32  	%r67, %r66, 2146435072;
	setp.ne.s32 	%p30, %r67, 2146435072;
	@%p30 bra 	$L__BB17_21;
	setp.num.f64 	%p31, %fd16, %fd16;
	@%p31 bra 	$L__BB17_19;
	mov.f64 	%fd114, 0d4008000000000000;
	add.rn.f64 	%fd201, %fd16, %fd114;
	bra.uni 	$L__BB17_21;
$L__BB17_19:
	setp.neu.f64 	%p32, %fd20, 0d7FF0000000000000;
	@%p32 bra 	$L__BB17_21;
	setp.lt.s32 	%p35, %r61, 0;
	selp.b32 	%r69, 0, 2146435072, %p35;
	and.b32  	%r70, %r61, 2147483647;
	setp.ne.s32 	%p36, %r70, 1071644672;
	or.b32  	%r71, %r69, -2147483648;
	selp.b32 	%r72, %r71, %r69, %p36;
	selp.b32 	%r73, %r72, %r69, %p25;
	selp.b32 	%r74, %r73, %r69, %p26;
	mov.b32 	%r75, 0;
	mov.b64 	%fd201, {%r75, %r74};
$L__BB17_21:
	ld.param.u64 	%rd51, [_Z18netfluxandtempiterPdS_S_S_S_S_S_PiS_S_S_ididdddddiid_param_6];
	setp.eq.f64 	%p37, %fd16, 0d3FF0000000000000;
	selp.f64 	%fd115, 0d3FF0000000000000, %fd201, %p37;
	mul.f64 	%fd116, %fd83, 0d3F0DBAAE9ABB3553;
	mul.f64 	%fd117, %fd116, %fd115;
	mul.f64 	%fd118, %fd86, %fd17;
	div.rn.f64 	%fd27, %fd118, %fd117;
	mul.f64 	%fd119, %fd80, %fd83;
	div.rn.f64 	%fd28, %fd19, %fd119;
	cvta.to.global.u64 	%rd30, %rd51;
	mul.wide.s32 	%rd31, %r1, 8;
	add.s64 	%rd32, %rd30, %rd31;
	ld.global.f64 	%fd120, [%rd32];
	ld.global.f64 	%fd121, [%rd32+8];
	div.rn.f64 	%fd202, %fd120, %fd121;
	{
	.reg .b32 %temp; 
	mov.b64 	{%temp, %r145}, %fd202;
	}
	{
	.reg .b32 %temp; 
	mov.b64 	{%r146, %temp}, %fd202;
	}
	setp.gt.s32 	%p38, %r145, 1048575;
	mov.b32 	%r147, -1023;
	@%p38 bra 	$L__BB17_23;
	mul.f64 	%fd202, %fd202, 0d4350000000000000;
	{
	.reg .b32 %temp; 
	mov.b64 	{%temp, %r145}, %fd202;
	}
	{
	.reg .b32 %temp; 
	mov.b64 	{%r146, %temp}, %fd202;
	}
	mov.b32 	%r147, -1077;
$L__BB17_23:
	add.s32 	%r78, %r145, -1;
	setp.gt.u32 	%p39, %r78, 2146435070;
	@%p39 bra 	$L__BB17_27;
	shr.u32 	%r81, %r145, 20;
	add.s32 	%r148, %r147, %r81;
	and.b32  	%r82, %r145, 1048575;
	or.b32  	%r83, %r82, 1072693248;
	mov.b64 	%fd203, {%r146, %r83};
	setp.lt.u32 	%p41, %r83, 1073127583;
	@%p41 bra 	$L__BB17_26;
	{
	.reg .b32 %temp; 
	mov.b64 	{%r84, %temp}, %fd203;
	}
	{
	.reg .b32 %temp; 
	mov.b64 	{%temp, %r85}, %fd203;
	}
	add.s32 	%r86, %r85, -1048576;
	mov.b64 	%fd203, {%r84, %r86};
	add.s32 	%r148, %r148, 1;
$L__BB17_26:
	add.f64 	%fd123, %fd203, 0dBFF0000000000000;
	add.f64 	%fd124, %fd203, 0d3FF0000000000000;
	rcp.approx.ftz.f64 	%fd125, %fd124;
	neg.f64 	%fd126, %fd124;
	fma.rn.f64 	%fd127, %fd126, %fd125, 0d3FF0000000000000;
	fma.rn.f64 	%fd128, %fd127, %fd127, %fd127;
	fma.rn.f64 	%fd129, %fd128, %fd125, %fd125;
	mul.f64 	%fd130, %fd123, %fd129;
	fma.rn.f64 	%fd131, %fd123, %fd129, %fd130;
	mul.f64 	%fd132, %fd131, %fd131;
	fma.rn.f64 	%fd133, %fd132, 0d3EB1380B3AE80F1E, 0d3ED0EE258B7A8B04;
	fma.rn.f64 	%fd134, %fd133, %fd132, 0d3EF3B2669F02676F;
	fma.rn.f64 	%fd135, %fd134, %fd132, 0d3F1745CBA9AB0956;
	fma.rn.f64 	%fd136, %fd135, %fd132, 0d3F3C71C72D1B5154;
	fma.rn.f64 	%fd137, %fd136, %fd132, 0d3F624924923BE72D;
	fma.rn.f64 	%fd138, %fd137, %fd132, 0d3F8999999999A3C4;
	fma.rn.f64 	%fd139, %fd138, %fd132, 0d3FB5555555555554;
	sub.f64 	%fd140, %fd123, %fd131;
	add.f64 	%fd141, %fd140, %fd140;
	neg.f64 	%fd142, %fd131;
	fma.rn.f64 	%fd143, %fd142, %fd123, %fd141;
	mul.f64 	%fd144, %fd129, %fd143;
	mul.f64 	%fd145, %fd132, %fd139;
	fma.rn.f64 	%fd146, %fd145, %fd131, %fd144;
	xor.b32  	%r87, %r148, -2147483648;
	mov.b32 	%r88, 1127219200;
	mov.b64 	%fd147, {%r87, %r88};
	mov.b32 	%r89, -2147483648;
	mov.b64 	%fd148, {%r89, %r88};
	sub.f64 	%fd149, %fd147, %fd148;
	fma.rn.f64 	%fd150, %fd149, 0d3FE62E42FEFA39EF, %fd131;
	fma.rn.f64 	%fd151, %fd149, 0dBFE62E42FEFA39EF, %fd150;
	sub.f64 	%fd152, %fd151, %fd131;
	sub.f64 	%fd153, %fd146, %fd152;
	fma.rn.f64 	%fd154, %fd149, 0d3C7ABC9E3B39803F, %fd153;
	add.f64 	%fd204, %fd150, %fd154;
	bra.uni 	$L__BB17_28;
$L__BB17_27:
	fma.rn.f64 	%fd122, %fd202, 0d7FF0000000000000, 0d7FF0000000000000;
	{
	.reg .b32 %temp; 
	mov.b64 	{%temp, %r79}, %fd202;
	}
	and.b32  	%r80, %r79, 2147483647;
	setp.eq.s32 	%p40, %r80, 0;
	selp.f64 	%fd204, 0dFFF0000000000000, %fd122, %p40;
$L__BB17_28:
	mul.f64 	%fd38, %fd28, %fd204;
	setp.ne.s32 	%p42, %r28, 1;
	@%p42 bra 	$L__BB17_38;
	setp.ne.s32 	%p43, %r26, %r27;
	add.s64 	%rd7, %rd3, %rd31;
	@%p43 bra 	$L__BB17_31;
	mov.b64 	%rd34, 4681608360884174848;
	st.global.u64 	[%rd7], %rd34;
	ld.global.f64 	%fd207, [%rd5];
$L__BB17_31:
	setp.eq.f64 	%p44, %fd207, 0d0000000000000000;
	@%p44 bra 	$L__BB17_38;
	ld.global.f64 	%fd155, [%rd7];
	mul.f64 	%fd41, %fd27, %fd155;
	abs.f64 	%fd42, %fd207;
	{
	.reg .b32 %temp; 
	mov.b64 	{%temp, %r20}, %fd42;
	}
	setp.lt.s32 	%p45, %r20, 0;
	{ // callseq 106, 0
	.param .b64 param0;
	st.param.f64 	[param0], %fd42;
	.param .b64 param1;
	st.param.f64 	[param1], 0d3FECCCCCCCCCCCCD;
	.param .b64 retval0;
	call.uni (retval0), 
	__internal_accurate_pow, 
	(
	param0, 
	param1
	);
	ld.param.f64 	%fd156, [retval0];
	} // callseq 106
	selp.f64 	%fd206, 0dFFF8000000000000, %fd156, %p45;
	add.f64 	%fd158, %fd42, 0d3FECCCCCCCCCCCCD;
	{
	.reg .b32 %temp; 
	mov.b64 	{%temp, %r90}, %fd158;
	}
	and.b32  	%r91, %r90, 2146435072;
	setp.ne.s32 	%p46, %r91, 2146435072;
	@%p46 bra 	$L__BB17_37;
	setp.num.f64 	%p47, %fd207, %fd207;
	@%p47 bra 	$L__BB17_35;
	mov.f64 	%fd160, 0d3FECCCCCCCCCCCCD;
	add.rn.f64 	%fd206, %fd42, %fd160;
	bra.uni 	$L__BB17_37;
$L__BB17_35:
	setp.neu.f64 	%p48, %fd42, 0d7FF0000000000000;
	@%p48 bra 	$L__BB17_37;
	mov.f64 	%fd159, 0d3FECCCCCCCCCCCCD;
	{
	.reg .b32 %temp; 
	mov.b64 	{%temp, %r92}, %fd159;
	}
	and.b32  	%r93, %r92, 2146435072;
	setp.eq.s32 	%p50, %r93, 1127219200;
	setp.lt.s32 	%p51, %r92, 0;
	selp.b32 	%r94, 0, 2146435072, %p51;
	and.b32  	%r95, %r92, 2147483647;
	setp.ne.s32 	%p52, %r95, 1071644672;
	and.pred  	%p53, %p50, %p52;
	or.b32  	%r96, %r94, -2147483648;
	selp.b32 	%r97, %r96, %r94, %p53;
	selp.b32 	%r98, %r97, %r94, %p45;
	mov.b32 	%r99, 0;
	mov.b64 	%fd206, {%r99, %r98};
$L__BB17_37:
	setp.eq.f64 	%p55, %fd42, 0d3FF0000000000000;
	selp.f64 	%fd161, 0d3FF0000000000000, %fd206, %p55;
	div.rn.f64 	%fd162, %fd41, %fd161;
	st.global.f64 	[%rd4], %fd162;
	ld.global.f64 	%fd207, [%rd5];
$L__BB17_38:
	div.rn.f64 	%fd163, %fd18, %fd19;
	mul.f64 	%fd164, %fd86, %fd163;
	rcp.rn.f64 	%fd165, %fd164;
	mul.f64 	%fd166, %fd165, %fd207;
	div.rn.f64 	%fd167, %fd166, %fd38;
	ld.global.f64 	%fd168, [%rd4];
	mul.f64 	%fd208, %fd168, %fd167;
	abs.f64 	%fd169, %fd208;
	setp.leu.f64 	%p56, %fd169, 0d4059000000000000;
	@%p56 bra 	$L__BB17_40;
	mul.f64 	%fd170, %fd207, 0d4059000000000000;
	abs.f64 	%fd171, %fd207;
	div.rn.f64 	%fd208, %fd170, %fd171;
$L__BB17_40:
	setp.ne.s32 	%p57, %r28, 1;
	@%p57 bra 	$L__BB17_48;
	mul.hi.s32 	%r100, %r26, 715827883;
	shr.u32 	%r101, %r100, 31;
	add.s32 	%r102, %r100, %r101;
	mul.lo.s32 	%r103, %r102, 6;
	sub.s32 	%r21, %r26, %r103;
	setp.ne.s32 	%p58, %r21, 0;
	@%p58 bra 	$L__BB17_43;
	mul.lo.s32 	%r104, %r1, 6;
	mul.wide.s32 	%rd35, %r104, 8;
	add.s64 	%rd36, %rd2, %rd35;
	mov.b64 	%rd37, 0;
	st.global.u64 	[%rd36], %rd37;
	st.global.u64 	[%rd36+8], %rd37;
	st.global.u64 	[%rd36+16], %rd37;
	st.global.u64 	[%rd36+24], %rd37;
	st.global.u64 	[%rd36+32], %rd37;
	st.global.u64 	[%rd36+40], %rd37;
$L__BB17_43:
	mul.lo.s32 	%r22, %r1, 6;
	add.s32 	%r105, %r21, %r22;
	mul.wide.s32 	%rd38, %r105, 8;
	add.s64 	%rd39, %rd2, %rd38;
	st.global.f64 	[%rd39], %fd208;
	setp.ne.s32 	%p59, %r21, 5;
	@%p59 bra 	$L__BB17_48;
	mul.wide.s32 	%rd40, %r22, 8;
	add.s64 	%rd8, %rd2, %rd40;
	ld.global.f64 	%fd214, [%rd8];
	add.f64 	%fd172, %fd214, 0d0000000000000000;
	ld.global.f64 	%fd213, [%rd8+8];
	add.f64 	%fd173, %fd172, %fd213;
	ld.global.f64 	%fd212, [%rd8+16];
	add.f64 	%fd174, %fd173, %fd212;
	ld.global.f64 	%fd211, [%rd8+24];
	add.f64 	%fd175, %fd174, %fd211;
	ld.global.f64 	%fd210, [%rd8+32];
	add.f64 	%fd176, %fd175, %fd210;
	ld.global.f64 	%fd209, [%rd8+40];
	add.f64 	%fd177, %fd176, %fd209;
	abs.f64 	%fd178, %fd177;
	abs.f64 	%fd179, %fd208;
	setp.gtu.f64 	%p60, %fd178, %fd179;
	@%p60 bra 	$L__BB17_46;
	add.s64 	%rd42, %rd3, %rd31;
	ld.global.f64 	%fd180, [%rd42];
	div.rn.f64 	%fd181, %fd180, 0d3FF8000000000000;
	st.global.f64 	[%rd42], %fd181;
	ld.global.f64 	%fd214, [%rd8];
	ld.global.f64 	%fd213, [%rd8+8];
	ld.global.f64 	%fd212, [%rd8+16];
	ld.global.f64 	%fd211, [%rd8+24];
	ld.global.f64 	%fd210, [%rd8+32];
	ld.global.f64 	%fd209, [%rd8+40];
$L__BB17_46:
	setp.lt.f64 	%p61, %fd214, 0d0000000000000000;
	setp.geu.f64 	%p62, %fd214, 0d0000000000000000;
	selp.u32 	%r106, 1, 0, %p62;
	selp.u32 	%r107, 1, 0, %p61;
	setp.lt.f64 	%p63, %fd213, 0d0000000000000000;
	setp.geu.f64 	%p64, %fd213, 0d0000000000000000;
	selp.u32 	%r108, 1, 0, %p64;
	add.s32 	%r109, %r106, %r108;
	selp.u32 	%r110, 1, 0, %p63;
	add.s32 	%r111, %r107, %r110;
	setp.lt.f64 	%p65, %fd212, 0d0000000000000000;
	setp.geu.f64 	%p66, %fd212, 0d0000000000000000;
	selp.u32 	%r112, 1, 0, %p66;
	add.s32 	%r113, %r109, %r112;
	selp.u32 	%r114, 1, 0, %p65;
	add.s32 	%r115, %r111, %r114;
	setp.lt.f64 	%p67, %fd211, 0d0000000000000000;
	setp.geu.f64 	%p68, %fd211, 0d0000000000000000;
	selp.u32 	%r116, 1, 0, %p68;
	add.s32 	%r117, %r113, %r116;
	selp.u32 	%r118, 1, 0, %p67;
	add.s32 	%r119, %r115, %r118;
	setp.lt.f64 	%p69, %fd210, 0d0000000000000000;
	setp.geu.f64 	%p70, %fd210, 0d0000000000000000;
	selp.u32 	%r120, 1, 0, %p70;
	add.s32 	%r121, %r117, %r120;
	selp.u32 	%r122, 1, 0, %p69;
	add.s32 	%r123, %r119, %r122;
	setp.lt.f64 	%p71, %fd209, 0d0000000000000000;
	setp.geu.f64 	%p72, %fd209, 0d0000000000000000;
	selp.u32 	%r124, 1, 0, %p72;
	add.s32 	%r125, %r121, %r124;
	selp.u32 	%r126, 1, 0, %p71;
	add.s32 	%r127, %r123, %r126;
	setp.ne.s32 	%p73, %r127, 6;
	setp.ne.s32 	%p74, %r125, 6;
	and.pred  	%p75, %p73, %p74;
	@%p75 bra 	$L__BB17_48;
	add.s64 	%rd44, %rd3, %rd31;
	ld.global.f64 	%fd182, [%rd44];
	mul.f64 	%fd183, %fd182, 0d3FF199999999999A;
	st.global.f64 	[%rd44], %fd183;
$L__BB17_48:
	ld.global.f64 	%fd184, [%rd6];
	add.f64 	%fd70, %fd208, %fd184;
	st.global.f64 	[%rd6], %fd70;
	ld.global.f64 	%fd71, [%rd5];
	{
	.reg .b32 %temp; 
	mov.b64 	{%temp, %r23}, %fd70;
	}
	mov.f64 	%fd185, 0d4010000000000000;
	{
	.reg .b32 %temp; 
	mov.b64 	{%temp, %r128}, %fd185;
	}
	and.b32  	%r25, %r128, 2146435072;
	setp.eq.s32 	%p76, %r25, 1072693248;
	abs.f64 	%fd72, %fd70;
	{ // callseq 107, 0
	.param .b64 param0;
	st.param.f64 	[param0], %fd72;
	.param .b64 param1;
	st.param.f64 	[param1], 0d4010000000000000;
	.param .b64 retval0;
	call.uni (retval0), 
	__internal_accurate_pow, 
	(
	param0, 
	param1
	);
	ld.param.f64 	%fd186, [retval0];
	} // callseq 107
	setp.lt.s32 	%p77, %r23, 0;
	neg.f64 	%fd188, %fd186;
	selp.f64 	%fd189, %fd188, %fd186, %p76;
	selp.f64 	%fd216, %fd189, %fd186, %p77;
	setp.neu.f64 	%p78, %fd70, 0d0000000000000000;
	@%p78 bra 	$L__BB17_50;
	setp.eq.s32 	%p79, %r25, 1072693248;
	selp.b32 	%r129, %r23, 0, %p79;
	setp.lt.s32 	%p80, %r128, 0;
	or.b32  	%r130, %r129, 2146435072;
	selp.b32 	%r131, %r130, %r129, %p80;
	mov.b32 	%r132, 0;
	mov.b64 	%fd216, {%r132, %r131};
$L__BB17_50:
	add.f64 	%fd190, %fd70, 0d4010000000000000;
	{
	.reg .b32 %temp; 
	mov.b64 	{%temp, %r133}, %fd190;
	}
	and.b32  	%r134, %r133, 2146435072;
	setp.ne.s32 	%p81, %r134, 2146435072;
	@%p81 bra 	$L__BB17_55;
	setp.num.f64 	%p82, %fd70, %fd70;
	@%p82 bra 	$L__BB17_53;
	mov.f64 	%fd191, 0d4010000000000000;
	add.rn.f64 	%fd216, %fd70, %fd191;
	bra.uni 	$L__BB17_55;
$L__BB17_53:
	setp.neu.f64 	%p83, %fd72, 0d7FF0000000000000;
	@%p83 bra 	$L__BB17_55;
	setp.lt.s32 	%p84, %r23, 0;
	setp.eq.s32 	%p85, %r25, 1072693248;
	setp.lt.s32 	%p86, %r128, 0;
	selp.b32 	%r136, 0, 2146435072, %p86;
	and.b32  	%r137, %r128, 2147483647;
	setp.ne.s32 	%p87, %r137, 1071644672;
	or.b32  	%r138, %r136, -2147483648;
	selp.b32 	%r139, %r138, %r136, %p87;
	selp.b32 	%r140, %r139, %r136, %p85;
	selp.b32 	%r141, %r140, %r136, %p84;
	mov.b32 	%r142, 0;
	mov.b64 	%fd216, {%r142, %r141};
$L__BB17_55:
	setp.eq.f64 	%p88, %fd70, 0d3FF0000000000000;
	mul.f64 	%fd192, %fd216, 0d3F0DBAAE9ABB3553;
	selp.f64 	%fd193, 0d3F0DBAAE9ABB3553, %fd192, %p88;
	div.rn.f64 	%fd194, %fd71, %fd193;
	abs.f64 	%fd195, %fd194;
	setp.geu.f64 	%p89, %fd195, 0d3E7AD7F29ABCAF48;
	@%p89 bra 	$L__BB17_57;
	mul.wide.s32 	%rd47, %r1, 4;
	add.s64 	%rd48, %rd1, %rd47;
	mov.b32 	%r144, 1;
	st.global.u32 	[%rd48], %r144;
	bra.uni 	$L__BB17_58;
$L__BB17_57:
	mul.wide.s32 	%rd45, %r1, 4;
	add.s64 	%rd46, %rd1, %rd45;
	mov.b32 	%r143, 0;
	st.global.u32 	[%rd46], %r143;
$L__BB17_58:
	ret;

}
	// .globl	_Z14mean_opacitiesPdS_S_S_S_S_S_S_S_S_S_S_S_iiid
.visible .entry _Z14mean_opacitiesPdS_S_S_S_S_S_S_S_S_S_S_S_iiid(
	.param .u64 .ptr .align 1 _Z14mean_opacitiesPdS_S_S_S_S_S_S_S_S_S_S_S_iiid_param_0,
	.param .u64 .ptr .align 1 _Z14mean_opacitiesPdS_S_S_S_S_S_S_S_S_S_S_S_iiid_param_1,
	.param .u64 .ptr .align 1 _Z14mean_opacitiesPdS_S_S_S_S_S_S_S_S_S_S_S_iiid_param_2,
	.param .u64 .ptr .align 1 _Z14mean_opacitiesPdS_S_S_S_S_S_S_S_S_S_S_S_iiid_param_3,
	.param .u64 .ptr .align 1 _Z14mean_opacitiesPdS_S_S_S_S_S_S_S_S_S_S_S_iiid_param_4,
	.param .u64 .ptr .align 1 _Z14mean_opacitiesPdS_S_S_S_S_S_S_S_S_S_S_S_iiid_param_5,
	.param .u64 .ptr .align 1 _Z14mean_opacitiesPdS_S_S_S_S_S_S_S_S_S_S_S_iiid_param_6,
	.param .u64 .ptr .align 1 _Z14mean_opacitiesPdS_S_S_S_S_S_S_S_S_S_S_S_iiid_param_7,
	.param .u64 .ptr .align 1 _Z14mean_opacitiesPdS_S_S_S_S_S_S_S_S_S_S_S_iiid_param_8,
	.param .u64 .ptr .align 1 _Z14mean_opacitiesPdS_S_S_S_S_S_S_S_S_S_S_S_iiid_param_9,
	.param .u64 .ptr .align 1 _Z14mean_opacitiesPdS_S_S_S_S_S_S_S_S_S_S_S_iiid_param_10,
	.param .u64 .ptr .align 1 _Z14mean_opacitiesPdS_S_S_S_S_S_S_S_S_S_S_S_iiid_param_11,
	.param .u64 .ptr .align 1 _Z14mean_opacitiesPdS_S_S_S_S_S_S_S_S_S_S_S_iiid_param_12,
	.param .u32 _Z14mean_opacitiesPdS_S_S_S_S_S_S_S_S_S_S_S_iiid_param_13,
	.param .u32 _Z14mean_opacitiesPdS_S_S_S_S_S_S_S_S_S_S_S_iiid_param_14,
	.param .u32 _Z14mean_opacitiesPdS_S_S_S_S_S_S_S_S_S_S_S_iiid_param_15,
	.param .f64 _Z14mean_opacitiesPdS_S_S_S_S_S_S_S_S_S_S_S_iiid_param_16
)
{
	.reg .pred 	%p<172>;
	.reg .b32 	%r<299>;
	.reg .b32 	%f<9>;
	.reg .b64 	%rd<131>;
	.reg .b64 	%fd<553>;

	ld.param.u64 	%rd21, [_Z14mean_opacitiesPdS_S_S_S_S_S_S_S_S_S_S_S_iiid_param_4];
	ld.param.u64 	%rd18, [_Z14mean_opacitiesPdS_S_S_S_S_S_S_S_S_S_S_S_iiid_param_9];
	ld.param.u64 	%rd22, [_Z14mean_opacitiesPdS_S_S_S_S_S_S_S_S_S_S_S_iiid_param_10];
	ld.param.u64 	%rd20, [_Z14mean_opacitiesPdS_S_S_S_S_S_S_S_S_S_S_S_iiid_param_12];
	ld.param.u32 	%r68, [_Z14mean_opacitiesPdS_S_S_S_S_S_S_S_S_S_S_S_iiid_param_13];
	ld.param.u32 	%r69, [_Z14mean_opacitiesPdS_S_S_S_S_S_S_S_S_S_S_S_iiid_param_14];
	ld.param.u32 	%r70, [_Z14mean_opacitiesPdS_S_S_S_S_S_S_S_S_S_S_S_iiid_param_15];
	cvta.to.global.u64 	%rd1, %rd21;
	cvta.to.global.u64 	%rd2, %rd22;
	cvta.to.global.u64 	%rd3, %rd20;
	mov.u32 	%r71, %tid.x;
	mov.u32 	%r72, %ctaid.x;
	mov.u32 	%r73, %ntid.x;
	mad.lo.s32 	%r1, %r72, %r73, %r71;
	setp.ge.s32 	%p5, %r1, %r68;
	@%p5 bra 	$L__BB18_95;
	setp.lt.s32 	%p6, %r69, 1;
	mov.f64 	%fd549, 0d7FF8000000000000;
	mov.f64 	%fd550, %fd549;
	mov.f64 	%fd551, %fd549;
	mov.f64 	%fd552, %fd549;
	@%p6 bra 	$L__BB18_94;
	setp.lt.s32 	%p7, %r70, 1;
	@%p7 bra 	$L__BB18_16;
	and.b32  	%r2, %r70, 7;
	add.s32 	%r3, %r2, -1;
	and.b32  	%r4, %r70, 3;
	and.b32  	%r5, %r70, 2147483640;
	and.b32  	%r6, %r70, 1;
	mul.lo.s32 	%r7, %r69, %r1;
	mov.b32 	%r285, 0;
$L__BB18_4:
	setp.lt.u32 	%p16, %r70, 8;
	mad.lo.s32 	%r83, %r285, %r68, %r1;
	mul.wide.s32 	%rd49, %r83, 8;
	add.s64 	%rd4, %rd3, %rd49;
	mov.b64 	%rd50, 0;
	st.global.u64 	[%rd4], %rd50;
	add.s32 	%r84, %r285, %r7;
	mul.lo.s32 	%r9, %r84, %r70;
	mov.b32 	%r288, 0;
	mov.f64 	%fd518, 0d0000000000000000;
	@%p16 bra 	$L__BB18_7;
	mov.b32 	%r286, 0;
	mov.f64 	%fd518, 0d0000000000000000;
$L__BB18_6:
	.pragma "nounroll";
	mul.wide.u32 	%rd51, %r286, 8;
	add.s64 	%rd52, %rd2, %rd51;
	ld.global.f64 	%fd149, [%rd52];
	mul.f64 	%fd150, %fd149, 0d3FE0000000000000;
	add.s32 	%r86, %r286, %r9;
	mul.wide.s32 	%rd53, %r86, 8;
	add.s64 	%rd54, %rd1, %rd53;
	ld.global.f64 	%fd151, [%rd54];
	fma.rn.f64 	%fd152, %fd150, %fd151, %fd518;
	st.global.f64 	[%rd4], %fd152;
	ld.global.f64 	%fd153, [%rd52+8];
	mul.f64 	%fd154, %fd153, 0d3FE0000000000000;
	ld.global.f64 	%fd155, [%rd54+8];
	fma.rn.f64 	%fd156, %fd154, %fd155, %fd152;
	st.global.f64 	[%rd4], %fd156;
	ld.global.f64 	%fd157, [%rd52+16];
	mul.f64 	%fd158, %fd157, 0d3FE0000000000000;
	ld.global.f64 	%fd159, [%rd54+16];
	fma.rn.f64 	%fd160, %fd158, %fd159, %fd156;
	st.global.f64 	[%rd4], %fd160;
	ld.global.f64 	%fd161, [%rd52+24];
	mul.f64 	%fd162, %fd161, 0d3FE0000000000000;
	ld.global.f64 	%fd163, [%rd54+24];
	fma.rn.f64 	%fd164, %fd162, %fd163, %fd160;
	st.global.f64 	[%rd4], %fd164;
	ld.global.f64 	%fd165, [%rd52+32];
	mul.f64 	%fd166, %fd165, 0d3FE0000000000000;
	ld.global.f64 	%fd167, [%rd54+32];
	fma.rn.f64 	%fd168, %fd166, %fd167, %fd164;
	st.global.f64 	[%rd4], %fd168;
	ld.global.f64 	%fd169, [%rd52+40];
	mul.f64 	%fd170, %fd169, 0d3FE0000000000000;
	ld.global.f64 	%fd171, [%rd54+40];
	fma.rn.f64 	%fd172, %fd170, %fd171, %fd168;
	st.global.f64 	[%rd4], %fd172;
	ld.global.f64 	%fd173, [%rd52+48];
	mul.f64 	%fd174, %fd173, 0d3FE0000000000000;
	ld.global.f64 	%fd175, [%rd54+48];
	fma.rn.f64 	%fd176, %fd174, %fd175, %fd172;
	st.global.f64 	[%rd4], %fd176;
	ld.global.f64 	%fd177, [%rd52+56];
	mul.f64 	%fd178, %fd177, 0d3FE0000000000000;
	ld.global.f64 	%fd179, [%rd54+56];
	fma.rn.f64 	%fd518, %fd178, %fd179, %fd176;
	st.global.f64 	[%rd4], %fd518;
	add.s32 	%r286, %r286, 8;
	setp.ne.s32 	%p17, %r286, %r5;
	mov.u32 	%r288, %r5;
	@%p17 bra 	$L__BB18_6;
$L__BB18_7:
	setp.eq.s32 	%p18, %r2, 0;
	@%p18 bra 	$L__BB18_15;
	setp.lt.u32 	%p19, %r3, 3;
	@%p19 bra 	$L__BB18_10;
	mul.wide.u32 	%rd55, %r288, 8;
	add.s64 	%rd56, %rd2, %rd55;
	ld.global.f64 	%fd180, [%rd56];
	mul.f64 	%fd181, %fd180, 0d3FE0000000000000;
	add.s32 	%r87, %r288, %r9;
	mul.wide.s32 	%rd57, %r87, 8;
	add.s64 	%rd58, %rd1, %rd57;
	ld.global.f64 	%fd182, [%rd58];
	fma.rn.f64 	%fd183, %fd181, %fd182, %fd518;
	st.global.f64 	[%rd4], %fd183;
	ld.global.f64 	%fd184, [%rd56+8];
	mul.f64 	%fd185, %fd184, 0d3FE0000000000000;
	ld.global.f64 	%fd186, [%rd58+8];
	fma.rn.f64 	%fd187, %fd185, %fd186, %fd183;
	st.global.f64 	[%rd4], %fd187;
	ld.global.f64 	%fd188, [%rd56+16];
	mul.f64 	%fd189, %fd188, 0d3FE0000000000000;
	ld.global.f64 	%fd190, [%rd58+16];
	fma.rn.f64 	%fd191, %fd189, %fd190, %fd187;
	st.global.f64 	[%rd4], %fd191;
	ld.global.f64 	%fd192, [%rd56+24];
	mul.f64 	%fd193, %fd192, 0d3FE0000000000000;
	ld.global.f64 	%fd194, [%rd58+24];
	fma.rn.f64 	%fd518, %fd193, %fd194, %fd191;
	st.global.f64 	[%rd4], %fd518;
	add.s32 	%r288, %r288, 4;
$L__BB18_10:
	setp.eq.s32 	%p20, %r4, 0;
	@%p20 bra 	$L__BB18_15;
	setp.eq.s32 	%p21, %r4, 1;
	@%p21 bra 	$L__BB18_13;
	mul.wide.u32 	%rd59, %r288, 8;
	add.s64 	%rd60, %rd2, %rd59;
	ld.global.f64 	%fd195, [%rd60];
	mul.f64 	%fd196, %fd195, 0d3FE0000000000000;
	add.s32 	%r88, %r288, %r9;
	mul.wide.s32 	%rd61, %r88, 8;
	add.s64 	%rd62, %rd1, %rd61;
	ld.global.f64 	%fd197, [%rd62];
	fma.rn.f64 	%fd198, %fd196, %fd197, %fd518;
	st.global.f64 	[%rd4], %fd198;
	ld.global.f64 	%fd199, [%rd60+8];
	mul.f64 	%fd200, %fd199, 0d3FE0000000000000;
	ld.global.f64 	%fd201, [%rd62+8];
	fma.rn.f64 	%fd518, %fd200, %fd201, %fd198;
	st.global.f64 	[%rd4], %fd518;
	add.s32 	%r288, %r288, 2;
$L__BB18_13:
	setp.eq.s32 	%p22, %r6, 0;
	@%p22 bra 	$L__BB18_15;
	mul.wide.u32 	%rd63, %r288, 8;
	add.s64 	%rd64, %rd2, %rd63;
	ld.global.f64 	%fd202, [%rd64];
	mul.f64 	%fd203, %fd202, 0d3FE0000000000000;
	add.s32 	%r89, %r288, %r9;
	mul.wide.s32 	%rd65, %r89, 8;
	add.s64 	%rd66, %rd1, %rd65;
	ld.global.f64 	%fd204, [%rd66];
	fma.rn.f64 	%fd205, %fd203, %fd204, %fd518;
	st.global.f64 	[%rd4], %fd205;
$L__BB18_15:
	add.s32 	%r285, %r285, 1;
	setp.eq.s32 	%p23, %r285, %r69;
	@%p23 bra 	$L__BB18_27;
	bra.uni 	$L__BB18_4;
$L__BB18_16:
	and.b32  	%r18, %r69, 7;
	setp.lt.u32 	%p8, %r69, 8;
	mov.b32 	%r290, 0;
	@%p8 bra 	$L__BB18_19;
	and.b32  	%r290, %r69, 2147483640;
	mov.b32 	%r293, 0;
	mul.wide.s32 	%rd26, %r68, 8;
$L__BB18_18:
	.pragma "nounroll";
	mad.lo.s32 	%r76, %r293, %r68, %r1;
	mul.wide.s32 	%rd23, %r76, 8;
	add.s64 	%rd24, %rd3, %rd23;
	mov.b64 	%rd25, 0;
	st.global.u64 	[%rd24], %rd25;
	add.s64 	%rd27, %rd24, %rd26;
	st.global.u64 	[%rd27], %rd25;
	add.s64 	%rd28, %rd27, %rd26;
	st.global.u64 	[%rd28], %rd25;
	add.s64 	%rd29, %rd28, %rd26;
	st.global.u64 	[%rd29], %rd25;
	add.s64 	%rd30, %rd29, %rd26;
	st.global.u64 	[%rd30], %rd25;
	add.s64 	%rd31, %rd30, %rd26;
	st.global.u64 	[%rd31], %rd25;
	add.s64 	%rd32, %rd31, %rd26;
	st.global.u64 	[%rd32], %rd25;
	add.s64 	%rd33, %rd32, %rd26;
	st.global.u64 	[%rd33], %rd25;
	add.s32 	%r293, %r293, 8;
	setp.eq.s32 	%p9, %r293, %r290;
	@%p9 bra 	$L__BB18_19;
	bra.uni 	$L__BB18_18;
$L__BB18_19:
	setp.eq.s32 	%p10, %r18, 0;
	@%p10 bra 	$L__BB18_27;
	and.b32  	%r21, %r69, 3;
	setp.lt.u32 	%p11, %r18, 4;
	@%p11 bra 	$L__BB18_22;
	mad.lo.s32 	%r77, %r290, %r68, %r1;
	mul.wide.s32 	%rd34, %r77, 8;
	add.s64 	%rd35, %rd3, %rd34;
	mov.b64 	%rd36, 0;
	st.global.u64 	[%rd35], %rd36;
	mul.wide.s32 	%rd37, %r68, 8;
	add.s64 	%rd38, %rd35, %rd37;
	st.global.u64 	[%rd38], %rd36;
	add.s64 	%rd39, %rd38, %rd37;
	st.global.u64 	[%rd39], %rd36;
	add.s64 	%rd40, %rd39, %rd37;
	st.global.u64 	[%rd40], %rd36;
	add.s32 	%r290, %r290, 4;
$L__BB18_22:
	setp.eq.s32 	%p12, %r21, 0;
	@%p12 bra 	$L__BB18_27;
	setp.eq.s32 	%p13, %r21, 1;
	@%p13 bra 	$L__BB18_25;
	mad.lo.s32 	%r78, %r290, %r68, %r1;
	mul.wide.s32 	%rd41, %r78, 8;
	add.s64 	%rd42, %rd3, %rd41;
	mov.b64 	%rd43, 0;
	st.global.u64 	[%rd42], %rd43;
	mul.wide.s32 	%rd44, %r68, 8;
	add.s64 	%rd45, %rd42, %rd44;
	st.global.u64 	[%rd45], %rd43;
	add.s32 	%r290, %r290, 2;
$L__BB18_25:
	and.b32  	%r79, %r69, 1;
	setp.eq.b32 	%p14, %r79, 1;
	not.pred 	%p15, %p14;
	@%p15 bra 	$L__BB18_27;
	mad.lo.s32 	%r80, %r290, %r68, %r1;
	mul.wide.s32 	%rd46, %r80, 8;
	add.s64 	%rd47, %rd3, %rd46;
	mov.b64 	%rd48, 0;
	st.global.u64 	[%rd47], %rd48;
$L__BB18_27:
	ld.param.f64 	%fd512, [_Z14mean_opacitiesPdS_S_S_S_S_S_S_S_S_S_S_S_iiid_param_16];
	cvta.to.global.u64 	%rd67, %rd18;
	mul.wide.s32 	%rd68, %r1, 8;
	add.s64 	%rd69, %rd67, %rd68;
	ld.global.f64 	%fd8, [%rd69];
	mov.f64 	%fd207, 0d3A8067C541B3B33D;
	{
	.reg .b32 %temp; 
	mov.b64 	{%temp, %r91}, %fd207;
	}
	mov.f64 	%fd208, 0d4000000000000000;
	{
	.reg .b32 %temp; 
	mov.b64 	{%temp, %r26}, %fd208;
	}
	and.b32  	%r92, %r26, 2146435072;
	setp.eq.s32 	%p24, %r92, 1062207488;
	setp.lt.s32 	%p26, %r91, 0;
	and.pred  	%p1, %p26, %p24;
	mov.f64 	%fd209, 0d421BEB9BF3A00000;
	{
	.reg .b32 %temp; 
	mov.b64 	{%temp, %r93}, %fd209;
	}
	mov.f64 	%fd210, 0d4008000000000000;
	{
	.reg .b32 %temp; 
	mov.b64 	{%temp, %r94}, %fd210;
	}
	and.b32  	%r96, %r94, 2146435072;
	setp.eq.s32 	%p27, %r96, 1073741824;
	setp.lt.s32 	%p28, %r93, 0;
	and.pred  	%p2, %p28, %p27;
	mov.f64 	%fd211, 0d4018000000000000;
	{
	.reg .b32 %temp; 
	mov.b64 	{%temp, %r27}, %fd211;
	}
	{
	.reg .b32 %temp; 
	mov.b64 	{%temp, %r97}, %fd8;
	}
	abs.f64 	%fd9, %fd8;
	setp.lt.s32 	%p29, %r97, 0;
	and.pred  	%p3, %p29, %p24;
	selp.b32 	%r98, %r97, 0, %p24;
	setp.lt.s32 	%p30, %r26, 0;
	or.b32  	%r99, %r98, 2146435072;
	selp.b32 	%r100, %r99, %r98, %p30;
	mov.b32 	%r294, 0;
	mov.b64 	%fd10, {%r294, %r100};
	add.f64 	%fd212, %fd8, 0d4000000000000000;
	{
	.reg .b32 %temp; 
	mov.b64 	{%temp, %r101}, %fd212;
	}
	and.b32  	%r28, %r101, 2146435072;
	selp.b32 	%r102, 0, 2146435072, %p30;
	and.b32  	%r103, %r26, 2147483647;
	setp.ne.s32 	%p31, %r103, 1071644672;
	and.pred  	%p32, %p24, %p31;
	or.b32  	%r104, %r102, -2147483648;
	selp.b32 	%r105, %r104, %r102, %p32;
	selp.b32 	%r106, %r105, %r102, %p29;
	mov.b64 	%fd11, {%r294, %r106};
	{
	.reg .b32 %temp; 
	mov.b64 	{%temp, %r107}, %fd512;
	}
	abs.f64 	%fd12, %fd512;
	setp.lt.s32 	%p34, %r107, 0;
	and.pred  	%p4, %p34, %p24;
	selp.b32 	%r108, %r107, 0, %p24;
	or.b32  	%r109, %r108, 2146435072;
	selp.b32 	%r110, %r109, %r108, %p30;
	mov.b64 	%fd13, {%r294, %r110};
	add.f64 	%fd213, %fd512, 0d4000000000000000;
	{
	.reg .b32 %temp; 
	mov.b64 	{%temp, %r111}, %fd213;
	}
	and.b32  	%r29, %r111, 2146435072;
	selp.b32 	%r112, %r105, %r102, %p34;
	mov.b64 	%fd14, {%r294, %r112};
	mov.f64 	%fd521, 0d0000000000000000;
	mov.f64 	%fd522, %fd521;
	mov.f64 	%fd523, %fd521;
	mov.f64 	%fd524, %fd521;
	mov.f64 	%fd525, %fd521;
	mov.f64 	%fd526, %fd521;
	mov.f64 	%fd527, %fd521;
	mov.f64 	%fd528, %fd521;
$L__BB18_28:
	ld.param.u64 	%rd128, [_Z14mean_opacitiesPdS_S_S_S_S_S_S_S_S_S_S_S_iiid_param_12];
	ld.param.u64 	%rd123, [_Z14mean_opacitiesPdS_S_S_S_S_S_S_S_S_S_S_S_iiid_param_8];
	ld.param.u64 	%rd119, [_Z14mean_opacitiesPdS_S_S_S_S_S_S_S_S_S_S_S_iiid_param_7];
	ld.param.u64 	%rd117, [_Z14mean_opacitiesPdS_S_S_S_S_S_S_S_S_S_S_S_iiid_param_5];
	setp.lt.s32 	%p35, %r70, 1;
	mul.lo.s32 	%r113, %r294, %r68;
	add.s32 	%r114, %r113, %r1;
	cvta.to.global.u64 	%rd70, %rd128;
	mul.wide.s32 	%rd71, %r114, 8;
	add.s64 	%rd72, %rd70, %rd71;
	ld.global.f64 	%fd23, [%rd72];
	shl.b32 	%r115, %r294, 1;
	add.s32 	%r33, %r113, %r115;
	add.s32 	%r116, %r33, %r1;
	cvta.to.global.u64 	%rd73, %rd117;
	mul.wide.s32 	%rd74, %r116, 8;
	add.s64 	%rd75, %rd73, %rd74;
	ld.global.f64 	%fd215, [%rd75];
	mul.f64 	%fd216, %fd23, %fd215;
	cvta.to.global.u64 	%rd76, %rd123;
	mul.wide.u32 	%rd77, %r294, 8;
	add.s64 	%rd78, %rd76, %rd77;
	ld.global.f64 	%fd24, [%rd78];
	fma.rn.f64 	%fd528, %fd216, %fd24, %fd528;
	fma.rn.f64 	%fd527, %fd24, %fd215, %fd527;
	cvta.to.global.u64 	%rd79, %rd119;
	add.s64 	%rd5, %rd79, %rd77;
	add.s32 	%r34, %r294, 1;
	mov.f64 	%fd533, 0d0000000000000000;
	@%p35 bra 	$L__BB18_44;
	ld.param.u64 	%rd124, [_Z14mean_opacitiesPdS_S_S_S_S_S_S_S_S_S_S_S_iiid_param_11];
	cvta.to.global.u64 	%rd129, %rd124;
	neg.s32 	%r295, %r70;
	setp.eq.f64 	%p36, %fd8, 0d3FF0000000000000;
	setp.neu.f64 	%p37, %fd9, 0d7FF0000000000000;
	setp.nan.f64 	%p38, %fd8, %fd8;
	setp.eq.s32 	%p39, %r28, 2146435072;
	setp.eq.f64 	%p40, %fd8, 0d0000000000000000;
	ld.global.f64 	%fd218, [%rd5+8];
	ld.global.f64 	%fd219, [%rd5];
	sub.f64 	%fd220, %fd218, %fd219;
	mul.f64 	%fd27, %fd220, 0d3FE0000000000000;
	add.f64 	%fd221, %fd219, %fd218;
	mul.f64 	%fd28, %fd221, 0d3FE0000000000000;
	{ // callseq 108, 0
	.param .b64 param0;
	st.param.f64 	[param0], 0d3A8067C541B3B33D;
	.param .b64 param1;
	st.param.f64 	[param1], 0d4000000000000000;
	.param .b64 retval0;
	call.uni (retval0), 
	__internal_accurate_pow, 
	(
	param0, 
	param1
	);
	ld.param.f64 	%fd222, [retval0];
	} // callseq 108
	neg.f64 	%fd224, %fd222;
	selp.f64 	%fd225, %fd224, %fd222, %p1;
	add.f64 	%fd226, %fd225, %fd225;
	{ // callseq 109, 0
	.param .b64 param0;
	st.param.f64 	[param0], 0d421BEB9BF3A00000;
	.param .b64 param1;
	st.param.f64 	[param1], 0d4008000000000000;
	.param .b64 retval0;
	call.uni (retval0), 
	__internal_accurate_pow, 
	(
	param0, 
	param1
	);
	ld.param.f64 	%fd227, [retval0];
	} // callseq 109
	neg.f64 	%fd229, %fd227;
	selp.f64 	%fd230, %fd229, %fd227, %p2;
	mul.f64 	%fd29, %fd226, %fd230;
	{ // callseq 110, 0
	.param .b64 param0;
	st.param.f64 	[param0], %fd9;
	.param .b64 param1;
	st.param.f64 	[param1], 0d4000000000000000;
	.param .b64 retval0;
	call.uni (retval0), 
	__internal_accurate_pow, 
	(
	param0, 
	param1
	);
	ld.param.f64 	%fd231, [retval0];
	} // callseq 110
	neg.f64 	%fd233, %fd231;
	selp.f64 	%fd234, %fd233, %fd231, %p3;
	selp.f64 	%fd235, %fd10, %fd234, %p40;
	mov.f64 	%fd236, 0d4000000000000000;
	add.rn.f64 	%fd237, %fd8, %fd236;
	selp.f64 	%fd238, %fd237, %fd235, %p38;
	selp.f64 	%fd239, %fd238, %fd11, %p37;
	selp.f64 	%fd240, %fd239, %fd235, %p39;
	selp.f64 	%fd30, 0d3FF0000000000000, %fd240, %p36;
	mov.f64 	%fd533, 0d0000000000000000;
	mov.u64 	%rd130, %rd2;
$L__BB18_30:
	setp.lt.s32 	%p41, %r27, 0;
	and.b32  	%r117, %r27, 2146435072;
	setp.eq.s32 	%p42, %r117, 1073741824;
	ld.global.f64 	%fd241, [%rd129];
	add.f64 	%fd242, %fd241, 0dBFE0000000000000;
	add.f64 	%fd243, %fd242, %fd242;
	fma.rn.f64 	%fd32, %fd27, %fd243, %fd28;
	ld.global.f64 	%fd33, [%rd130];
	{
	.reg .b32 %temp; 
	mov.b64 	{%temp, %r37}, %fd32;
	}
	abs.f64 	%fd34, %fd32;
	{ // callseq 111, 0
	.param .b64 param0;
	st.param.f64 	[param0], %fd34;
	.param .b64 param1;
	st.param.f64 	[param1], 0d4018000000000000;
	.param .b64 retval0;
	call.uni (retval0), 
	__internal_accurate_pow, 
	(
	param0, 
	param1
	);
	ld.param.f64 	%fd244, [retval0];
	} // callseq 111
	setp.lt.s32 	%p43, %r37, 0;
	neg.f64 	%fd246, %fd244;
	selp.f64 	%fd247, %fd246, %fd244, %p42;
	selp.f64 	%fd248, %fd247, %fd244, %p43;
	setp.eq.f64 	%p44, %fd32, 0d0000000000000000;
	selp.b32 	%r118, %r37, 0, %p42;
	or.b32  	%r119, %r118, 2146435072;
	selp.b32 	%r120, %r119, %r118, %p41;
	mov.b32 	%r121, 0;
	mov.b64 	%fd249, {%r121, %r120};
	selp.f64 	%fd530, %fd249, %fd248, %p44;
	add.f64 	%fd250, %fd32, 0d4018000000000000;
	{
	.reg .b32 %temp; 
	mov.b64 	{%temp, %r122}, %fd250;
	}
	and.b32  	%r123, %r122, 2146435072;
	setp.ne.s32 	%p45, %r123, 2146435072;
	@%p45 bra 	$L__BB18_35;
	setp.num.f64 	%p46, %fd32, %fd32;
	@%p46 bra 	$L__BB18_33;
	mov.f64 	%fd251, 0d4018000000000000;
	add.rn.f64 	%fd530, %fd32, %fd251;
	bra.uni 	$L__BB18_35;
$L__BB18_33:
	setp.neu.f64 	%p47, %fd34, 0d7FF0000000000000;
	@%p47 bra 	$L__BB18_35;
	setp.lt.s32 	%p48, %r37, 0;
	and.b32  	%r124, %r27, 2146435072;
	setp.eq.s32 	%p49, %r124, 1073741824;
	and.b32  	%r125, %r27, 2147483647;
	setp.ne.s32 	%p50, %r125, 1071644672;
	setp.lt.s32 	%p51, %r27, 0;
	selp.b32 	%r126, 0, 2146435072, %p51;
	or.b32  	%r127, %r126, -2147483648;
	selp.b32 	%r128, %r127, %r126, %p50;
	selp.b32 	%r129, %r128, %r126, %p49;
	selp.b32 	%r130, %r129, %r126, %p48;
	mov.b32 	%r131, 0;
	mov.b64 	%fd530, {%r131, %r130};
$L__BB18_35:
	setp.eq.f64 	%p52, %fd32, 0d3FF0000000000000;
	mul.f64 	%fd252, %fd530, 0d3CA3E5B1EC6D90CF;
	selp.f64 	%fd253, 0d3CA3E5B1EC6D90CF, %fd252, %p52;
	mul.f64 	%fd39, %fd253, %fd30;
	mul.f64 	%fd254, %fd32, 0d3CA3E5B1EC6D90CF;
	mul.f64 	%fd255, %fd8, %fd254;
	mov.f64 	%fd256, 0d3CACA0B0E7273BD7;
	div.rn.f64 	%fd40, %fd256, %fd255;
	fma.rn.f64 	%fd257, %fd40, 0d3FF71547652B82FE, 0d4338000000000000;
	{
	.reg .b32 %temp; 
	mov.b64 	{%r38, %temp}, %fd257;
	}
	mov.f64 	%fd258, 0dC338000000000000;
	add.rn.f64 	%fd259, %fd257, %fd258;
	fma.rn.f64 	%fd260, %fd259, 0dBFE62E42FEFA39EF, %fd40;
	fma.rn.f64 	%fd261, %fd259, 0dBC7ABC9E3B39803F, %fd260;
	fma.rn.f64 	%fd262, %fd261, 0d3E5ADE1569CE2BDF, 0d3E928AF3FCA213EA;
	fma.rn.f64 	%fd263, %fd262, %fd261, 0d3EC71DEE62401315;
	fma.rn.f64 	%fd264, %fd263, %fd261, 0d3EFA01997C89EB71;
	fma.rn.f64 	%fd265, %fd264, %fd261, 0d3F2A01A014761F65;
	fma.rn.f64 	%fd266, %fd265, %fd261, 0d3F56C16C1852B7AF;
	fma.rn.f64 	%fd267, %fd266, %fd261, 0d3F81111111122322;
	fma.rn.f64 	%fd268, %fd267, %fd261, 0d3FA55555555502A1;
	fma.rn.f64 	%fd269, %fd268, %fd261, 0d3FC5555555555511;
	fma.rn.f64 	%fd270, %fd269, %fd261, 0d3FE000000000000B;
	fma.rn.f64 	%fd271, %fd270, %fd261, 0d3FF0000000000000;
	fma.rn.f64 	%fd272, %fd271, %fd261, 0d3FF0000000000000;
	{
	.reg .b32 %temp; 
	mov.b64 	{%r39, %temp}, %fd272;
	}
	{
	.reg .b32 %temp; 
	mov.b64 	{%temp, %r40}, %fd272;
	}
	shl.b32 	%r132, %r38, 20;
	add.s32 	%r133, %r132, %r40;
	mov.b64 	%fd531, {%r39, %r133};
	{
	.reg .b32 %temp; 
	mov.b64 	{%temp, %r134}, %fd40;
	}
	mov.b32 	%f5, %r134;
	abs.f32 	%f1, %f5;
	setp.lt.f32 	%p53, %f1, 0f4086232B;
	@%p53 bra 	$L__BB18_38;
	setp.lt.f64 	%p54, %fd40, 0d0000000000000000;
	add.f64 	%fd273, %fd40, 0d7FF0000000000000;
	selp.f64 	%fd531, 0d0000000000000000, %fd273, %p54;
	setp.geu.f32 	%p55, %f1, 0f40874800;
	@%p55 bra 	$L__BB18_38;
	shr.u32 	%r135, %r38, 31;
	add.s32 	%r136, %r38, %r135;
	shr.s32 	%r137, %r136, 1;
	shl.b32 	%r138, %r137, 20;
	add.s32 	%r139, %r40, %r138;
	mov.b64 	%fd274, {%r39, %r139};
	sub.s32 	%r140, %r38, %r137;
	shl.b32 	%r141, %r140, 20;
	add.s32 	%r142, %r141, 1072693248;
	mov.b32 	%r143, 0;
	mov.b64 	%fd275, {%r143, %r142};
	mul.f64 	%fd531, %fd275, %fd274;
$L__BB18_38:
	setp.lt.s32 	%p56, %r26, 0;
	and.b32  	%r144, %r26, 2146435072;
	setp.eq.s32 	%p57, %r144, 1062207488;
	add.f64 	%fd45, %fd531, 0dBFF0000000000000;
	{
	.reg .b32 %temp; 
	mov.b64 	{%temp, %r41}, %fd45;
	}
	abs.f64 	%fd46, %fd45;
	{ // callseq 112, 0
	.param .b64 param0;
	st.param.f64 	[param0], %fd46;
	.param .b64 param1;
	st.param.f64 	[param1], 0d4000000000000000;
	.param .b64 retval0;
	call.uni (retval0), 
	__internal_accurate_pow, 
	(
	param0, 
	param1
	);
	ld.param.f64 	%fd276, [retval0];
	} // callseq 112
	setp.lt.s32 	%p58, %r41, 0;
	neg.f64 	%fd278, %fd276;
	selp.f64 	%fd279, %fd278, %fd276, %p57;
	selp.f64 	%fd280, %fd279, %fd276, %p58;
	setp.eq.f64 	%p59, %fd45, 0d0000000000000000;
	selp.b32 	%r145, %r41, 0, %p57;
	or.b32  	%r146, %r145, 2146435072;
	selp.b32 	%r147, %r146, %r145, %p56;
	mov.b32 	%r148, 0;
	mov.b64 	%fd281, {%r148, %r147};
	selp.f64 	%fd532, %fd281, %fd280, %p59;
	add.f64 	%fd282, %fd45, 0d4000000000000000;
	{
	.reg .b32 %temp; 
	mov.b64 	{%temp, %r149}, %fd282;
	}
	and.b32  	%r150, %r149, 2146435072;
	setp.ne.s32 	%p60, %r150, 2146435072;
	@%p60 bra 	$L__BB18_43;
	setp.num.f64 	%p61, %fd45, %fd45;
	@%p61 bra 	$L__BB18_41;
	mov.f64 	%fd283, 0d4000000000000000;
	add.rn.f64 	%fd532, %fd45, %fd283;
	bra.uni 	$L__BB18_43;
$L__BB18_41:
	setp.neu.f64 	%p62, %fd46, 0d7FF0000000000000;
	@%p62 bra 	$L__BB18_43;
	setp.lt.s32 	%p63, %r41, 0;
	and.b32  	%r151, %r26, 2146435072;
	setp.eq.s32 	%p64, %r151, 1062207488;
	and.b32  	%r152, %r26, 2147483647;
	setp.ne.s32 	%p65, %r152, 1071644672;
	setp.lt.s32 	%p66, %r26, 0;
	selp.b32 	%r153, 0, 2146435072, %p66;
	or.b32  	%r154, %r153, -2147483648;
	selp.b32 	%r155, %r154, %r153, %p65;
	selp.b32 	%r156, %r155, %r153, %p64;
	selp.b32 	%r157, %r156, %r153, %p63;
	mov.b32 	%r158, 0;
	mov.b64 	%fd532, {%r158, %r157};
$L__BB18_43:
	setp.eq.f64 	%p67, %fd45, 0d3FF0000000000000;
	selp.f64 	%fd284, 0d3FF0000000000000, %fd532, %p67;
	div.rn.f64 	%fd285, %fd29, %fd39;
	mul.f64 	%fd286, %fd285, %fd531;
	div.rn.f64 	%fd287, %fd286, %fd284;
	mul.f64 	%fd288, %fd27, %fd33;
	fma.rn.f64 	%fd533, %fd288, %fd287, %fd533;
	add.s32 	%r295, %r295, 1;
	setp.ne.s32 	%p68, %r295, 0;
	add.s64 	%rd130, %rd130, 8;
	add.s64 	%rd129, %rd129, 8;
	@%p68 bra 	$L__BB18_30;
$L__BB18_44:
	setp.lt.s32 	%p69, %r70, 1;
	add.f64 	%fd526, %fd526, %fd533;
	mov.f64 	%fd538, 0d0000000000000000;
	@%p69 bra 	$L__BB18_60;
	ld.param.u64 	%rd120, [_Z14mean_opacitiesPdS_S_S_S_S_S_S_S_S_S_S_S_iiid_param_7];
	setp.eq.f64 	%p70, %fd8, 0d3FF0000000000000;
	setp.neu.f64 	%p71, %fd9, 0d7FF0000000000000;
	setp.nan.f64 	%p72, %fd8, %fd8;
	setp.eq.s32 	%p73, %r28, 2146435072;
	setp.eq.f64 	%p74, %fd8, 0d0000000000000000;
	cvta.to.global.u64 	%rd80, %rd120;
	mul.wide.u32 	%rd81, %r294, 8;
	add.s64 	%rd82, %rd80, %rd81;
	ld.global.f64 	%fd291, [%rd82+8];
	ld.global.f64 	%fd292, [%rd82];
	sub.f64 	%fd293, %fd291, %fd292;
	mul.f64 	%fd54, %fd293, 0d3FE0000000000000;
	add.f64 	%fd294, %fd292, %fd291;
	mul.f64 	%fd55, %fd294, 0d3FE0000000000000;
	{ // callseq 113, 0
	.param .b64 param0;
	st.param.f64 	[param0], 0d3A8067C541B3B33D;
	.param .b64 param1;
	st.param.f64 	[param1], 0d4000000000000000;
	.param .b64 retval0;
	call.uni (retval0), 
	__internal_accurate_pow, 
	(
	param0, 
	param1
	);
	ld.param.f64 	%fd295, [retval0];
	} // callseq 113
	neg.f64 	%fd297, %fd295;
	selp.f64 	%fd298, %fd297, %fd295, %p1;
	add.f64 	%fd299, %fd298, %fd298;
	{ // callseq 114, 0
	.param .b64 param0;
	st.param.f64 	[param0], 0d421BEB9BF3A00000;
	.param .b64 param1;
	st.param.f64 	[param1], 0d4008000000000000;
	.param .b64 retval0;
	call.uni (retval0), 
	__internal_accurate_pow, 
	(
	param0, 
	param1
	);
	ld.param.f64 	%fd300, [retval0];
	} // callseq 114
	neg.f64 	%fd302, %fd300;
	selp.f64 	%fd303, %fd302, %fd300, %p2;
	mul.f64 	%fd56, %fd299, %fd303;
	{ // callseq 115, 0
	.param .b64 param0;
	st.param.f64 	[param0], %fd9;
	.param .b64 param1;
	st.param.f64 	[param1], 0d4000000000000000;
	.param .b64 retval0;
	call.uni (retval0), 
	__internal_accurate_pow, 
	(
	param0, 
	param1
	);
	ld.param.f64 	%fd304, [retval0];
	} // callseq 115
	neg.f64 	%fd306, %fd304;
	selp.f64 	%fd307, %fd306, %fd304, %p3;
	selp.f64 	%fd308, %fd10, %fd307, %p74;
	mov.f64 	%fd309, 0d4000000000000000;
	add.rn.f64 	%fd310, %fd8, %fd309;
	selp.f64 	%fd311, %fd310, %fd308, %p72;
	selp.f64 	%fd312, %fd311, %fd11, %p71;
	selp.f64 	%fd313, %fd312, %fd308, %p73;
	selp.f64 	%fd57, 0d3FF0000000000000, %fd313, %p70;
	mov.f64 	%fd538, 0d0000000000000000;
	mov.b32 	%r296, 0;
$L__BB18_46:
	ld.param.u64 	%rd125, [_Z14mean_opacitiesPdS_S_S_S_S_S_S_S_S_S_S_S_iiid_param_11];
	setp.lt.s32 	%p75, %r27, 0;
	and.b32  	%r160, %r27, 2146435072;
	setp.eq.s32 	%p76, %r160, 1073741824;
	cvta.to.global.u64 	%rd83, %rd125;
	mul.wide.u32 	%rd84, %r296, 8;
	add.s64 	%rd85, %rd83, %rd84;
	ld.global.f64 	%fd314, [%rd85];
	add.f64 	%fd315, %fd314, 0dBFE0000000000000;
	add.f64 	%fd316, %fd315, %fd315;
	fma.rn.f64 	%fd59, %fd54, %fd316, %fd55;
	add.s64 	%rd86, %rd2, %rd84;
	ld.global.f64 	%fd60, [%rd86];
	{
	.reg .b32 %temp; 
	mov.b64 	{%temp, %r44}, %fd59;
	}
	abs.f64 	%fd61, %fd59;
	{ // callseq 116, 0
	.param .b64 param0;
	st.param.f64 	[param0], %fd61;
	.param .b64 param1;
	st.param.f64 	[param1], 0d4018000000000000;
	.param .b64 retval0;
	call.uni (retval0), 
	__internal_accurate_pow, 
	(
	param0, 
	param1
	);
	ld.param.f64 	%fd317, [retval0];
	} // callseq 116
	setp.lt.s32 	%p77, %r44, 0;
	neg.f64 	%fd319, %fd317;
	selp.f64 	%fd320, %fd319, %fd317, %p76;
	selp.f64 	%fd321, %fd320, %fd317, %p77;
	setp.eq.f64 	%p78, %fd59, 0d0000000000000000;
	selp.b32 	%r161, %r44, 0, %p76;
	or.b32  	%r162, %r161, 2146435072;
	selp.b32 	%r163, %r162, %r161, %p75;
	mov.b32 	%r164, 0;
	mov.b64 	%fd322, {%r164, %r163};
	selp.f64 	%fd535, %fd322, %fd321, %p78;
	add.f64 	%fd323, %fd59, 0d4018000000000000;
	{
	.reg .b32 %temp; 
	mov.b64 	{%temp, %r165}, %fd323;
	}
	and.b32  	%r166, %r165, 2146435072;
	setp.ne.s32 	%p79, %r166, 2146435072;
	@%p79 bra 	$L__BB18_51;
	setp.num.f64 	%p80, %fd59, %fd59;
	@%p80 bra 	$L__BB18_49;
	mov.f64 	%fd324, 0d4018000000000000;
	add.rn.f64 	%fd535, %fd59, %fd324;
	bra.uni 	$L__BB18_51;
$L__BB18_49:
	setp.neu.f64 	%p81, %fd61, 0d7FF0000000000000;
	@%p81 bra 	$L__BB18_51;
	setp.lt.s32 	%p82, %r44, 0;
	and.b32  	%r167, %r27, 2146435072;
	setp.eq.s32 	%p83, %r167, 1073741824;
	and.b32  	%r168, %r27, 2147483647;
	setp.ne.s32 	%p84, %r168, 1071644672;
	setp.lt.s32 	%p85, %r27, 0;
	selp.b32 	%r169, 0, 2146435072, %p85;
	or.b32  	%r170, %r169, -2147483648;
	selp.b32 	%r171, %r170, %r169, %p84;
	selp.b32 	%r172, %r171, %r169, %p83;
	selp.b32 	%r173, %r172, %r169, %p82;
	mov.b32 	%r174, 0;
	mov.b64 	%fd535, {%r174, %r173};
$L__BB18_51:
	setp.eq.f64 	%p86, %fd59, 0d3FF0000000000000;
	mul.f64 	%fd325, %fd535, 0d3CA3E5B1EC6D90CF;
	selp.f64 	%fd326, 0d3CA3E5B1EC6D90CF, %fd325, %p86;
	mul.f64 	%fd66, %fd326, %fd57;
	mul.f64 	%fd327, %fd59, 0d3CA3E5B1EC6D90CF;
	mul.f64 	%fd328, %fd8, %fd327;
	mov.f64 	%fd329, 0d3CACA0B0E7273BD7;
	div.rn.f64 	%fd67, %fd329, %fd328;
	fma.rn.f64 	%fd330, %fd67, 0d3FF71547652B82FE, 0d4338000000000000;
	{
	.reg .b32 %temp; 
	mov.b64 	{%r45, %temp}, %fd330;
	}
	mov.f64 	%fd331, 0dC338000000000000;
	add.rn.f64 	%fd332, %fd330, %fd331;
	fma.rn.f64 	%fd333, %fd332, 0dBFE62E42FEFA39EF, %fd67;
	fma.rn.f64 	%fd334, %fd332, 0dBC7ABC9E3B39803F, %fd333;
	fma.rn.f64 	%fd335, %fd334, 0d3E5ADE1569CE2BDF, 0d3E928AF3FCA213EA;
	fma.rn.f64 	%fd336, %fd335, %fd334, 0d3EC71DEE62401315;
	fma.rn.f64 	%fd337, %fd336, %fd334, 0d3EFA01997C89EB71;
	fma.rn.f64 	%fd338, %fd337, %fd334, 0d3F2A01A014761F65;
	fma.rn.f64 	%fd339, %fd338, %fd334, 0d3F56C16C1852B7AF;
	fma.rn.f64 	%fd340, %fd339, %fd334, 0d3F81111111122322;
	fma.rn.f64 	%fd341, %fd340, %fd334, 0d3FA55555555502A1;
	fma.rn.f64 	%fd342, %fd341, %fd334, 0d3FC5555555555511;
	fma.rn.f64 	%fd343, %fd342, %fd334, 0d3FE000000000000B;
	fma.rn.f64 	%fd344, %fd343, %fd334, 0d3FF0000000000000;
	fma.rn.f64 	%fd345, %fd344, %fd334, 0d3FF0000000000000;
	{
	.reg .b32 %temp; 
	mov.b64 	{%r46, %temp}, %fd345;
	}
	{
	.reg .b32 %temp; 
	mov.b64 	{%temp, %r47}, %fd345;
	}
	shl.b32 	%r175, %r45, 20;
	add.s32 	%r176, %r175, %r47;
	mov.b64 	%fd536, {%r46, %r176};
	{
	.reg .b32 %temp; 
	mov.b64 	{%temp, %r177}, %fd67;
	}
	mov.b32 	%f6, %r177;
	abs.f32 	%f2, %f6;
	setp.lt.f32 	%p87, %f2, 0f4086232B;
	@%p87 bra 	$L__BB18_54;
	setp.lt.f64 	%p88, %fd67, 0d0000000000000000;
	add.f64 	%fd346, %fd67, 0d7FF0000000000000;
	selp.f64 	%fd536, 0d0000000000000000, %fd346, %p88;
	setp.geu.f32 	%p89, %f2, 0f40874800;
	@%p89 bra 	$L__BB18_54;
	shr.u32 	%r178, %r45, 31;
	add.s32 	%r179, %r45, %r178;
	shr.s32 	%r180, %r179, 1;
	shl.b32 	%r181, %r180, 20;
	add.s32 	%r182, %r47, %r181;
	mov.b64 	%fd347, {%r46, %r182};
	sub.s32 	%r183, %r45, %r180;
	shl.b32 	%r184, %r183, 20;
	add.s32 	%r185, %r184, 1072693248;
	mov.b32 	%r186, 0;
	mov.b64 	%fd348, {%r186, %r185};
	mul.f64 	%fd536, %fd348, %fd347;
$L__BB18_54:
	setp.lt.s32 	%p90, %r26, 0;
	and.b32  	%r187, %r26, 2146435072;
	setp.eq.s32 	%p91, %r187, 1062207488;
	add.f64 	%fd72, %fd536, 0dBFF0000000000000;
	{
	.reg .b32 %temp; 
	mov.b64 	{%temp, %r48}, %fd72;
	}
	abs.f64 	%fd73, %fd72;
	{ // callseq 117, 0
	.param .b64 param0;
	st.param.f64 	[param0], %fd73;
	.param .b64 param1;
	st.param.f64 	[param1], 0d4000000000000000;
	.param .b64 retval0;
	call.uni (retval0), 
	__internal_accurate_pow, 
	(
	param0, 
	param1
	);
	ld.param.f64 	%fd349, [retval0];
	} // callseq 117
	setp.lt.s32 	%p92, %r48, 0;
	neg.f64 	%fd351, %fd349;
	selp.f64 	%fd352, %fd351, %fd349, %p91;
	selp.f64 	%fd353, %fd352, %fd349, %p92;
	setp.eq.f64 	%p93, %fd72, 0d0000000000000000;
	selp.b32 	%r188, %r48, 0, %p91;
	or.b32  	%r189, %r188, 2146435072;
	selp.b32 	%r190, %r189, %r188, %p90;
	mov.b32 	%r191, 0;
	mov.b64 	%fd354, {%r191, %r190};
	selp.f64 	%fd537, %fd354, %fd353, %p93;
	add.f64 	%fd355, %fd72, 0d4000000000000000;
	{
	.reg .b32 %temp; 
	mov.b64 	{%temp, %r192}, %fd355;
	}
	and.b32  	%r193, %r192, 2146435072;
	setp.ne.s32 	%p94, %r193, 2146435072;
	@%p94 bra 	$L__BB18_59;
	setp.num.f64 	%p95, %fd72, %fd72;
	@%p95 bra 	$L__BB18_57;
	mov.f64 	%fd356, 0d4000000000000000;
	add.rn.f64 	%fd537, %fd72, %fd356;
	bra.uni 	$L__BB18_59;
$L__BB18_57:
	setp.neu.f64 	%p96, %fd73, 0d7FF0000000000000;
	@%p96 bra 	$L__BB18_59;
	setp.lt.s32 	%p97, %r48, 0;
	and.b32  	%r194, %r26, 2146435072;
	setp.eq.s32 	%p98, %r194, 1062207488;
	and.b32  	%r195, %r26, 2147483647;
	setp.ne.s32 	%p99, %r195, 1071644672;
	setp.lt.s32 	%p100, %r26, 0;
	selp.b32 	%r196, 0, 2146435072, %p100;
	or.b32  	%r197, %r196, -2147483648;
	selp.b32 	%r198, %r197, %r196, %p99;
	selp.b32 	%r199, %r198, %r196, %p98;
	selp.b32 	%r200, %r199, %r196, %p97;
	mov.b32 	%r201, 0;
	mov.b64 	%fd537, {%r201, %r200};
$L__BB18_59:
	setp.eq.f64 	%p101, %fd72, 0d3FF0000000000000;
	selp.f64 	%fd357, 0d3FF0000000000000, %fd537, %p101;
	div.rn.f64 	%fd358, %fd56, %fd66;
	mul.f64 	%fd359, %fd358, %fd536;
	div.rn.f64 	%fd360, %fd359, %fd357;
	mul.f64 	%fd361, %fd54, %fd60;
	fma.rn.f64 	%fd538, %fd361, %fd360, %fd538;
	add.s32 	%r296, %r296, 1;
	setp.ne.s32 	%p102, %r296, %r70;
	@%p102 bra 	$L__BB18_46;
$L__BB18_60:
	ld.param.u64 	%rd118, [_Z14mean_opacitiesPdS_S_S_S_S_S_S_S_S_S_S_S_iiid_param_5];
	setp.lt.s32 	%p103, %r70, 1;
	div.rn.f64 	%fd363, %fd538, %fd23;
	add.f64 	%fd525, %fd525, %fd363;
	add.s32 	%r202, %r33, %r68;
	cvta.to.global.u64 	%rd87, %rd118;
	mul.wide.s32 	%rd88, %r202, 8;
	add.s64 	%rd89, %rd87, %rd88;
	ld.global.f64 	%fd364, [%rd89];
	mul.f64 	%fd365, %fd23, %fd364;
	fma.rn.f64 	%fd524, %fd365, %fd24, %fd524;
	fma.rn.f64 	%fd523, %fd364, %fd24, %fd523;
	mov.f64 	%fd543, 0d0000000000000000;
	@%p103 bra 	$L__BB18_76;
	ld.param.f64 	%fd513, [_Z14mean_opacitiesPdS_S_S_S_S_S_S_S_S_S_S_S_iiid_param_16];
	ld.param.u64 	%rd121, [_Z14mean_opacitiesPdS_S_S_S_S_S_S_S_S_S_S_S_iiid_param_7];
	setp.eq.f64 	%p104, %fd513, 0d3FF0000000000000;
	setp.neu.f64 	%p105, %fd12, 0d7FF0000000000000;
	setp.nan.f64 	%p106, %fd513, %fd513;
	setp.eq.s32 	%p107, %r29, 2146435072;
	setp.eq.f64 	%p108, %fd513, 0d0000000000000000;
	cvta.to.global.u64 	%rd90, %rd121;
	mul.wide.u32 	%rd91, %r294, 8;
	add.s64 	%rd92, %rd90, %rd91;
	ld.global.f64 	%fd367, [%rd92+8];
	ld.global.f64 	%fd368, [%rd92];
	sub.f64 	%fd369, %fd367, %fd368;
	mul.f64 	%fd83, %fd369, 0d3FE0000000000000;
	add.f64 	%fd370, %fd368, %fd367;
	mul.f64 	%fd84, %fd370, 0d3FE0000000000000;
	{ // callseq 118, 0
	.param .b64 param0;
	st.param.f64 	[param0], 0d3A8067C541B3B33D;
	.param .b64 param1;
	st.param.f64 	[param1], 0d4000000000000000;
	.param .b64 retval0;
	call.uni (retval0), 
	__internal_accurate_pow, 
	(
	param0, 
	param1
	);
	ld.param.f64 	%fd371, [retval0];
	} // callseq 118
	neg.f64 	%fd373, %fd371;
	selp.f64 	%fd374, %fd373, %fd371, %p1;
	add.f64 	%fd375, %fd374, %fd374;
	{ // callseq 119, 0
	.param .b64 param0;
	st.param.f64 	[param0], 0d421BEB9BF3A00000;
	.param .b64 param1;
	st.param.f64 	[param1], 0d4008000000000000;
	.param .b64 retval0;
	call.uni (retval0), 
	__internal_accurate_pow, 
	(
	param0, 
	param1
	);
	ld.param.f64 	%fd376, [retval0];
	} // callseq 119
	neg.f64 	%fd378, %fd376;
	selp.f64 	%fd379, %fd378, %fd376, %p2;
	mul.f64 	%fd85, %fd375, %fd379;
	{ // callseq 120, 0
	.param .b64 param0;
	st.param.f64 	[param0], %fd12;
	.param .b64 param1;
	st.param.f64 	[param1], 0d4000000000000000;
	.param .b64 retval0;
	call.uni (retval0), 
	__internal_accurate_pow, 
	(
	param0, 
	param1
	);
	ld.param.f64 	%fd380, [retval0];
	} // callseq 120
	neg.f64 	%fd382, %fd380;
	selp.f64 	%fd383, %fd382, %fd380, %p4;
	selp.f64 	%fd384, %fd13, %fd383, %p108;
	mov.f64 	%fd385, 0d4000000000000000;
	add.rn.f64 	%fd386, %fd513, %fd385;
	selp.f64 	%fd387, %fd386, %fd384, %p106;
	selp.f64 	%fd388, %fd387, %fd14, %p105;
	selp.f64 	%fd389, %fd388, %fd384, %p107;
	selp.f64 	%fd86, 0d3FF0000000000000, %fd389, %p104;
	mov.f64 	%fd543, 0d0000000000000000;
	mov.b32 	%r297, 0;
$L__BB18_62:
	ld.param.u64 	%rd126, [_Z14mean_opacitiesPdS_S_S_S_S_S_S_S_S_S_S_S_iiid_param_11];
	setp.lt.s32 	%p109, %r27, 0;
	and.b32  	%r51, %r27, 2146435072;
	setp.eq.s32 	%p110, %r51, 1073741824;
	cvta.to.global.u64 	%rd93, %rd126;
	mul.wide.u32 	%rd94, %r297, 8;
	add.s64 	%rd95, %rd93, %rd94;
	ld.global.f64 	%fd390, [%rd95];
	add.f64 	%fd391, %fd390, 0dBFE0000000000000;
	add.f64 	%fd392, %fd391, %fd391;
	fma.rn.f64 	%fd88, %fd83, %fd392, %fd84;
	add.s64 	%rd96, %rd2, %rd94;
	ld.global.f64 	%fd89, [%rd96];
	{
	.reg .b32 %temp; 
	mov.b64 	{%temp, %r52}, %fd88;
	}
	abs.f64 	%fd90, %fd88;
	{ // callseq 121, 0
	.param .b64 param0;
	st.param.f64 	[param0], %fd90;
	.param .b64 param1;
	st.param.f64 	[param1], 0d4018000000000000;
	.param .b64 retval0;
	call.uni (retval0), 
	__internal_accurate_pow, 
	(
	param0, 
	param1
	);
	ld.param.f64 	%fd393, [retval0];
	} // callseq 121
	setp.lt.s32 	%p111, %r52, 0;
	neg.f64 	%fd395, %fd393;
	selp.f64 	%fd396, %fd395, %fd393, %p110;
	selp.f64 	%fd397, %fd396, %fd393, %p111;
	setp.eq.f64 	%p112, %fd88, 0d0000000000000000;
	selp.b32 	%r204, %r52, 0, %p110;
	or.b32  	%r205, %r204, 2146435072;
	selp.b32 	%r206, %r205, %r204, %p109;
	mov.b32 	%r207, 0;
	mov.b64 	%fd398, {%r207, %r206};
	selp.f64 	%fd540, %fd398, %fd397, %p112;
	add.f64 	%fd399, %fd88, 0d4018000000000000;
	{
	.reg .b32 %temp; 
	mov.b64 	{%temp, %r208}, %fd399;
	}
	and.b32  	%r209, %r208, 2146435072;
	setp.ne.s32 	%p113, %r209, 2146435072;
	@%p113 bra 	$L__BB18_67;
	setp.num.f64 	%p114, %fd88, %fd88;
	@%p114 bra 	$L__BB18_65;
	mov.f64 	%fd400, 0d4018000000000000;
	add.rn.f64 	%fd540, %fd88, %fd400;
	bra.uni 	$L__BB18_67;
$L__BB18_65:
	setp.neu.f64 	%p115, %fd90, 0d7FF0000000000000;
	@%p115 bra 	$L__BB18_67;
	setp.lt.s32 	%p116, %r52, 0;
	setp.eq.s32 	%p117, %r51, 1073741824;
	and.b32  	%r211, %r27, 2147483647;
	setp.ne.s32 	%p118, %r211, 1071644672;
	setp.lt.s32 	%p119, %r27, 0;
	selp.b32 	%r212, 0, 2146435072, %p119;
	or.b32  	%r213, %r212, -2147483648;
	selp.b32 	%r214, %r213, %r212, %p118;
	selp.b32 	%r215, %r214, %r212, %p117;
	selp.b32 	%r216, %r215, %r212, %p116;
	mov.b32 	%r217, 0;
	mov.b64 	%fd540, {%r217, %r216};
$L__BB18_67:
	ld.param.f64 	%fd514, [_Z14mean_opacitiesPdS_S_S_S_S_S_S_S_S_S_S_S_iiid_param_16];
	setp.eq.f64 	%p120, %fd88, 0d3FF0000000000000;
	mul.f64 	%fd401, %fd540, 0d3CA3E5B1EC6D90CF;
	selp.f64 	%fd402, 0d3CA3E5B1EC6D90CF, %fd401, %p120;
	mul.f64 	%fd95, %fd402, %fd86;
	mul.f64 	%fd403, %fd88, 0d3CA3E5B1EC6D90CF;
	mul.f64 	%fd404, %fd514, %fd403;
	mov.f64 	%fd405, 0d3CACA0B0E7273BD7;
	div.rn.f64 	%fd96, %fd405, %fd404;
	fma.rn.f64 	%fd406, %fd96, 0d3FF71547652B82FE, 0d4338000000000000;
	{
	.reg .b32 %temp; 
	mov.b64 	{%r53, %temp}, %fd406;
	}
	mov.f64 	%fd407, 0dC338000000000000;
	add.rn.f64 	%fd408, %fd406, %fd407;
	fma.rn.f64 	%fd409, %fd408, 0dBFE62E42FEFA39EF, %fd96;
	fma.rn.f64 	%fd410, %fd408, 0dBC7ABC9E3B39803F, %fd409;
	fma.rn.f64 	%fd411, %fd410, 0d3E5ADE1569CE2BDF, 0d3E928AF3FCA213EA;
	fma.rn.f64 	%fd412, %fd411, %fd410, 0d3EC71DEE62401315;
	fma.rn.f64 	%fd413, %fd412, %fd410, 0d3EFA01997C89EB71;
	fma.rn.f64 	%fd414, %fd413, %fd410, 0d3F2A01A014761F65;
	fma.rn.f64 	%fd415, %fd414, %fd410, 0d3F56C16C1852B7AF;
	fma.rn.f64 	%fd416, %fd415, %fd410, 0d3F81111111122322;
	fma.rn.f64 	%fd417, %fd416, %fd410, 0d3FA55555555502A1;
	fma.rn.f64 	%fd418, %fd417, %fd410, 0d3FC5555555555511;
	fma.rn.f64 	%fd419, %fd418, %fd410, 0d3FE000000000000B;
	fma.rn.f64 	%fd420, %fd419, %fd410, 0d3FF0000000000000;
	fma.rn.f64 	%fd421, %fd420, %fd410, 0d3FF0000000000000;
	{
	.reg .b32 %temp; 
	mov.b64 	{%r54, %temp}, %fd421;
	}
	{
	.reg .b32 %temp; 
	mov.b64 	{%temp, %r55}, %fd421;
	}
	shl.b32 	%r218, %r53, 20;
	add.s32 	%r219, %r218, %r55;
	mov.b64 	%fd541, {%r54, %r219};
	{
	.reg .b32 %temp; 
	mov.b64 	{%temp, %r220}, %fd96;
	}
	mov.b32 	%f7, %r220;
	abs.f32 	%f3, %f7;
	setp.lt.f32 	%p121, %f3, 0f4086232B;
	@%p121 bra 	$L__BB18_70;
	setp.lt.f64 	%p122, %fd96, 0d0000000000000000;
	add.f64 	%fd422, %fd96, 0d7FF0000000000000;
	selp.f64 	%fd541, 0d0000000000000000, %fd422, %p122;
	setp.geu.f32 	%p123, %f3, 0f40874800;
	@%p123 bra 	$L__BB18_70;
	shr.u32 	%r221, %r53, 31;
	add.s32 	%r222, %r53, %r221;
	shr.s32 	%r223, %r222, 1;
	shl.b32 	%r224, %r223, 20;
	add.s32 	%r225, %r55, %r224;
	mov.b64 	%fd423, {%r54, %r225};
	sub.s32 	%r226, %r53, %r223;
	shl.b32 	%r227, %r226, 20;
	add.s32 	%r228, %r227, 1072693248;
	mov.b32 	%r229, 0;
	mov.b64 	%fd424, {%r229, %r228};
	mul.f64 	%fd541, %fd424, %fd423;
$L__BB18_70:
	setp.lt.s32 	%p124, %r26, 0;
	and.b32  	%r56, %r26, 2146435072;
	setp.eq.s32 	%p125, %r56, 1062207488;
	add.f64 	%fd101, %fd541, 0dBFF0000000000000;
	{
	.reg .b32 %temp; 
	mov.b64 	{%temp, %r57}, %fd101;
	}
	abs.f64 	%fd102, %fd101;
	{ // callseq 122, 0
	.param .b64 param0;
	st.param.f64 	[param0], %fd102;
	.param .b64 param1;
	st.param.f64 	[param1], 0d4000000000000000;
	.param .b64 retval0;
	call.uni (retval0), 
	__internal_accurate_pow, 
	(
	param0, 
	param1
	);
	ld.param.f64 	%fd425, [retval0];
	} // callseq 122
	setp.lt.s32 	%p126, %r57, 0;
	neg.f64 	%fd427, %fd425;
	selp.f64 	%fd428, %fd427, %fd425, %p125;
	selp.f64 	%fd429, %fd428, %fd425, %p126;
	setp.eq.f64 	%p127, %fd101, 0d0000000000000000;
	selp.b32 	%r230, %r57, 0, %p125;
	or.b32  	%r231, %r230, 2146435072;
	selp.b32 	%r232, %r231, %r230, %p124;
	mov.b32 	%r233, 0;
	mov.b64 	%fd430, {%r233, %r232};
	selp.f64 	%fd542, %fd430, %fd429, %p127;
	add.f64 	%fd431, %fd101, 0d4000000000000000;
	{
	.reg .b32 %temp; 
	mov.b64 	{%temp, %r234}, %fd431;
	}
	and.b32  	%r235, %r234, 2146435072;
	setp.ne.s32 	%p128, %r235, 2146435072;
	@%p128 bra 	$L__BB18_75;
	setp.num.f64 	%p129, %fd101, %fd101;
	@%p129 bra 	$L__BB18_73;
	mov.f64 	%fd432, 0d4000000000000000;
	add.rn.f64 	%fd542, %fd101, %fd432;
	bra.uni 	$L__BB18_75;
$L__BB18_73:
	setp.neu.f64 	%p130, %fd102, 0d7FF0000000000000;
	@%p130 bra 	$L__BB18_75;
	setp.lt.s32 	%p131, %r57, 0;
	setp.eq.s32 	%p132, %r56, 1062207488;
	and.b32  	%r237, %r26, 2147483647;
	setp.ne.s32 	%p133, %r237, 1071644672;
	setp.lt.s32 	%p134, %r26, 0;
	selp.b32 	%r238, 0, 2146435072, %p134;
	or.b32  	%r239, %r238, -2147483648;
	selp.b32 	%r240, %r239, %r238, %p133;
	selp.b32 	%r241, %r240, %r238, %p132;
	selp.b32 	%r242, %r241, %r238, %p131;
	mov.b32 	%r243, 0;
	mov.b64 	%fd542, {%r243, %r242};
$L__BB18_75:
	setp.eq.f64 	%p135, %fd101, 0d3FF0000000000000;
	selp.f64 	%fd433, 0d3FF0000000000000, %fd542, %p135;
	div.rn.f64 	%fd434, %fd85, %fd95;
	mul.f64 	%fd435, %fd434, %fd541;
	div.rn.f64 	%fd436, %fd435, %fd433;
	mul.f64 	%fd437, %fd83, %fd89;
	fma.rn.f64 	%fd543, %fd437, %fd436, %fd543;
	add.s32 	%r297, %r297, 1;
	setp.ne.s32 	%p136, %r297, %r70;
	@%p136 bra 	$L__BB18_62;
$L__BB18_76:
	setp.lt.s32 	%p137, %r70, 1;
	add.f64 	%fd522, %fd522, %fd543;
	mov.f64 	%fd548, 0d0000000000000000;
	@%p137 bra 	$L__BB18_92;
	ld.param.f64 	%fd515, [_Z14mean_opacitiesPdS_S_S_S_S_S_S_S_S_S_S_S_iiid_param_16];
	ld.param.u64 	%rd122, [_Z14mean_opacitiesPdS_S_S_S_S_S_S_S_S_S_S_S_iiid_param_7];
	setp.eq.f64 	%p138, %fd515, 0d3FF0000000000000;
	setp.neu.f64 	%p139, %fd12, 0d7FF0000000000000;
	setp.nan.f64 	%p140, %fd515, %fd515;
	setp.eq.s32 	%p141, %r29, 2146435072;
	setp.eq.f64 	%p142, %fd515, 0d0000000000000000;
	cvta.to.global.u64 	%rd97, %rd122;
	mul.wide.u32 	%rd98, %r294, 8;
	add.s64 	%rd99, %rd97, %rd98;
	ld.global.f64 	%fd440, [%rd99+8];
	ld.global.f64 	%fd441, [%rd99];
	sub.f64 	%fd442, %fd440, %fd441;
	mul.f64 	%fd110, %fd442, 0d3FE0000000000000;
	add.f64 	%fd443, %fd441, %fd440;
	mul.f64 	%fd111, %fd443, 0d3FE0000000000000;
	{ // callseq 123, 0
	.param .b64 param0;
	st.param.f64 	[param0], 0d3A8067C541B3B33D;
	.param .b64 param1;
	st.param.f64 	[param1], 0d4000000000000000;
	.param .b64 retval0;
	call.uni (retval0), 
	__internal_accurate_pow, 
	(
	param0, 
	param1
	);
	ld.param.f64 	%fd444, [retval0];
	} // callseq 123
	neg.f64 	%fd446, %fd444;
	selp.f64 	%fd447, %fd446, %fd444, %p1;
	add.f64 	%fd448, %fd447, %fd447;
	{ // callseq 124, 0
	.param .b64 param0;
	st.param.f64 	[param0], 0d421BEB9BF3A00000;
	.param .b64 param1;
	st.param.f64 	[param1], 0d4008000000000000;
	.param .b64 retval0;
	call.uni (retval0), 
	__internal_accurate_pow, 
	(
	param0, 
	param1
	);
	ld.param.f64 	%fd449, [retval0];
	} // callseq 124
	neg.f64 	%fd451, %fd449;
	selp.f64 	%fd452, %fd451, %fd449, %p2;
	mul.f64 	%fd112, %fd448, %fd452;
	{ // callseq 125, 0
	.param .b64 param0;
	st.param.f64 	[param0], %fd12;
	.param .b64 param1;
	st.param.f64 	[param1], 0d4000000000000000;
	.param .b64 retval0;
	call.uni (retval0), 
	__internal_accurate_pow, 
	(
	param0, 
	param1
	);
	ld.param.f64 	%fd453, [retval0];
	} // callseq 125
	neg.f64 	%fd455, %fd453;
	selp.f64 	%fd456, %fd455, %fd453, %p4;
	selp.f64 	%fd457, %fd13, %fd456, %p142;
	mov.f64 	%fd458, 0d4000000000000000;
	add.rn.f64 	%fd459, %fd515, %fd458;
	selp.f64 	%fd460, %fd459, %fd457, %p140;
	selp.f64 	%fd461, %fd460, %fd14, %p139;
	selp.f64 	%fd462, %fd461, %fd457, %p141;
	selp.f64 	%fd113, 0d3FF0000000000000, %fd462, %p138;
	mov.f64 	%fd548, 0d0000000000000000;
	mov.b32 	%r298, 0;
$L__BB18_78:
	ld.param.u64 	%rd127, [_Z14mean_opacitiesPdS_S_S_S_S_S_S_S_S_S_S_S_iiid_param_11];
	setp.lt.s32 	%p143, %r27, 0;
	and.b32  	%r60, %r27, 2146435072;
	setp.eq.s32 	%p144, %r60, 1073741824;
	cvta.to.global.u64 	%rd100, %rd127;
	mul.wide.u32 	%rd101, %r298, 8;
	add.s64 	%rd102, %rd100, %rd101;
	ld.global.f64 	%fd463, [%rd102];
	add.f64 	%fd464, %fd463, 0dBFE0000000000000;
	add.f64 	%fd465, %fd464, %fd464;
	fma.rn.f64 	%fd115, %fd110, %fd465, %fd111;
	add.s64 	%rd103, %rd2, %rd101;
	ld.global.f64 	%fd116, [%rd103];
	{
	.reg .b32 %temp; 
	mov.b64 	{%temp, %r61}, %fd115;
	}
	abs.f64 	%fd117, %fd115;
	{ // callseq 126, 0
	.param .b64 param0;
	st.param.f64 	[param0], %fd117;
	.param .b64 param1;
	st.param.f64 	[param1], 0d4018000000000000;
	.param .b64 retval0;
	call.uni (retval0), 
	__internal_accurate_pow, 
	(
	param0, 
	param1
	);
	ld.param.f64 	%fd466, [retval0];
	} // callseq 126
	setp.lt.s32 	%p145, %r61, 0;
	neg.f64 	%fd468, %fd466;
	selp.f64 	%fd469, %fd468, %fd466, %p144;
	selp.f64 	%fd470, %fd469, %fd466, %p145;
	setp.eq.f64 	%p146, %fd115, 0d0000000000000000;
	selp.b32 	%r245, %r61, 0, %p144;
	or.b32  	%r246, %r245, 2146435072;
	selp.b32 	%r247, %r246, %r245, %p143;
	mov.b32 	%r248, 0;
	mov.b64 	%fd471, {%r248, %r247};
	selp.f64 	%fd545, %fd471, %fd470, %p146;
	add.f64 	%fd472, %fd115, 0d4018000000000000;
	{
	.reg .b32 %temp; 
	mov.b64 	{%temp, %r249}, %fd472;
	}
	and.b32  	%r250, %r249, 2146435072;
	setp.ne.s32 	%p147, %r250, 2146435072;
	@%p147 bra 	$L__BB18_83;
	setp.num.f64 	%p148, %fd115, %fd115;
	@%p148 bra 	$L__BB18_81;
	mov.f64 	%fd473, 0d4018000000000000;
	add.rn.f64 	%fd545, %fd115, %fd473;
	bra.uni 	$L__BB18_83;
$L__BB18_81:
	setp.neu.f64 	%p149, %fd117, 0d7FF0000000000000;
	@%p149 bra 	$L__BB18_83;
	setp.lt.s32 	%p150, %r61, 0;
	setp.eq.s32 	%p151, %r60, 1073741824;
	and.b32  	%r252, %r27, 2147483647;
	setp.ne.s32 	%p152, %r252, 1071644672;
	setp.lt.s32 	%p153, %r27, 0;
	selp.b32 	%r253, 0, 2146435072, %p153;
	or.b32  	%r254, %r253, -2147483648;
	selp.b32 	%r255, %r254, %r253, %p152;
	selp.b32 	%r256, %r255, %r253, %p151;
	selp.b32 	%r257, %r256, %r253, %p150;
	mov.b32 	%r258, 0;
	mov.b64 	%fd545, {%r258, %r257};
$L__BB18_83:
	ld.param.f64 	%fd516, [_Z14mean_opacitiesPdS_S_S_S_S_S_S_S_S_S_S_S_iiid_param_16];
	setp.eq.f64 	%p154, %fd115, 0d3FF0000000000000;
	mul.f64 	%fd474, %fd545, 0d3CA3E5B1EC6D90CF;
	selp.f64 	%fd475, 0d3CA3E5B1EC6D90CF, %fd474, %p154;
	mul.f64 	%fd122, %fd475, %fd113;
	mul.f64 	%fd476, %fd115, 0d3CA3E5B1EC6D90CF;
	mul.f64 	%fd477, %fd516, %fd476;
	mov.f64 	%fd478, 0d3CACA0B0E7273BD7;
	div.rn.f64 	%fd123, %fd478, %fd477;
	fma.rn.f64 	%fd479, %fd123, 0d3FF71547652B82FE, 0d4338000000000000;
	{
	.reg .b32 %temp; 
	mov.b64 	{%r62, %temp}, %fd479;
	}
	mov.f64 	%fd480, 0dC338000000000000;
	add.rn.f64 	%fd481, %fd479, %fd480;
	fma.rn.f64 	%fd482, %fd481, 0dBFE62E42FEFA39EF, %fd123;
	fma.rn.f64 	%fd483, %fd481, 0dBC7ABC9E3B39803F, %fd482;
	fma.rn.f64 	%fd484, %fd483, 0d3E5ADE1569CE2BDF, 0d3E928AF3FCA213EA;
	fma.rn.f64 	%fd485, %fd484, %fd483, 0d3EC71DEE62401315;
	fma.rn.f64 	%fd486, %fd485, %fd483, 0d3EFA01997C89EB71;
	fma.rn.f64 	%fd487, %fd486, %fd483, 0d3F2A01A014761F65;
	fma.rn.f64 	%fd488, %fd487, %fd483, 0d3F56C16C1852B7AF;
	fma.rn.f64 	%fd489, %fd488, %fd483, 0d3F81111111122322;
	fma.rn.f64 	%fd490, %fd489, %fd483, 0d3FA55555555502A1;
	fma.rn.f64 	%fd491, %fd490, %fd483, 0d3FC5555555555511;
	fma.rn.f64 	%fd492, %fd491, %fd483, 0d3FE000000000000B;
	fma.rn.f64 	%fd493, %fd492, %fd483, 0d3FF0000000000000;
	fma.rn.f64 	%fd494, %fd493, %fd483, 0d3FF0000000000000;
	{
	.reg .b32 %temp; 
	mov.b64 	{%r63, %temp}, %fd494;
	}
	{
	.reg .b32 %temp; 
	mov.b64 	{%temp, %r64}, %fd494;
	}
	shl.b32 	%r259, %r62, 20;
	add.s32 	%r260, %r259, %r64;
	mov.b64 	%fd546, {%r63, %r260};
	{
	.reg .b32 %temp; 
	mov.b64 	{%temp, %r261}, %fd123;
	}
	mov.b32 	%f8, %r261;
	abs.f32 	%f4, %f8;
	setp.lt.f32 	%p155, %f4, 0f4086232B;
	@%p155 bra 	$L__BB18_86;
	setp.lt.f64 	%p156, %fd123, 0d0000000000000000;
	add.f64 	%fd495, %fd123, 0d7FF0000000000000;
	selp.f64 	%fd546, 0d0000000000000000, %fd495, %p156;
	setp.geu.f32 	%p157, %f4, 0f40874800;
	@%p157 bra 	$L__BB18_86;
	shr.u32 	%r262, %r62, 31;
	add.s32 	%r263, %r62, %r262;
	shr.s32 	%r264, %r263, 1;
	shl.b32 	%r265, %r264, 20;
	add.s32 	%r266, %r64, %r265;
	mov.b64 	%fd496, {%r63, %r266};
	sub.s32 	%r267, %r62, %r264;
	shl.b32 	%r268, %r267, 20;
	add.s32 	%r269, %r268, 1072693248;
	mov.b32 	%r270, 0;
	mov.b64 	%fd497, {%r270, %r269};
	mul.f64 	%fd546, %fd497, %fd496;
$L__BB18_86:
	setp.lt.s32 	%p158, %r26, 0;
	and.b32  	%r65, %r26, 2146435072;
	setp.eq.s32 	%p159, %r65, 1062207488;
	add.f64 	%fd128, %fd546, 0dBFF0000000000000;
	{
	.reg .b32 %temp; 
	mov.b64 	{%temp, %r66}, %fd128;
	}
	abs.f64 	%fd129, %fd128;
	{ // callseq 127, 0
	.param .b64 param0;
	st.param.f64 	[param0], %fd129;
	.param .b64 param1;
	st.param.f64 	[param1], 0d4000000000000000;
	.param .b64 retval0;
	call.uni (retval0), 
	__internal_accurate_pow, 
	(
	param0, 
	param1
	);
	ld.param.f64 	%fd498, [retval0];
	} // callseq 127
	setp.lt.s32 	%p160, %r66, 0;
	neg.f64 	%fd500, %fd498;
	selp.f64 	%fd501, %fd500, %fd498, %p159;
	selp.f64 	%fd502, %fd501, %fd498, %p160;
	setp.eq.f64 	%p161, %fd128, 0d0000000000000000;
	selp.b32 	%r271, %r66, 0, %p159;
	or.b32  	%r272, %r271, 2146435072;
	selp.b32 	%r273, %r272, %r271, %p158;
	mov.b32 	%r274, 0;
	mov.b64 	%fd503, {%r274, %r273};
	selp.f64 	%fd547, %fd503, %fd502, %p161;
	add.f64 	%fd504, %fd128, 0d4000000000000000;
	{
	.reg .b32 %temp; 
	mov.b64 	{%temp, %r275}, %fd504;
	}
	and.b32  	%r276, %r275, 2146435072;
	setp.ne.s32 	%p162, %r276, 2146435072;
	@%p162 bra 	$L__BB18_91;
	setp.num.f64 	%p163, %fd128, %fd128;
	@%p163 bra 	$L__BB18_89;
	mov.f64 	%fd505, 0d4000000000000000;
	add.rn.f64 	%fd547, %fd128, %fd505;
	bra.uni 	$L__BB18_91;
$L__BB18_89:
	setp.neu.f64 	%p164, %fd129, 0d7FF0000000000000;
	@%p164 bra 	$L__BB18_91;
	setp.lt.s32 	%p165, %r66, 0;
	setp.eq.s32 	%p166, %r65, 1062207488;
	and.b32  	%r278, %r26, 2147483647;
	setp.ne.s32 	%p167, %r278, 1071644672;
	setp.lt.s32 	%p168, %r26, 0;
	selp.b32 	%r279, 0, 2146435072, %p168;
	or.b32  	%r280, %r279, -2147483648;
	selp.b32 	%r281, %r280, %r279, %p167;
	selp.b32 	%r282, %r281, %r279, %p166;
	selp.b32 	%r283, %r282, %r279, %p165;
	mov.b32 	%r284, 0;
	mov.b64 	%fd547, {%r284, %r283};
$L__BB18_91:
	setp.eq.f64 	%p169, %fd128, 0d3FF0000000000000;
	selp.f64 	%fd506, 0d3FF0000000000000, %fd547, %p169;
	div.rn.f64 	%fd507, %fd112, %fd122;
	mul.f64 	%fd508, %fd507, %fd546;
	div.rn.f64 	%fd509, %fd508, %fd506;
	mul.f64 	%fd510, %fd110, %fd116;
	fma.rn.f64 	%fd548, %fd510, %fd509, %fd548;
	add.s32 	%r298, %r298, 1;
	setp.ne.s32 	%p170, %r298, %r70;
	@%p170 bra 	$L__BB18_78;
$L__BB18_92:
	div.rn.f64 	%fd511, %fd548, %fd23;
	add.f64 	%fd521, %fd521, %fd511;
	setp.ne.s32 	%p171, %r34, %r69;
	mov.u32 	%r294, %r34;
	@%p171 bra 	$L__BB18_28;
	div.rn.f64 	%fd549, %fd528, %fd527;
	div.rn.f64 	%fd550, %fd526, %fd525;
	div.rn.f64 	%fd551, %fd524, %fd523;
	div.rn.f64 	%fd552, %fd522, %fd521;
$L__BB18_94:
	ld.param.u64 	%rd116, [_Z14mean_opacitiesPdS_S_S_S_S_S_S_S_S_S_S_S_iiid_param_3];
	ld.param.u64 	%rd115, [_Z14mean_opacitiesPdS_S_S_S_S_S_S_S_S_S_S_S_iiid_param_2];
	ld.param.u64 	%rd114, [_Z14mean_opacitiesPdS_S_S_S_S_S_S_S_S_S_S_S_iiid_param_1];
	ld.param.u64 	%rd113, [_Z14mean_opacitiesPdS_S_S_S_S_S_S_S_S_S_S_S_iiid_param_0];
	cvta.to.global.u64 	%rd104, %rd113;
	mul.wide.s32 	%rd105, %r1, 8;
	add.s64 	%rd106, %rd104, %rd105;
	st.global.f64 	[%rd106], %fd549;
	cvta.to.global.u64 	%rd107, %rd114;
	add.s64 	%rd108, %rd107, %rd105;
	st.global.f64 	[%rd108], %fd550;
	cvta.to.global.u64 	%rd109, %rd115;
	add.s64 	%rd110, %rd109, %rd105;
	st.global.f64 	[%rd110], %fd551;
	cvta.to.global.u64 	%rd111, %rd116;
	add.s64 	%rd112, %rd111, %rd105;
	st.global.f64 	[%rd112], %fd552;
$L__BB18_95:
	ret;

}
	// .globl	_Z12transmissionPdS_S_S_S_idiiidd
.visible .entry _Z12transmissionPdS_S_S_S_idiiidd(
	.param .u64 .ptr .align 1 _Z12transmissionPdS_S_S_S_idiiidd_param_0,
	.param .u64 .ptr .align 1 _Z12transmissionPdS_S_S_S_idiiidd_param_1,
	.param .u64 .ptr .align 1 _Z12transmissionPdS_S_S_S_idiiidd_param_2,
	.param .u64 .ptr .align 1 _Z12transmissionPdS_S_S_S_idiiidd_param_3,
	.param .u64 .ptr .align 1 _Z12transmissionPdS_S_S_S_idiiidd_param_4,
	.param .u32 _Z12transmissionPdS_S_S_S_idiiidd_param_5,
	.param .f64 _Z12transmissionPdS_S_S_S_idiiidd_param_6,
	.param .u32 _Z12transmissionPdS_S_S_S_idiiidd_param_7,
	.param .u32 _Z12transmissionPdS_S_S_S_idiiidd_param_8,
	.param .u32 _Z12transmissionPdS_S_S_S_idiiidd_param_9,
	.param .f64 _Z12transmissionPdS_S_S_S_idiiidd_param_10,
	.param .f64 _Z12transmissionPdS_S_S_S_idiiidd_param_11
)
{
	.reg .pred 	%p<58>;
	.reg .b32 	%r<166>;
	.reg .b32 	%f<13>;
	.reg .b64 	%rd<43>;
	.reg .b64 	%fd<235>;

	ld.param.u64 	%rd18, [_Z12transmissionPdS_S_S_S_idiiidd_param_0];
	ld.param.u64 	%rd21, [_Z12transmissionPdS_S_S_S_idiiidd_param_1];
	ld.param.u64 	%rd22, [_Z12transmissionPdS_S_S_S_idiiidd_param_2];
	ld.param.u64 	%rd19, [_Z12transmissionPdS_S_S_S_idiiidd_param_3];
	ld.param.u64 	%rd20, [_Z12transmissionPdS_S_S_S_idiiidd_param_4];
	ld.param.u32 	%r43, [_Z12transmissionPdS_S_S_S_idiiidd_param_5];
	ld.param.f64 	%fd61, [_Z12transmissionPdS_S_S_S_idiiidd_param_6];
	ld.param.u32 	%r44, [_Z12transmissionPdS_S_S_S_idiiidd_param_7];
	ld.param.u32 	%r46, [_Z12transmissionPdS_S_S_S_idiiidd_param_8];
	ld.param.u32 	%r45, [_Z12transmissionPdS_S_S_S_idiiidd_param_9];
	ld.param.f64 	%fd62, [_Z12transmissionPdS_S_S_S_idiiidd_param_10];
	ld.param.f64 	%fd63, [_Z12transmissionPdS_S_S_S_idiiidd_param_11];
	cvta.to.global.u64 	%rd40, %rd22;
	cvta.to.global.u64 	%rd2, %rd21;
	mov.u32 	%r48, %tid.x;
	mov.u32 	%r49, %ctaid.x;
	mov.u32 	%r50, %ntid.x;
	mad.lo.s32 	%r1, %r49, %r50, %r48;
	mov.u32 	%r51, %tid.y;
	mov.u32 	%r52, %ctaid.y;
	mov.u32 	%r53, %ntid.y;
	mad.lo.s32 	%r54, %r52, %r53, %r51;
	setp.ge.s32 	%p2, %r1, %r44;
	setp.ge.s32 	%p3, %r54, %r46;
	or.pred  	%p4, %p2, %p3;
	@%p4 bra 	$L__BB19_39;
	cvta.to.global.u64 	%rd23, %rd18;
	mad.lo.s32 	%r3, %r44, %r54, %r1;
	mul.wide.s32 	%rd24, %r3, 8;
	add.s64 	%rd3, %rd23, %rd24;
	mov.b64 	%rd25, 0;
	st.global.u64 	[%rd3], %rd25;
	setp.lt.s32 	%p5, %r45, 1;
	@%p5 bra 	$L__BB19_39;
	cvta.to.global.u64 	%rd26, %rd20;
	mul.wide.s32 	%rd27, %r1, 8;
	add.s64 	%rd4, %rd26, %rd27;
	mul.lo.s32 	%r161, %r3, %r45;
	cvta.to.global.u64 	%rd28, %rd19;
	mul.wide.u32 	%rd29, %r54, 8;
	add.s64 	%rd5, %rd28, %rd29;
	rcp.rn.f64 	%fd64, %fd61;
	neg.f64 	%fd1, %fd64;
	mov.f64 	%fd65, 0d3FE0000000000000;
	{
	.reg .b32 %temp; 
	mov.b64 	{%temp, %r55}, %fd65;
	}
	and.b32  	%r56, %r55, 2146435072;
	setp.eq.s32 	%p6, %r56, 1071644672;
	setp.lt.s32 	%p7, %r55, 0;
	shr.s32 	%r57, %r55, 31;
	and.b32  	%r58, %r57, 2146435072;
	mov.b32 	%r59, 0;
	mov.b64 	%fd2, {%r59, %r58};
	selp.b32 	%r5, 0, 2146435072, %p7;
	and.b32  	%r60, %r55, 2147483647;
	setp.ne.s32 	%p8, %r60, 1071644672;
	and.pred  	%p1, %p6, %p8;
	or.b32  	%r6, %r5, -2147483648;
	setp.eq.s32 	%p9, %r43, 0;
	@%p9 bra 	$L__BB19_9;
	setp.ne.s32 	%p10, %r43, 1;
	@%p10 bra 	$L__BB19_33;
	neg.s32 	%r162, %r45;
	mov.f64 	%fd229, 0d0000000000000000;
$L__BB19_5:
	mul.wide.s32 	%rd30, %r161, 8;
	add.s64 	%rd31, %rd2, %rd30;
	ld.global.f64 	%fd67, [%rd4];
	ld.global.f64 	%fd68, [%rd31];
	fma.rn.f64 	%fd69, %fd62, %fd68, %fd67;
	div.rn.f64 	%fd70, %fd67, %fd69;
	ld.global.f64 	%fd71, [%rd5];
	div.rn.f64 	%fd72, %fd67, %fd62;
	add.f64 	%fd73, %fd68, %fd72;
	mul.f64 	%fd38, %fd71, %fd73;
	ld.global.f64 	%fd39, [%rd40];
	mul.f64 	%fd74, %fd63, %fd70;
	mov.f64 	%fd75, 0d3FF0000000000000;
	sub.f64 	%fd76, %fd75, %fd74;
	sub.f64 	%fd77, %fd75, %fd70;
	mul.f64 	%fd40, %fd77, %fd76;
	{
	.reg .b32 %temp; 
	mov.b64 	{%temp, %r28}, %fd40;
	}
	abs.f64 	%fd41, %fd40;
	{ // callseq 128, 0
	.param .b64 param0;
	st.param.f64 	[param0], %fd41;
	.param .b64 param1;
	st.param.f64 	[param1], 0d3FE0000000000000;
	.param .b64 retval0;
	call.uni (retval0), 
	__internal_accurate_pow, 
	(
	param0, 
	param1
	);
	ld.param.f64 	%fd78, [retval0];
	} // callseq 128
	setp.lt.s32 	%p11, %r28, 0;
	setp.neu.f64 	%p12, %fd40, 0d0000000000000000;
	selp.f64 	%fd80, 0dFFF8000000000000, %fd78, %p11;
	selp.f64 	%fd230, %fd80, %fd2, %p12;
	add.f64 	%fd81, %fd40, 0d3FE0000000000000;
	{
	.reg .b32 %temp; 
	mov.b64 	{%temp, %r61}, %fd81;
	}
	and.b32  	%r62, %r61, 2146435072;
	setp.ne.s32 	%p13, %r62, 2146435072;
	@%p13 bra 	$L__BB19_29;
	setp.nan.f64 	%p14, %fd40, %fd40;
	@%p14 bra 	$L__BB19_28;
	setp.neu.f64 	%p15, %fd41, 0d7FF0000000000000;
	@%p15 bra 	$L__BB19_29;
	selp.b32 	%r63, %r6, %r5, %p1;
	selp.b32 	%r64, %r63, %r5, %p12;
	selp.b32 	%r65, %r64, %r5, %p11;
	mov.b32 	%r66, 0;
	mov.b64 	%fd230, {%r66, %r65};
	bra.uni 	$L__BB19_29;
$L__BB19_9:
	setp.eq.s32 	%p23, %r45, 1;
	mov.b32 	%r160, 0;
	mov.f64 	%fd226, 0d0000000000000000;
	@%p23 bra 	$L__BB19_18;
	and.b32  	%r160, %r45, 2147483646;
	mul.f64 	%fd107, %fd63, 0d0000000000000000;
	mov.f64 	%fd108, 0d3FF0000000000000;
	sub.f64 	%fd3, %fd108, %fd107;
	{
	.reg .b32 %temp; 
	mov.b64 	{%temp, %r80}, %fd3;
	}
	abs.f64 	%fd4, %fd3;
	{ // callseq 129, 0
	.param .b64 param0;
	st.param.f64 	[param0], %fd4;
	.param .b64 param1;
	st.param.f64 	[param1], 0d3FE0000000000000;
	.param .b64 retval0;
	call.uni (retval0), 
	__internal_accurate_pow, 
	(
	param0, 
	param1
	);
	ld.param.f64 	%fd109, [retval0];
	} // callseq 129
	setp.lt.s32 	%p24, %r80, 0;
	setp.neu.f64 	%p25, %fd3, 0d0000000000000000;
	selp.f64 	%fd111, 0dFFF8000000000000, %fd109, %p24;
	selp.f64 	%fd5, %fd111, %fd2, %p25;
	add.f64 	%fd112, %fd3, 0d3FE0000000000000;
	{
	.reg .b32 %temp; 
	mov.b64 	{%temp, %r81}, %fd112;
	}
	and.b32  	%r9, %r81, 2146435072;
	selp.b32 	%r82, %r6, %r5, %p1;
	selp.b32 	%r83, %r82, %r5, %p25;
	selp.b32 	%r84, %r83, %r5, %p24;
	mov.b32 	%r85, 0;
	mov.b64 	%fd6, {%r85, %r84};
	neg.s32 	%r159, %r160;
	add.s64 	%rd39, %rd40, 8;
	mov.f64 	%fd226, 0d0000000000000000;
	mov.u32 	%r158, %r161;
$L__BB19_11:
	setp.eq.f64 	%p26, %fd3, 0d3FF0000000000000;
	setp.neu.f64 	%p27, %fd4, 0d7FF0000000000000;
	setp.num.f64 	%p28, %fd3, %fd3;
	setp.ne.s32 	%p29, %r9, 2146435072;
	mul.wide.s32 	%rd32, %r158, 8;
	add.s64 	%rd33, %rd2, %rd32;
	add.s64 	%rd8, %rd33, 8;
	ld.global.f64 	%fd113, [%rd5];
	ld.global.f64 	%fd114, [%rd33];
	mul.f64 	%fd115, %fd113, %fd114;
	ld.global.f64 	%fd8, [%rd39+-8];
	mov.f64 	%fd116, 0d3FE0000000000000;
	add.rn.f64 	%fd117, %fd3, %fd116;
	selp.f64 	%fd118, %fd5, %fd117, %p29;
	selp.f64 	%fd119, %fd5, %fd118, %p28;
	selp.f64 	%fd120, %fd119, %fd6, %p27;
	selp.f64 	%fd121, %fd119, %fd120, %p29;
	selp.f64 	%fd122, 0d3FF0000000000000, %fd121, %p26;
	mul.f64 	%fd9, %fd1, %fd122;
	mul.f64 	%fd10, %fd115, %fd9;
	fma.rn.f64 	%fd123, %fd10, 0d3FF71547652B82FE, 0d4338000000000000;
	{
	.reg .b32 %temp; 
	mov.b64 	{%r13, %temp}, %fd123;
	}
	mov.f64 	%fd124, 0dC338000000000000;
	add.rn.f64 	%fd125, %fd123, %fd124;
	fma.rn.f64 	%fd126, %fd125, 0dBFE62E42FEFA39EF, %fd10;
	fma.rn.f64 	%fd127, %fd125, 0dBC7ABC9E3B39803F, %fd126;
	fma.rn.f64 	%fd128, %fd127, 0d3E5ADE1569CE2BDF, 0d3E928AF3FCA213EA;
	fma.rn.f64 	%fd129, %fd128, %fd127, 0d3EC71DEE62401315;
	fma.rn.f64 	%fd130, %fd129, %fd127, 0d3EFA01997C89EB71;
	fma.rn.f64 	%fd131, %fd130, %fd127, 0d3F2A01A014761F65;
	fma.rn.f64 	%fd132, %fd131, %fd127, 0d3F56C16C1852B7AF;
	fma.rn.f64 	%fd133, %fd132, %fd127, 0d3F81111111122322;
	fma.rn.f64 	%fd134, %fd133, %fd127, 0d3FA55555555502A1;
	fma.rn.f64 	%fd135, %fd134, %fd127, 0d3FC5555555555511;
	fma.rn.f64 	%fd136, %fd135, %fd127, 0d3FE000000000000B;
	fma.rn.f64 	%fd137, %fd136, %fd127, 0d3FF0000000000000;
	fma.rn.f64 	%fd138, %fd137, %fd127, 0d3FF0000000000000;
	{
	.reg .b32 %temp; 
	mov.b64 	{%r14, %temp}, %fd138;
	}
	{
	.reg .b32 %temp; 
	mov.b64 	{%temp, %r15}, %fd138;
	}
	shl.b32 	%r86, %r13, 20;
	add.s32 	%r87, %r86, %r15;
	mov.b64 	%fd224, {%r14, %r87};
	{
	.reg .b32 %temp; 
	mov.b64 	{%temp, %r88}, %fd10;
	}
	mov.b32 	%f8, %r88;
	abs.f32 	%f1, %f8;
	setp.lt.f32 	%p30, %f1, 0f4086232B;
	@%p30 bra 	$L__BB19_14;
	setp.lt.f64 	%p31, %fd10, 0d0000000000000000;
	add.f64 	%fd139, %fd10, 0d7FF0000000000000;
	selp.f64 	%fd224, 0d0000000000000000, %fd139, %p31;
	setp.geu.f32 	%p32, %f1, 0f40874800;
	@%p32 bra 	$L__BB19_14;
	shr.u32 	%r89, %r13, 31;
	add.s32 	%r90, %r13, %r89;
	shr.s32 	%r91, %r90, 1;
	shl.b32 	%r92, %r91, 20;
	add.s32 	%r93, %r15, %r92;
	mov.b64 	%fd140, {%r14, %r93};
	sub.s32 	%r94, %r13, %r91;
	shl.b32 	%r95, %r94, 20;
	add.s32 	%r96, %r95, 1072693248;
	mov.b32 	%r97, 0;
	mov.b64 	%fd141, {%r97, %r96};
	mul.f64 	%fd224, %fd141, %fd140;
$L__BB19_14:
	mul.f64 	%fd142, %fd8, 0d3FE0000000000000;
	fma.rn.f64 	%fd15, %fd142, %fd224, %fd226;
	st.global.f64 	[%rd3], %fd15;
	ld.global.f64 	%fd143, [%rd5];
	ld.global.f64 	%fd144, [%rd8];
	mul.f64 	%fd145, %fd143, %fd144;
	ld.global.f64 	%fd16, [%rd39];
	mul.f64 	%fd17, %fd145, %fd9;
	fma.rn.f64 	%fd146, %fd17, 0d3FF71547652B82FE, 0d4338000000000000;
	{
	.reg .b32 %temp; 
	mov.b64 	{%r16, %temp}, %fd146;
	}
	mov.f64 	%fd147, 0dC338000000000000;
	add.rn.f64 	%fd148, %fd146, %fd147;
	fma.rn.f64 	%fd149, %fd148, 0dBFE62E42FEFA39EF, %fd17;
	fma.rn.f64 	%fd150, %fd148, 0dBC7ABC9E3B39803F, %fd149;
	fma.rn.f64 	%fd151, %fd150, 0d3E5ADE1569CE2BDF, 0d3E928AF3FCA213EA;
	fma.rn.f64 	%fd152, %fd151, %fd150, 0d3EC71DEE62401315;
	fma.rn.f64 	%fd153, %fd152, %fd150, 0d3EFA01997C89EB71;
	fma.rn.f64 	%fd154, %fd153, %fd150, 0d3F2A01A014761F65;
	fma.rn.f64 	%fd155, %fd154, %fd150, 0d3F56C16C1852B7AF;
	fma.rn.f64 	%fd156, %fd155, %fd150, 0d3F81111111122322;
	fma.rn.f64 	%fd157, %fd156, %fd150, 0d3FA55555555502A1;
	fma.rn.f64 	%fd158, %fd157, %fd150, 0d3FC5555555555511;
	fma.rn.f64 	%fd159, %fd158, %fd150, 0d3FE000000000000B;
	fma.rn.f64 	%fd160, %fd159, %fd150, 0d3FF0000000000000;
	fma.rn.f64 	%fd161, %fd160, %fd150, 0d3FF0000000000000;
	{
	.reg .b32 %temp; 
	mov.b64 	{%r17, %temp}, %fd161;
	}
	{
	.reg .b32 %temp; 
	mov.b64 	{%temp, %r18}, %fd161;
	}
	shl.b32 	%r98, %r16, 20;
	add.s32 	%r99, %r98, %r18;
	mov.b64 	%fd225, {%r17, %r99};
	{
	.reg .b32 %temp; 
	mov.b64 	{%temp, %r100}, %fd17;
	}
	mov.b32 	%f9, %r100;
	abs.f32 	%f2, %f9;
	setp.lt.f32 	%p33, %f2, 0f4086232B;
	@%p33 bra 	$L__BB19_17;
	setp.lt.f64 	%p34, %fd17, 0d0000000000000000;
	add.f64 	%fd162, %fd17, 0d7FF0000000000000;
	selp.f64 	%fd225, 0d0000000000000000, %fd162, %p34;
	setp.geu.f32 	%p35, %f2, 0f40874800;
	@%p35 bra 	$L__BB19_17;
	shr.u32 	%r101, %r16, 31;
	add.s32 	%r102, %r16, %r101;
	shr.s32 	%r103, %r102, 1;
	shl.b32 	%r104, %r103, 20;
	add.s32 	%r105, %r18, %r104;
	mov.b64 	%fd163, {%r17, %r105};
	sub.s32 	%r106, %r16, %r103;
	shl.b32 	%r107, %r106, 20;
	add.s32 	%r108, %r107, 1072693248;
	mov.b32 	%r109, 0;
	mov.b64 	%fd164, {%r109, %r108};
	mul.f64 	%fd225, %fd164, %fd163;
$L__BB19_17:
	mul.f64 	%fd165, %fd16, 0d3FE0000000000000;
	fma.rn.f64 	%fd226, %fd165, %fd225, %fd15;
	st.global.f64 	[%rd3], %fd226;
	add.s32 	%r159, %r159, 2;
	add.s64 	%rd39, %rd39, 16;
	add.s32 	%r158, %r158, 2;
	setp.ne.s32 	%p36, %r159, 0;
	@%p36 bra 	$L__BB19_11;
$L__BB19_18:
	and.b32  	%r110, %r45, 1;
	setp.eq.b32 	%p37, %r110, 1;
	not.pred 	%p38, %p37;
	@%p38 bra 	$L__BB19_39;
	ld.global.f64 	%fd166, [%rd5];
	add.s32 	%r111, %r160, %r161;
	mul.wide.s32 	%rd34, %r111, 8;
	add.s64 	%rd35, %rd2, %rd34;
	ld.global.f64 	%fd167, [%rd35];
	mul.f64 	%fd24, %fd166, %fd167;
	mul.wide.u32 	%rd36, %r160, 8;
	add.s64 	%rd37, %rd40, %rd36;
	ld.global.f64 	%fd25, [%rd37];
	mul.f64 	%fd168, %fd63, 0d0000000000000000;
	mov.f64 	%fd169, 0d3FF0000000000000;
	sub.f64 	%fd26, %fd169, %fd168;
	{
	.reg .b32 %temp; 
	mov.b64 	{%temp, %r22}, %fd26;
	}
	abs.f64 	%fd27, %fd26;
	{ // callseq 130, 0
	.param .b64 param0;
	st.param.f64 	[param0], %fd27;
	.param .b64 param1;
	st.param.f64 	[param1], 0d3FE0000000000000;
	.param .b64 retval0;
	call.uni (retval0), 
	__internal_accurate_pow, 
	(
	param0, 
	param1
	);
	ld.param.f64 	%fd170, [retval0];
	} // callseq 130
	setp.lt.s32 	%p39, %r22, 0;
	setp.neu.f64 	%p40, %fd26, 0d0000000000000000;
	selp.f64 	%fd172, 0dFFF8000000000000, %fd170, %p39;
	selp.f64 	%fd227, %fd172, %fd2, %p40;
	add.f64 	%fd173, %fd26, 0d3FE0000000000000;
	{
	.reg .b32 %temp; 
	mov.b64 	{%temp, %r112}, %fd173;
	}
	and.b32  	%r113, %r112, 2146435072;
	setp.ne.s32 	%p41, %r113, 2146435072;
	@%p41 bra 	$L__BB19_24;
	setp.nan.f64 	%p42, %fd26, %fd26;
	@%p42 bra 	$L__BB19_23;
	setp.neu.f64 	%p43, %fd27, 0d7FF0000000000000;
	@%p43 bra 	$L__BB19_24;
	setp.neu.f64 	%p44, %fd26, 0d0000000000000000;
	setp.lt.s32 	%p45, %r22, 0;
	or.b32  	%r114, %r5, -2147483648;
	selp.b32 	%r115, %r114, %r5, %p1;
	selp.b32 	%r116, %r115, %r5, %p44;
	selp.b32 	%r117, %r116, %r5, %p45;
	mov.b32 	%r118, 0;
	mov.b64 	%fd227, {%r118, %r117};
	bra.uni 	$L__BB19_24;
$L__BB19_23:
	mov.f64 	%fd174, 0d3FE0000000000000;
	add.rn.f64 	%fd227, %fd26, %fd174;
$L__BB19_24:
	setp.eq.f64 	%p46, %fd26, 0d3FF0000000000000;
	selp.f64 	%fd175, 0d3FF0000000000000, %fd227, %p46;
	mul.f64 	%fd176, %fd1, %fd175;
	mul.f64 	%fd32, %fd24, %fd176;
	fma.rn.f64 	%fd177, %fd32, 0d3FF71547652B82FE, 0d4338000000000000;
	{
	.reg .b32 %temp; 
	mov.b64 	{%r23, %temp}, %fd177;
	}
	mov.f64 	%fd178, 0dC338000000000000;
	add.rn.f64 	%fd179, %fd177, %fd178;
	fma.rn.f64 	%fd180, %fd179, 0dBFE62E42FEFA39EF, %fd32;
	fma.rn.f64 	%fd181, %fd179, 0dBC7ABC9E3B39803F, %fd180;
	fma.rn.f64 	%fd182, %fd181, 0d3E5ADE1569CE2BDF, 0d3E928AF3FCA213EA;
	fma.rn.f64 	%fd183, %fd182, %fd181, 0d3EC71DEE62401315;
	fma.rn.f64 	%fd184, %fd183, %fd181, 0d3EFA01997C89EB71;
	fma.rn.f64 	%fd185, %fd184, %fd181, 0d3F2A01A014761F65;
	fma.rn.f64 	%fd186, %fd185, %fd181, 0d3F56C16C1852B7AF;
	fma.rn.f64 	%fd187, %fd186, %fd181, 0d3F81111111122322;
	fma.rn.f64 	%fd188, %fd187, %fd181, 0d3FA55555555502A1;
	fma.rn.f64 	%fd189, %fd188, %fd181, 0d3FC5555555555511;
	fma.rn.f64 	%fd190, %fd189, %fd181, 0d3FE000000000000B;
	fma.rn.f64 	%fd191, %fd190, %fd181, 0d3FF0000000000000;
	fma.rn.f64 	%fd192, %fd191, %fd181, 0d3FF0000000000000;
	{
	.reg .b32 %temp; 
	mov.b64 	{%r24, %temp}, %fd192;
	}
	{
	.reg .b32 %temp; 
	mov.b64 	{%temp, %r25}, %fd192;
	}
	shl.b32 	%r119, %r23, 20;
	add.s32 	%r120, %r119, %r25;
	mov.b64 	%fd228, {%r24, %r120};
	{
	.reg .b32 %temp; 
	mov.b64 	{%temp, %r121}, %fd32;
	}
	mov.b32 	%f10, %r121;
	abs.f32 	%f3, %f10;
	setp.lt.f32 	%p47, %f3, 0f4086232B;
	@%p47 bra 	$L__BB19_27;
	setp.lt.f64 	%p48, %fd32, 0d0000000000000000;
	add.f64 	%fd193, %fd32, 0d7FF0000000000000;
	selp.f64 	%fd228, 0d0000000000000000, %fd193, %p48;
	setp.geu.f32 	%p49, %f3, 0f40874800;
	@%p49 bra 	$L__BB19_27;
	shr.u32 	%r122, %r23, 31;
	add.s32 	%r123, %r23, %r122;
	shr.s32 	%r124, %r123, 1;
	shl.b32 	%r125, %r124, 20;
	add.s32 	%r126, %r25, %r125;
	mov.b64 	%fd194, {%r24, %r126};
	sub.s32 	%r127, %r23, %r124;
	shl.b32 	%r128, %r127, 20;
	add.s32 	%r129, %r128, 1072693248;
	mov.b32 	%r130, 0;
	mov.b64 	%fd195, {%r130, %r129};
	mul.f64 	%fd228, %fd195, %fd194;
$L__BB19_27:
	mul.f64 	%fd196, %fd25, 0d3FE0000000000000;
	fma.rn.f64 	%fd197, %fd196, %fd228, %fd226;
	st.global.f64 	[%rd3], %fd197;
	bra.uni 	$L__BB19_39;
$L__BB19_28:
	mov.f64 	%fd82, 0d3FE0000000000000;
	add.rn.f64 	%fd230, %fd40, %fd82;
$L__BB19_29:
	setp.eq.f64 	%p18, %fd40, 0d3FF0000000000000;
	selp.f64 	%fd83, 0d3FF0000000000000, %fd230, %p18;
	mul.f64 	%fd84, %fd1, %fd83;
	mul.f64 	%fd46, %fd38, %fd84;
	fma.rn.f64 	%fd85, %fd46, 0d3FF71547652B82FE, 0d4338000000000000;
	{
	.reg .b32 %temp; 
	mov.b64 	{%r29, %temp}, %fd85;
	}
	mov.f64 	%fd86, 0dC338000000000000;
	add.rn.f64 	%fd87, %fd85, %fd86;
	fma.rn.f64 	%fd88, %fd87, 0dBFE62E42FEFA39EF, %fd46;
	fma.rn.f64 	%fd89, %fd87, 0dBC7ABC9E3B39803F, %fd88;
	fma.rn.f64 	%fd90, %fd89, 0d3E5ADE1569CE2BDF, 0d3E928AF3FCA213EA;
	fma.rn.f64 	%fd91, %fd90, %fd89, 0d3EC71DEE62401315;
	fma.rn.f64 	%fd92, %fd91, %fd89, 0d3EFA01997C89EB71;
	fma.rn.f64 	%fd93, %fd92, %fd89, 0d3F2A01A014761F65;
	fma.rn.f64 	%fd94, %fd93, %fd89, 0d3F56C16C1852B7AF;
	fma.rn.f64 	%fd95, %fd94, %fd89, 0d3F81111111122322;
	fma.rn.f64 	%fd96, %fd95, %fd89, 0d3FA55555555502A1;
	fma.rn.f64 	%fd97, %fd96, %fd89, 0d3FC5555555555511;
	fma.rn.f64 	%fd98, %fd97, %fd89, 0d3FE000000000000B;
	fma.rn.f64 	%fd99, %fd98, %fd89, 0d3FF0000000000000;
	fma.rn.f64 	%fd100, %fd99, %fd89, 0d3FF0000000000000;
	{
	.reg .b32 %temp; 
	mov.b64 	{%r30, %temp}, %fd100;
	}
	{
	.reg .b32 %temp; 
	mov.b64 	{%temp, %r31}, %fd100;
	}
	shl.b32 	%r67, %r29, 20;
	add.s32 	%r68, %r67, %r31;
	mov.b64 	%fd231, {%r30, %r68};
	{
	.reg .b32 %temp; 
	mov.b64 	{%temp, %r69}, %fd46;
	}
	mov.b32 	%f7, %r69;
	abs.f32 	%f4, %f7;
	setp.lt.f32 	%p19, %f4, 0f4086232B;
	@%p19 bra 	$L__BB19_32;
	setp.lt.f64 	%p20, %fd46, 0d0000000000000000;
	add.f64 	%fd101, %fd46, 0d7FF0000000000000;
	selp.f64 	%fd231, 0d0000000000000000, %fd101, %p20;
	setp.geu.f32 	%p21, %f4, 0f40874800;
	@%p21 bra 	$L__BB19_32;
	shr.u32 	%r70, %r29, 31;
	add.s32 	%r71, %r29, %r70;
	shr.s32 	%r72, %r71, 1;
	shl.b32 	%r73, %r72, 20;
	add.s32 	%r74, %r31, %r73;
	mov.b64 	%fd102, {%r30, %r74};
	sub.s32 	%r75, %r29, %r72;
	shl.b32 	%r76, %r75, 20;
	add.s32 	%r77, %r76, 1072693248;
	mov.b32 	%r78, 0;
	mov.b64 	%fd103, {%r78, %r77};
	mul.f64 	%fd231, %fd103, %fd102;
$L__BB19_32:
	mul.f64 	%fd104, %fd39, 0d3FE0000000000000;
	fma.rn.f64 	%fd229, %fd104, %fd231, %fd229;
	st.global.f64 	[%rd3], %fd229;
	add.s32 	%r162, %r162, 1;
	setp.eq.s32 	%p22, %r162, 0;
	add.s64 	%rd40, %rd40, 8;
	add.s32 	%r161, %r161, 1;
	@%p22 bra 	$L__BB19_39;
	bra.uni 	$L__BB19_5;
$L__BB19_33:
	and.b32  	%r34, %r45, 3;
	setp.lt.u32 	%p50, %r45, 4;
	mov.b32 	%r164, 0;
	mov.f64 	%fd233, 0d0000000000000000;
	@%p50 bra 	$L__BB19_36;
	and.b32  	%r164, %r45, 2147483644;
	mov.f64 	%fd200, 0d7FF8000000000000;
	{
	.reg .b32 %temp; 
	mov.b64 	{%r132, %temp}, %fd200;
	}
	{
	.reg .b32 %temp; 
	mov.b64 	{%temp, %r133}, %fd200;
	}
	shl.b32 	%r134, %r132, 20;
	add.s32 	%r135, %r134, %r133;
	mov.b64 	%fd52, {%r132, %r135};
	mov.b32 	%f11, %r133;
	abs.f32 	%f5, %f11;
	shr.u32 	%r136, %r132, 31;
	add.s32 	%r137, %r132, %r136;
	shr.s32 	%r138, %r137, 1;
	shl.b32 	%r139, %r138, 20;
	add.s32 	%r140, %r133, %r139;
	mov.b64 	%fd201, {%r132, %r140};
	sub.s32 	%r141, %r132, %r138;
	shl.b32 	%r142, %r141, 20;
	add.s32 	%r143, %r142, 1072693248;
	mov.b32 	%r144, 0;
	mov.b64 	%fd202, {%r144, %r143};
	mul.f64 	%fd53, %fd202, %fd201;
	neg.s32 	%r163, %r164;
	add.s64 	%rd41, %rd40, 16;
	mov.f64 	%fd233, 0d0000000000000000;
$L__BB19_35:
	setp.geu.f32 	%p51, %f5, 0f40874800;
	setp.lt.f32 	%p52, %f5, 0f4086232B;
	ld.global.f64 	%fd203, [%rd41+-16];
	mul.f64 	%fd204, %fd203, 0d3FE0000000000000;
	selp.f64 	%fd205, 0d7FF8000000000000, %fd53, %p51;
	selp.f64 	%fd206, %fd52, %fd205, %p52;
	fma.rn.f64 	%fd207, %fd204, %fd206, %fd233;
	st.global.f64 	[%rd3], %fd207;
	ld.global.f64 	%fd208, [%rd41+-8];
	mul.f64 	%fd209, %fd208, 0d3FE0000000000000;
	fma.rn.f64 	%fd210, %fd209, %fd206, %fd207;
	st.global.f64 	[%rd3], %fd210;
	ld.global.f64 	%fd211, [%rd41];
	mul.f64 	%fd212, %fd211, 0d3FE0000000000000;
	fma.rn.f64 	%fd213, %fd212, %fd206, %fd210;
	st.global.f64 	[%rd3], %fd213;
	ld.global.f64 	%fd214, [%rd41+8];
	mul.f64 	%fd215, %fd214, 0d3FE0000000000000;
	fma.rn.f64 	%fd233, %fd215, %fd206, %fd213;
	st.global.f64 	[%rd3], %fd233;
	add.s32 	%r163, %r163, 4;
	add.s64 	%rd41, %rd41, 32;
	setp.ne.s32 	%p53, %r163, 0;
	@%p53 bra 	$L__BB19_35;
$L__BB19_36:
	setp.eq.s32 	%p54, %r34, 0;
	@%p54 bra 	$L__BB19_39;
	mov.f64 	%fd216, 0d7FF8000000000000;
	{
	.reg .b32 %temp; 
	mov.b64 	{%r145, %temp}, %fd216;
	}
	{
	.reg .b32 %temp; 
	mov.b64 	{%temp, %r146}, %fd216;
	}
	shl.b32 	%r147, %r145, 20;
	add.s32 	%r148, %r147, %r146;
	mov.b64 	%fd57, {%r145, %r148};
	mov.b32 	%f12, %r146;
	abs.f32 	%f6, %f12;
	shr.u32 	%r149, %r145, 31;
	add.s32 	%r150, %r145, %r149;
	shr.s32 	%r151, %r150, 1;
	shl.b32 	%r152, %r151, 20;
	add.s32 	%r153, %r146, %r152;
	mov.b64 	%fd217, {%r145, %r153};
	sub.s32 	%r154, %r145, %r151;
	shl.b32 	%r155, %r154, 20;
	add.s32 	%r156, %r155, 1072693248;
	mov.b32 	%r157, 0;
	mov.b64 	%fd218, {%r157, %r156};
	mul.f64 	%fd58, %fd218, %fd217;
	mul.wide.u32 	%rd38, %r164, 8;
	add.s64 	%rd42, %rd40, %rd38;
	neg.s32 	%r165, %r34;
$L__BB19_38:
	.pragma "nounroll";
	setp.geu.f32 	%p55, %f6, 0f40874800;
	setp.lt.f32 	%p56, %f6, 0f4086232B;
	ld.global.f64 	%fd219, [%rd42];
	mul.f64 	%fd220, %fd219, 0d3FE0000000000000;
	selp.f64 	%fd221, 0d7FF8000000000000, %fd58, %p55;
	selp.f64 	%fd222, %fd57, %fd221, %p56;
	fma.rn.f64 	%fd233, %fd220, %fd222, %fd233;
	st.global.f64 	[%rd3], %fd233;
	add.s64 	%rd42, %rd42, 8;
	add.s32 	%r165, %r165, 1;
	setp.ne.s32 	%p57, %r165, 0;
	@%p57 bra 	$L__BB19_38;
$L__BB19_39:
	ret;

}
.func  (.param .b64 func_retval0) __internal_accurate_pow(
	.param .b64 __internal_accurate_pow_param_0,
	.param .b64 __internal_accurate_pow_param_1
)
{
	.reg .pred 	%p<8>;
	.reg .b32 	%r<49>;
	.reg .b32 	%f<3>;
	.reg .b64 	%fd<109>;

	ld.param.f64 	%fd10, [__internal_accurate_pow_param_0];
	ld.param.f64 	%fd11, [__internal_accurate_pow_param_1];
	{
	.reg .b32 %temp; 
	mov.b64 	{%temp, %r46}, %fd10;
	}
	{
	.reg .b32 %temp; 
	mov.b64 	{%r45, %temp}, %fd10;
	}
	shr.u32 	%r47, %r46, 20;
	setp.gt.u32 	%p1, %r46, 1048575;
	@%p1 bra 	$L__BB20_2;
	mul.f64 	%fd12, %fd10, 0d4350000000000000;
	{
	.reg .b32 %temp; 
	mov.b64 	{%temp, %r46}, %fd12;
	}
	{
	.reg .b32 %temp; 
	mov.b64 	{%r45, %temp}, %fd12;
	}
	shr.u32 	%r16, %r46, 20;
	add.s32 	%r47, %r16, -54;
$L__BB20_2:
	add.s32 	%r48, %r47, -1023;
	and.b32  	%r17, %r46, -2146435073;
	or.b32  	%r18, %r17, 1072693248;
	mov.b64 	%fd107, {%r45, %r18};
	setp.lt.u32 	%p2, %r18, 1073127583;
	@%p2 bra 	$L__BB20_4;
	{
	.reg .b32 %temp; 
	mov.b64 	{%r19, %temp}, %fd107;
	}
	{
	.reg .b32 %temp; 
	mov.b64 	{%temp, %r20}, %fd107;
	}
	add.s32 	%r21, %r20, -1048576;
	mov.b64 	%fd107, {%r19, %r21};
	add.s32 	%r48, %r47, -1022;
$L__BB20_4:
	add.f64 	%fd13, %fd107, 0dBFF0000000000000;
	add.f64 	%fd14, %fd107, 0d3FF0000000000000;
	rcp.approx.ftz.f64 	%fd15, %fd14;
	neg.f64 	%fd16, %fd14;
	fma.rn.f64 	%fd17, %fd16, %fd15, 0d3FF0000000000000;
	fma.rn.f64 	%fd18, %fd17, %fd17, %fd17;
	fma.rn.f64 	%fd19, %fd18, %fd15, %fd15;
	mul.f64 	%fd20, %fd13, %fd19;
	fma.rn.f64 	%fd21, %fd13, %fd19, %fd20;
	mul.f64 	%fd22, %fd21, %fd21;
	fma.rn.f64 	%fd23, %fd22, 0d3EB0F5FF7D2CAFE2, 0d3ED0F5D241AD3B5A;
	fma.rn.f64 	%fd24, %fd23, %fd22, 0d3EF3B20A75488A3F;
	fma.rn.f64 	%fd25, %fd24, %fd22, 0d3F1745CDE4FAECD5;
	fma.rn.f64 	%fd26, %fd25, %fd22, 0d3F3C71C7258A578B;
	fma.rn.f64 	%fd27, %fd26, %fd22, 0d3F6249249242B910;
	fma.rn.f64 	%fd28, %fd27, %fd22, 0d3F89999999999DFB;
	sub.f64 	%fd29, %fd13, %fd21;
	add.f64 	%fd30, %fd29, %fd29;
	neg.f64 	%fd31, %fd21;
	fma.rn.f64 	%fd32, %fd31, %fd13, %fd30;
	mul.f64 	%fd33, %fd19, %fd32;
	fma.rn.f64 	%fd34, %fd22, %fd28, 0d3FB5555555555555;
	mov.f64 	%fd35, 0d3FB5555555555555;
	sub.f64 	%fd36, %fd35, %fd34;
	fma.rn.f64 	%fd37, %fd22, %fd28, %fd36;
	add.f64 	%fd38, %fd37, 0dBC46A4CB00B9E7B0;
	add.f64 	%fd39, %fd34, %fd38;
	sub.f64 	%fd40, %fd34, %fd39;
	add.f64 	%fd41, %fd38, %fd40;
	mul.rn.f64 	%fd42, %fd21, %fd21;
	neg.f64 	%fd43, %fd42;
	fma.rn.f64 	%fd44, %fd21, %fd21, %fd43;
	{
	.reg .b32 %temp; 
	mov.b64 	{%r22, %temp}, %fd33;
	}
	{
	.reg .b32 %temp; 
	mov.b64 	{%temp, %r23}, %fd33;
	}
	add.s32 	%r24, %r23, 1048576;
	mov.b64 	%fd45, {%r22, %r24};
	fma.rn.f64 	%fd46, %fd21, %fd45, %fd44;
	mul.rn.f64 	%fd47, %fd42, %fd21;
	neg.f64 	%fd48, %fd47;
	fma.rn.f64 	%fd49, %fd42, %fd21, %fd48;
	fma.rn.f64 	%fd50, %fd42, %fd33, %fd49;
	fma.rn.f64 	%fd51, %fd46, %fd21, %fd50;
	mul.rn.f64 	%fd52, %fd39, %fd47;
	neg.f64 	%fd53, %fd52;
	fma.rn.f64 	%fd54, %fd39, %fd47, %fd53;
	fma.rn.f64 	%fd55, %fd39, %fd51, %fd54;
	fma.rn.f64 	%fd56, %fd41, %fd47, %fd55;
	add.f64 	%fd57, %fd52, %fd56;
	sub.f64 	%fd58, %fd52, %fd57;
	add.f64 	%fd59, %fd56, %fd58;
	add.f64 	%fd60, %fd21, %fd57;
	sub.f64 	%fd61, %fd21, %fd60;
	add.f64 	%fd62, %fd57, %fd61;
	add.f64 	%fd63, %fd59, %fd62;
	add.f64 	%fd64, %fd33, %fd63;
	add.f64 	%fd65, %fd60, %fd64;
	sub.f64 	%fd66, %fd60, %fd65;
	add.f64 	%fd67, %fd64, %fd66;
	xor.b32  	%r25, %r48, -2147483648;
	mov.b32 	%r26, 1127219200;
	mov.b64 	%fd68, {%r25, %r26};
	mov.b32 	%r27, -2147483648;
	mov.b64 	%fd69, {%r27, %r26};
	sub.f64 	%fd70, %fd68, %fd69;
	fma.rn.f64 	%fd71, %fd70, 0d3FE62E42FEFA39EF, %fd65;
	fma.rn.f64 	%fd72, %fd70, 0dBFE62E42FEFA39EF, %fd71;
	sub.f64 	%fd73, %fd72, %fd65;
	sub.f64 	%fd74, %fd67, %fd73;
	fma.rn.f64 	%fd75, %fd70, 0d3C7ABC9E3B39803F, %fd74;
	add.f64 	%fd76, %fd71, %fd75;
	sub.f64 	%fd77, %fd71, %fd76;
	add.f64 	%fd78, %fd75, %fd77;
	{
	.reg .b32 %temp; 
	mov.b64 	{%temp, %r28}, %fd11;
	}
	{
	.reg .b32 %temp; 
	mov.b64 	{%r29, %temp}, %fd11;
	}
	shl.b32 	%r30, %r28, 1;
	setp.gt.u32 	%p3, %r30, -33554433;
	and.b32  	%r31, %r28, -15728641;
	selp.b32 	%r32, %r31, %r28, %p3;
	mov.b64 	%fd79, {%r29, %r32};
	mul.rn.f64 	%fd80, %fd76, %fd79;
	neg.f64 	%fd81, %fd80;
	fma.rn.f64 	%fd82, %fd76, %fd79, %fd81;
	fma.rn.f64 	%fd83, %fd78, %fd79, %fd82;
	add.f64 	%fd4, %fd80, %fd83;
	sub.f64 	%fd84, %fd80, %fd4;
	add.f64 	%fd5, %fd83, %fd84;
	fma.rn.f64 	%fd85, %fd4, 0d3FF71547652B82FE, 0d4338000000000000;
	{
	.reg .b32 %temp; 
	mov.b64 	{%r13, %temp}, %fd85;
	}
	mov.f64 	%fd86, 0dC338000000000000;
	add.rn.f64 	%fd87, %fd85, %fd86;
	fma.rn.f64 	%fd88, %fd87, 0dBFE62E42FEFA39EF, %fd4;
	fma.rn.f64 	%fd89, %fd87, 0dBC7ABC9E3B39803F, %fd88;
	fma.rn.f64 	%fd90, %fd89, 0d3E5ADE1569CE2BDF, 0d3E928AF3FCA213EA;
	fma.rn.f64 	%fd91, %fd90, %fd89, 0d3EC71DEE62401315;
	fma.rn.f64 	%fd92, %fd91, %fd89, 0d3EFA01997C89EB71;
	fma.rn.f64 	%fd93, %fd92, %fd89, 0d3F2A01A014761F65;
	fma.rn.f64 	%fd94, %fd93, %fd89, 0d3F56C16C1852B7AF;
	fma.rn.f64 	%fd95, %fd94, %fd89, 0d3F81111111122322;
	fma.rn.f64 	%fd96, %fd95, %fd89, 0d3FA55555555502A1;
	fma.rn.f64 	%fd97, %fd96, %fd89, 0d3FC5555555555511;
	fma.rn.f64 	%fd98, %fd97, %fd89, 0d3FE000000000000B;
	fma.rn.f64 	%fd99, %fd98, %fd89, 0d3FF0000000000000;
	fma.rn.f64 	%fd100, %fd99, %fd89, 0d3FF0000000000000;
	{
	.reg .b32 %temp; 
	mov.b64 	{%r14, %temp}, %fd100;
	}
	{
	.reg .b32 %temp; 
	mov.b64 	{%temp, %r15}, %fd100;
	}
	shl.b32 	%r33, %r13, 20;
	add.s32 	%r34, %r33, %r15;
	mov.b64 	%fd108, {%r14, %r34};
	{
	.reg .b32 %temp; 
	mov.b64 	{%temp, %r35}, %fd4;
	}
	mov.b32 	%f2, %r35;
	abs.f32 	%f1, %f2;
	setp.lt.f32 	%p4, %f1, 0f4086232B;
	@%p4 bra 	$L__BB20_7;
	setp.lt.f64 	%p5, %fd4, 0d0000000000000000;
	add.f64 	%fd101, %fd4, 0d7FF0000000000000;
	selp.f64 	%fd108, 0d0000000000000000, %fd101, %p5;
	setp.geu.f32 	%p6, %f1, 0f40874800;
	@%p6 bra 	$L__BB20_7;
	shr.u32 	%r36, %r13, 31;
	add.s32 	%r37, %r13, %r36;
	shr.s32 	%r38, %r37, 1;
	shl.b32 	%r39, %r38, 20;
	add.s32 	%r40, %r15, %r39;
	mov.b64 	%fd102, {%r14, %r40};
	sub.s32 	%r41, %r13, %r38;
	shl.b32 	%r42, %r41, 20;
	add.s32 	%r43, %r42, 1072693248;
	mov.b32 	%r44, 0;
	mov.b64 	%fd103, {%r44, %r43};
	mul.f64 	%fd108, %fd103, %fd102;
$L__BB20_7:
	abs.f64 	%fd104, %fd108;
	setp.eq.f64 	%p7, %fd104, 0d7FF0000000000000;
	fma.rn.f64 	%fd105, %fd108, %fd5, %fd108;
	selp.f64 	%fd106, %fd108, %fd105, %p7;
	st.param.f64 	[func_retval0], %fd106;
	ret;

}


// ===== COMPILED SASS (sm_100) =====

	.target	sm_100

	.elftype	@"ET_EXEC"


//--------------------- .note.nv.tkinfo           --------------------------
	.section	.note.nv.tkinfo,"",@"SHT_NOTE"
	.sectionflags	@"SHF_NOTE_NV_TKINFO"
	.tkinfo
        /*0018*/ 	.word	0x00000002
        /*0030*/ 	.string	""
        /*0030*/ 	.string	"ptxas"
        /*0030*/ 	.string	"Cuda compilation tools, release 13.0, V13.0.88"
        /*0030*/ 	.string	"Build cuda_13.0.r13.0/compiler.36424714_0"
        /*0030*/ 	.string	"-arch sm_100 -m 64 "



//--------------------- .note.nv.cuinfo           --------------------------
	.section	.note.nv.cuinfo,"",@"SHT_NOTE"
	.sectionflags	@"SHF_NOTE_NV_CUINFO"
        /*0018*/ 	.short	0x0002
        /*001a*/ 	.short	0x0064
        /*001c*/ 	.short	0x0082
	.zero		2


//--------------------- .nv.info                  --------------------------
	.section	.nv.info,"",@"SHT_CUDA_INFO"
	.align	4


	//----- nvinfo : EIATTR_REGCOUNT
	.align		4
        /*0000*/ 	.byte	0x04, 0x2f
        /*0002*/ 	.short	(.L_1 - .L_0)
	.align		4
.L_0:
        /*0004*/ 	.word	index@(_Z11plancktablePdS_S_idd)
        /*0008*/ 	.word	0x00000042


	//----- nvinfo : EIATTR_FRAME_SIZE
	.align		4
.L_1:
        /*000c*/ 	.byte	0x04, 0x11
        /*000e*/ 	.short	(.L_3 - .L_2)
	.align		4
.L_2:
        /*0010*/ 	.word	index@($_Z11plancktablePdS_S_idd$__internal_accurate_pow)
        /*0014*/ 	.word	0x00000000


	//----- nvinfo : EIATTR_FRAME_SIZE
	.align		4
.L_3:
        /*0018*/ 	.byte	0x04, 0x11
        /*001a*/ 	.short	(.L_5 - .L_4)
	.align		4
.L_4:
        /*001c*/ 	.word	index@($__internal_26_$__cuda_sm20_div_rn_f64_full)
        /*0020*/ 	.word	0x00000000


	//----- nvinfo : EIATTR_FRAME_SIZE
	.align		4
.L_5:
        /*0024*/ 	.byte	0x04, 0x11
        /*0026*/ 	.short	(.L_7 - .L_6)
	.align		4
.L_6:
        /*0028*/ 	.word	index@(_Z11plancktablePdS_S_idd)
        /*002c*/ 	.word	0x00000000


	//----- nvinfo : EIATTR_REGCOUNT
	.align		4
.L_7:
        /*0030*/ 	.byte	0x04, 0x2f
        /*0032*/ 	.short	(.L_9 - .L_8)
	.align		4
.L_8:
        /*0034*/ 	.word	index@(_Z10gridkernelPdS_S_S_S_S_ddid)
        /*0038*/ 	.word	0x00000026


	//----- nvinfo : EIATTR_FRAME_SIZE
	.align		4
.L_9:
        /*003c*/ 	.byte	0x04, 0x11
        /*003e*/ 	.short	(.L_11 - .L_10)
	.align		4
.L_10:
        /*0040*/ 	.word	index@($_Z10gridkernelPdS_S_S_S_S_ddid$__internal_accurate_pow)
        /*0044*/ 	.word	0x00000000


	//----- nvinfo : EIATTR_FRAME_SIZE
	.align		4
.L_11:
        /*0048*/ 	.byte	0x04, 0x11
        /*004a*/ 	.short	(.L_13 - .L_12)
	.align		4
.L_12:
        /*004c*/ 	.word	index@($__internal_25_$__cuda_sm20_div_rn_f64_full)
        /*0050*/ 	.word	0x00000000


	//----- nvinfo : EIATTR_FRAME_SIZE
	.align		4
.L_13:
        /*0054*/ 	.byte	0x04, 0x11
        /*0056*/ 	.short	(.L_15 - .L_14)
	.align		4
.L_14:
        /*0058*/ 	.word	index@($__internal_24_$__cuda_sm20_dblrcp_rn_slowpath_v3)
        /*005c*/ 	.word	0x00000000


	//----- nvinfo : EIATTR_FRAME_SIZE
	.align		4
.L_15:
        /*0060*/ 	.byte	0x04, 0x11
        /*0062*/ 	.short	(.L_17 - .L_16)
	.align		4
.L_16:
        /*0064*/ 	.word	index@(_Z10gridkernelPdS_S_S_S_S_ddid)
        /*0068*/ 	.word	0x00000000


	//----- nvinfo : EIATTR_REGCOUNT
	.align		4
.L_17:
        /*006c*/ 	.byte	0x04, 0x2f
        /*006e*/ 	.short	(.L_19 - .L_18)
	.align		4
.L_18:
        /*0070*/ 	.word	index@(_Z8captablePdS_S_S_S_S_diiidd)
        /*0074*/ 	.word	0x00000028


	//----- nvinfo : EIATTR_FRAME_SIZE
	.align		4
.L_19:
        /*0078*/ 	.byte	0x04, 0x11
        /*007a*/ 	.short	(.L_21 - .L_20)
	.align		4
.L_20:
        /*007c*/ 	.word	index@($_Z8captablePdS_S_S_S_S_diiidd$__internal_accurate_pow)
        /*0080*/ 	.word	0x00000000


	//----- nvinfo : EIATTR_FRAME_SIZE
	.align		4
.L_21:
        /*0084*/ 	.byte	0x04, 0x11
        /*0086*/ 	.short	(.L_23 - .L_22)
	.align		4
.L_22:
        /*0088*/ 	.word	index@($__internal_23_$__cuda_sm20_div_rn_f64_full)
        /*008c*/ 	.word	0x00000000


	//----- nvinfo : EIATTR_FRAME_SIZE
	.align		4
.L_23:
        /*0090*/ 	.byte	0x04, 0x11
        /*0092*/ 	.short	(.L_25 - .L_24)
	.align		4
.L_24:
        /*0094*/ 	.word	index@($__internal_22_$__cuda_sm20_dblrcp_rn_slowpath_v3)
        /*0098*/ 	.word	0x00000000


	//----- nvinfo : EIATTR_FRAME_SIZE
	.align		4
.L_25:
        /*009c*/ 	.byte	0x04, 0x11
        /*009e*/ 	.short	(.L_27 - .L_26)
	.align		4
.L_26:
        /*00a0*/ 	.word	index@(_Z8captablePdS_S_S_S_S_diiidd)
        /*00a4*/ 	.word	0x00000000


	//----- nvinfo : EIATTR_REGCOUNT
	.align		4
.L_27:
        /*00a8*/ 	.byte	0x04, 0x2f
        /*00aa*/ 	.short	(.L_29 - .L_28)
	.align		4
.L_28:
        /*00ac*/ 	.word	index@(_Z10temp_interPdS_i)
        /*00b0*/ 	.word	0x0000000c


	//----- nvinfo : EIATTR_FRAME_SIZE
	.align		4
.L_29:
        /*00b4*/ 	.byte	0x04, 0x11
        /*00b6*/ 	.short	(.L_31 - .L_30)
	.align		4
.L_30:
        /*00b8*/ 	.word	index@(_Z10temp_interPdS_i)
        /*00bc*/ 	.word	0x00000000


	//----- nvinfo : EIATTR_REGCOUNT
	.align		4
.L_31:
        /*00c0*/ 	.byte	0x04, 0x2f
        /*00c2*/ 	.short	(.L_33 - .L_32)
	.align		4
.L_32:
        /*00c4*/ 	.word	index@(_Z13opac_interpolPdS_S_S_S_S_S_iiiidi)
        /*00c8*/ 	.word	0x00000034


	//----- nvinfo : EIATTR_FRAME_SIZE
	.align		4
.L_33:
        /*00cc*/ 	.byte	0x04, 0x11
        /*00ce*/ 	.short	(.L_35 - .L_34)
	.align		4
.L_34:
        /*00d0*/ 	.word	index@($__internal_21_$__cuda_sm20_div_rn_f64_full)
        /*00d4*/ 	.word	0x00000000


	//----- nvinfo : EIATTR_FRAME_SIZE
	.align		4
.L_35:
        /*00d8*/ 	.byte	0x04, 0x11
        /*00da*/ 	.short	(.L_37 - .L_36)
	.align		4
.L_36:
        /*00dc*/ 	.word	index@(_Z13opac_interpolPdS_S_S_S_S_S_iiiidi)
        /*00e0*/ 	.word	0x00000000


	//----- nvinfo : EIATTR_REGCOUNT
	.align		4
.L_37:
        /*00e4*/ 	.byte	0x04, 0x2f
        /*00e6*/ 	.short	(.L_39 - .L_38)
	.align		4
.L_38:
        /*00e8*/ 	.word	index@(_Z16cap_interpol_isoPdS_S_S_S_S_S_S_S_iii)
        /*00ec*/ 	.word	0x00000020


	//----- nvinfo : EIATTR_FRAME_SIZE
	.align		4
.L_39:
        /*00f0*/ 	.byte	0x04, 0x11
        /*00f2*/ 	.short	(.L_41 - .L_40)
	.align		4
.L_40:
        /*00f4*/ 	.word	index@($__internal_20_$__cuda_sm20_div_rn_f64_full)
        /*00f8*/ 	.word	0x00000000


	//----- nvinfo : EIATTR_FRAME_SIZE
	.align		4
.L_41:
        /*00fc*/ 	.byte	0x04, 0x11
        /*00fe*/ 	.short	(.L_43 - .L_42)
	.align		4
.L_42:
        /*0100*/ 	.word	index@(_Z16cap_interpol_isoPdS_S_S_S_S_S_S_S_iii)
        /*0104*/ 	.word	0x00000000


	//----- nvinfo : EIATTR_REGCOUNT
	.align		4
.L_43:
        /*0108*/ 	.byte	0x04, 0x2f
        /*010a*/ 	.short	(.L_45 - .L_44)
	.align		4
.L_44:
        /*010c*/ 	.word	index@(_Z19cap_interpol_nonisoPdS_S_S_S_S_S_S_S_S_S_S_S_S_S_S_S_S_S_iii)
        /*0110*/ 	.word	0x00000020


	//----- nvinfo : EIATTR_FRAME_SIZE
	.align		4
.L_45:
        /*0114*/ 	.byte	0x04, 0x11
        /*0116*/ 	.short	(.L_47 - .L_46)
	.align		4
.L_46:
        /*0118*/ 	.word	index@($__internal_19_$__cuda_sm20_div_rn_f64_full)
        /*011c*/ 	.word	0x00000010


	//----- nvinfo : EIATTR_FRAME_SIZE
	.align		4
.L_47:
        /*0120*/ 	.byte	0x04, 0x11
        /*0122*/ 	.short	(.L_49 - .L_48)
	.align		4
.L_48:
        /*0124*/ 	.word	index@(_Z19cap_interpol_nonisoPdS_S_S_S_S_S_S_S_S_S_S_S_S_S_S_S_S_S_iii)
        /*0128*/ 	.word	0x00000010


	//----- nvinfo : EIATTR_REGCOUNT
	.align		4
.L_49:
        /*012c*/ 	.byte	0x04, 0x2f
        /*012e*/ 	.short	(.L_51 - .L_50)
	.align		4
.L_50:
        /*0130*/ 	.word	index@(_Z21planck_interpol_layerPdS_S_S_S_S_S_iii)
        /*0134*/ 	.word	0x0000001c


	//----- nvinfo : EIATTR_FRAME_SIZE
	.align		4
.L_51:
        /*0138*/ 	.byte	0x04, 0x11
        /*013a*/ 	.short	(.L_53 - .L_52)
	.align		4
.L_52:
        /*013c*/ 	.word	index@($__internal_18_$__cuda_sm20_div_rn_f64_full)
        /*0140*/ 	.word	0x00000000


	//----- nvinfo : EIATTR_FRAME_SIZE
	.align		4
.L_53:
        /*0144*/ 	.byte	0x04, 0x11
        /*0146*/ 	.short	(.L_55 - .L_54)
	.align		4
.L_54:
        /*0148*/ 	.word	index@(_Z21planck_interpol_layerPdS_S_S_S_S_S_iii)
        /*014c*/ 	.word	0x00000000


	//----- nvinfo : EIATTR_REGCOUNT
	.align		4
.L_55:
        /*0150*/ 	.byte	0x04, 0x2f
        /*0152*/ 	.short	(.L_57 - .L_56)
	.align		4
.L_56:
        /*0154*/ 	.word	index@(_Z25planck_interpol_interfacePdS_S_S_S_S_ii)
        /*0158*/ 	.word	0x00000019


	//----- nvinfo : EIATTR_FRAME_SIZE
	.align		4
.L_57:
        /*015c*/ 	.byte	0x04, 0x11
        /*015e*/ 	.short	(.L_59 - .L_58)
	.align		4
.L_58:
        /*0160*/ 	.word	index@($__internal_17_$__cuda_sm20_div_rn_f64_full)
        /*0164*/ 	.word	0x00000000


	//----- nvinfo : EIATTR_FRAME_SIZE
	.align		4
.L_59:
        /*0168*/ 	.byte	0x04, 0x11
        /*016a*/ 	.short	(.L_61 - .L_60)
	.align		4
.L_60:
        /*016c*/ 	.word	index@(_Z25planck_interpol_interfacePdS_S_S_S_S_ii)
        /*0170*/ 	.word	0x00000000


	//----- nvinfo : EIATTR_REGCOUNT
	.align		4
.L_61:
        /*0174*/ 	.byte	0x04, 0x2f
        /*0176*/ 	.short	(.L_63 - .L_62)
	.align		4
.L_62:
        /*0178*/ 	.word	index@(_Z9flux_initPdS_S_S_iii)
        /*017c*/ 	.word	0x0000000c


	//----- nvinfo : EIATTR_FRAME_SIZE
	.align		4
.L_63:
        /*0180*/ 	.byte	0x04, 0x11
        /*0182*/ 	.short	(.L_65 - .L_64)
	.align		4
.L_64:
        /*0184*/ 	.word	index@(_Z9flux_initPdS_S_S_iii)
        /*0188*/ 	.word	0x00000000


	//----- nvinfo : EIATTR_REGCOUNT
	.align		4
.L_65:
        /*018c*/ 	.byte	0x04, 0x2f
        /*018e*/ 	.short	(.L_67 - .L_66)
	.align		4
.L_66:
        /*0190*/ 	.word	index@(_Z14fband_iso_tabuPdS_S_S_S_S_S_S_S_S_iiddddiidid)
        /*0194*/ 	.word	0x00000034


	//----- nvinfo : EIATTR_FRAME_SIZE
	.align		4
.L_67:
        /*0198*/ 	.byte	0x04, 0x11
        /*019a*/ 	.short	(.L_69 - .L_68)
	.align		4
.L_68:
        /*019c*/ 	.word	index@($_Z14fband_iso_tabuPdS_S_S_S_S_S_S_S_S_iiddddiidid$__internal_accurate_pow)
        /*01a0*/ 	.word	0x00000000


	//----- nvinfo : EIATTR_FRAME_SIZE
	.align		4
.L_69:
        /*01a4*/ 	.byte	0x04, 0x11
        /*01a6*/ 	.short	(.L_71 - .L_70)
	.align		4
.L_70:
        /*01a8*/ 	.word	index@($__internal_16_$__cuda_sm20_div_rn_f64_full)
        /*01ac*/ 	.word	0x00000000


	//----- nvinfo : EIATTR_FRAME_SIZE
	.align		4
.L_71:
        /*01b0*/ 	.byte	0x04, 0x11
        /*01b2*/ 	.short	(.L_73 - .L_72)
	.align		4
.L_72:
        /*01b4*/ 	.word	index@($__internal_15_$__cuda_sm20_dblrcp_rn_slowpath_v3)
        /*01b8*/ 	.word	0x00000000


	//----- nvinfo : EIATTR_FRAME_SIZE
	.align		4
.L_73:
        /*01bc*/ 	.byte	0x04, 0x11
        /*01be*/ 	.short	(.L_75 - .L_74)
	.align		4
.L_74:
        /*01c0*/ 	.word	index@(_Z14fband_iso_tabuPdS_S_S_S_S_S_S_S_S_iiddddiidid)
        /*01c4*/ 	.word	0x00000000


	//----- nvinfo : EIATTR_REGCOUNT
	.align		4
.L_75:
        /*01c8*/ 	.byte	0x04, 0x2f
        /*01ca*/ 	.short	(.L_77 - .L_76)
	.align		4
.L_76:
        /*01cc*/ 	.word	index@(_Z16fband_iso_notabuPdS_S_S_S_S_iiddddiidid)
        /*01d0*/ 	.word	0x00000032


	//----- nvinfo : EIATTR_FRAME_SIZE
	.align		4
.L_77:
        /*01d4*/ 	.byte	0x04, 0x11
        /*01d6*/ 	.short	(.L_79 - .L_78)
	.align		4
.L_78:
        /*01d8*/ 	.word	index@($_Z16fband_iso_notabuPdS_S_S_S_S_iiddddiidid$__internal_accurate_pow)
        /*01dc*/ 	.word	0x00000000


	//----- nvinfo : EIATTR_FRAME_SIZE
	.align		4
.L_79:
        /*01e0*/ 	.byte	0x04, 0x11
        /*01e2*/ 	.short	(.L_81 - .L_80)
	.align		4
.L_80:
        /*01e4*/ 	.word	index@($__internal_14_$__cuda_sm20_div_rn_f64_full)
        /*01e8*/ 	.word	0x00000000


	//----- nvinfo : EIATTR_FRAME_SIZE
	.align		4
.L_81:
        /*01ec*/ 	.byte	0x04, 0x11
        /*01ee*/ 	.short	(.L_83 - .L_82)
	.align		4
.L_82:
        /*01f0*/ 	.word	index@($__internal_13_$__cuda_sm20_dblrcp_rn_slowpath_v3)
        /*01f4*/ 	.word	0x00000000


	//----- nvinfo : EIATTR_FRAME_SIZE
	.align		4
.L_83:
        /*01f8*/ 	.byte	0x04, 0x11
        /*01fa*/ 	.short	(.L_85 - .L_84)
	.align		4
.L_84:
        /*01fc*/ 	.word	index@(_Z16fband_iso_notabuPdS_S_S_S_S_iiddddiidid)
        /*0200*/ 	.word	0x00000000


	//----- nvinfo : EIATTR_REGCOUNT
	.align		4
.L_85:
        /*0204*/ 	.byte	0x04, 0x2f
        /*0206*/ 	.short	(.L_87 - .L_86)
	.align		4
.L_86:
        /*0208*/ 	.word	index@(_Z17fband_noniso_tabuPdS_S_S_S_S_S_S_S_S_S_S_S_S_S_S_S_S_S_iidddddiidi)
        /*020c*/ 	.word	0x0000004c


	//----- nvinfo : EIATTR_FRAME_SIZE
	.align		4
.L_87:
        /*0210*/ 	.byte	0x04, 0x11
        /*0212*/ 	.short	(.L_89 - .L_88)
	.align		4
.L_88:
        /*0214*/ 	.word	index@($_Z17fband_noniso_tabuPdS_S_S_S_S_S_S_S_S_S_S_S_S_S_S_S_S_S_iidddddiidi$__internal_accurate_pow)
        /*0218*/ 	.word	0x00000000


	//----- nvinfo : EIATTR_FRAME_SIZE
	.align		4
.L_89:
        /*021c*/ 	.byte	0x04, 0x11
        /*021e*/ 	.short	(.L_91 - .L_90)
	.align		4
.L_90:
        /*0220*/ 	.word	index@($__internal_12_$__cuda_sm20_div_rn_f64_full)
        /*0224*/ 	.word	0x00000000


	//----- nvinfo : EIATTR_FRAME_SIZE
	.align		4
.L_91:
        /*0228*/ 	.byte	0x04, 0x11
        /*022a*/ 	.short	(.L_93 - .L_92)
	.align		4
.L_92:
        /*022c*/ 	.word	index@($__internal_11_$__cuda_sm20_dblrcp_rn_slowpath_v3)
        /*0230*/ 	.word	0x00000000


	//----- nvinfo : EIATTR_FRAME_SIZE
	.align		4
.L_93:
        /*0234*/ 	.byte	0x04, 0x11
        /*0236*/ 	.short	(.L_95 - .L_94)
	.align		4
.L_94:
        /*0238*/ 	.word	index@(_Z17fband_noniso_tabuPdS_S_S_S_S_S_S_S_S_S_S_S_S_S_S_S_S_S_iidddddiidi)
        /*023c*/ 	.word	0x00000000


	//----- nvinfo : EIATTR_REGCOUNT
	.align		4
.L_95:
        /*0240*/ 	.byte	0x04, 0x2f
        /*0242*/ 	.short	(.L_97 - .L_96)
	.align		4
.L_96:
        /*0244*/ 	.word	index@(_Z19fband_noniso_notabuPdS_S_S_S_S_S_S_S_S_S_iidddddiidi)
        /*0248*/ 	.word	0x0000005c


	//----- nvinfo : EIATTR_FRAME_SIZE
	.align		4
.L_97:
        /*024c*/ 	.byte	0x04, 0x11
        /*024e*/ 	.short	(.L_99 - .L_98)
	.align		4
.L_98:
        /*0250*/ 	.word	index@($_Z19fband_noniso_notabuPdS_S_S_S_S_S_S_S_S_S_iidddddiidi$__internal_accurate_pow)
        /*0254*/ 	.word	0x00000000


	//----- nvinfo : EIATTR_FRAME_SIZE
	.align		4
.L_99:
        /*0258*/ 	.byte	0x04, 0x11
        /*025a*/ 	.short	(.L_101 - .L_100)
	.align		4
.L_100:
        /*025c*/ 	.word	index@($__internal_10_$__cuda_sm20_div_rn_f64_full)
        /*0260*/ 	.word	0x00000000


	//----- nvinfo : EIATTR_FRAME_SIZE
	.align		4
.L_101:
        /*0264*/ 	.byte	0x04, 0x11
        /*0266*/ 	.short	(.L_103 - .L_102)
	.align		4
.L_102:
        /*0268*/ 	.word	index@($__internal_9_$__cuda_sm20_dblrcp_rn_slowpath_v3)
        /*026c*/ 	.word	0x00000000


	//----- nvinfo : EIATTR_FRAME_SIZE
	.align		4
.L_103:
        /*0270*/ 	.byte	0x04, 0x11
        /*0272*/ 	.short	(.L_105 - .L_104)
	.align		4
.L_104:
        /*0274*/ 	.word	index@(_Z19fband_noniso_notabuPdS_S_S_S_S_S_S_S_S_S_iidddddiidi)
        /*0278*/ 	.word	0x00000000


	//----- nvinfo : EIATTR_REGCOUNT
	.align		4
.L_105:
        /*027c*/ 	.byte	0x04, 0x2f
        /*027e*/ 	.short	(.L_107 - .L_106)
	.align		4
.L_106:
        /*0280*/ 	.word	index@(_Z16fband_iso_directPdS_S_S_S_ddiiidi)
        /*0284*/ 	.word	0x00000034


	//----- nvinfo : EIATTR_FRAME_SIZE
	.align		4
.L_107:
        /*0288*/ 	.byte	0x04, 0x11
        /*028a*/ 	.short	(.L_109 - .L_108)
	.align		4
.L_108:
        /*028c*/ 	.word	index@($_Z16fband_iso_directPdS_S_S_S_ddiiidi$__internal_accurate_pow)
        /*0290*/ 	.word	0x00000000


	//----- nvinfo : EIATTR_FRAME_SIZE
	.align		4
.L_109:
        /*0294*/ 	.byte	0x04, 0x11
        /*0296*/ 	.short	(.L_111 - .L_110)
	.align		4
.L_110:
        /*0298*/ 	.word	index@($__internal_8_$__cuda_sm20_div_rn_f64_full)
        /*029c*/ 	.word	0x00000000


	//----- nvinfo : EIATTR_FRAME_SIZE
	.align		4
.L_111:
        /*02a0*/ 	.byte	0x04, 0x11
        /*02a2*/ 	.short	(.L_113 - .L_112)
	.align		4
.L_112:
        /*02a4*/ 	.word	index@($__internal_7_$__cuda_sm20_dblrcp_rn_slowpath_v3)
        /*02a8*/ 	.word	0x00000000


	//----- nvinfo : EIATTR_FRAME_SIZE
	.align		4
.L_113:
        /*02ac*/ 	.byte	0x04, 0x11
        /*02ae*/ 	.short	(.L_115 - .L_114)
	.align		4
.L_114:
        /*02b0*/ 	.word	index@(_Z16fband_iso_directPdS_S_S_S_ddiiidi)
        /*02b4*/ 	.word	0x00000000


	//----- nvinfo : EIATTR_REGCOUNT
	.align		4
.L_115:
        /*02b8*/ 	.byte	0x04, 0x2f
        /*02ba*/ 	.short	(.L_117 - .L_116)
	.align		4
.L_116:
        /*02bc*/ 	.word	index@(_Z19fband_noniso_directPdS_S_S_S_S_S_S_S_S_ddiiidi)
        /*02c0*/ 	.word	0x0000003c


	//----- nvinfo : EIATTR_FRAME_SIZE
	.align		4
.L_117:
        /*02c4*/ 	.byte	0x04, 0x11
        /*02c6*/ 	.short	(.L_119 - .L_118)
	.align		4
.L_118:
        /*02c8*/ 	.word	index@($_Z19fband_noniso_directPdS_S_S_S_S_S_S_S_S_ddiiidi$__internal_accurate_pow)
        /*02cc*/ 	.word	0x00000000


	//----- nvinfo : EIATTR_FRAME_SIZE
	.align		4
.L_119:
        /*02d0*/ 	.byte	0x04, 0x11
        /*02d2*/ 	.short	(.L_121 - .L_120)
	.align		4
.L_120:
        /*02d4*/ 	.word	index@($__internal_6_$__cuda_sm20_div_rn_f64_full)
        /*02d8*/ 	.word	0x00000000


	//----- nvinfo : EIATTR_FRAME_SIZE
	.align		4
.L_121:
        /*02dc*/ 	.byte	0x04, 0x11
        /*02de*/ 	.short	(.L_123 - .L_122)
	.align		4
.L_122:
        /*02e0*/ 	.word	index@($__internal_5_$__cuda_sm20_dblrcp_rn_slowpath_v3)
        /*02e4*/ 	.word	0x00000000


	//----- nvinfo : EIATTR_FRAME_SIZE
	.align		4
.L_123:
        /*02e8*/ 	.byte	0x04, 0x11
        /*02ea*/ 	.short	(.L_125 - .L_124)
	.align		4
.L_124:
        /*02ec*/ 	.word	index@(_Z19fband_noniso_directPdS_S_S_S_S_S_S_S_S_ddiiidi)
        /*02f0*/ 	.word	0x00000000


	//----- nvinfo : EIATTR_REGCOUNT
	.align		4
.L_125:
        /*02f4*/ 	.byte	0x04, 0x2f
        /*02f6*/ 	.short	(.L_127 - .L_126)
	.align		4
.L_126:
        /*02f8*/ 	.word	index@(_Z14flux_integratePdS_S_S_S_S_S_S_iii)
        /*02fc*/ 	.word	0x00000020


	//----- nvinfo : EIATTR_FRAME_SIZE
	.align		4
.L_127:
        /*0300*/ 	.byte	0x04, 0x11
        /*0302*/ 	.short	(.L_129 - .L_128)
	.align		4
.L_128:
        /*0304*/ 	.word	index@(_Z14flux_integratePdS_S_S_S_S_S_S_iii)
        /*0308*/ 	.word	0x00000000


	//----- nvinfo : EIATTR_REGCOUNT
	.align		4
.L_129:
        /*030c*/ 	.byte	0x04, 0x2f
        /*030e*/ 	.short	(.L_131 - .L_130)
	.align		4
.L_130:
        /*0310*/ 	.word	index@(_Z18netfluxandtempiterPdS_S_S_S_S_S_PiS_S_S_ididdddddiid)
        /*0314*/ 	.word	0x00000028


	//----- nvinfo : EIATTR_FRAME_SIZE
	.align		4
.L_131:
        /*0318*/ 	.byte	0x04, 0x11
        /*031a*/ 	.short	(.L_133 - .L_132)
	.align		4
.L_132:
        /*031c*/ 	.word	index@($_Z18netfluxandtempiterPdS_S_S_S_S_S_PiS_S_S_ididdddddiid$__internal_accurate_pow)
        /*0320*/ 	.word	0x00000000


	//----- nvinfo : EIATTR_FRAME_SIZE
	.align		4
.L_133:
        /*0324*/ 	.byte	0x04, 0x11
        /*0326*/ 	.short	(.L_135 - .L_134)
	.align		4
.L_134:
        /*0328*/ 	.word	index@($__internal_4_$__cuda_sm20_div_rn_f64_full)
        /*032c*/ 	.word	0x00000000


	//----- nvinfo : EIATTR_FRAME_SIZE
	.align		4
.L_135:
        /*0330*/ 	.byte	0x04, 0x11
        /*0332*/ 	.short	(.L_137 - .L_136)
	.align		4
.L_136:
        /*0334*/ 	.word	index@($__internal_3_$__cuda_sm20_dblrcp_rn_slowpath_v3)
        /*0338*/ 	.word	0x00000000


	//----- nvinfo : EIATTR_FRAME_SIZE
	.align		4
.L_137:
        /*033c*/ 	.byte	0x04, 0x11
        /*033e*/ 	.short	(.L_139 - .L_138)
	.align		4
.L_138:
        /*0340*/ 	.word	index@(_Z18netfluxandtempiterPdS_S_S_S_S_S_PiS_S_S_ididdddddiid)
        /*0344*/ 	.word	0x00000000


	//----- nvinfo : EIATTR_REGCOUNT
	.align		4
.L_139:
        /*0348*/ 	.byte	0x04, 0x2f
        /*034a*/ 	.short	(.L_141 - .L_140)
	.align		4
.L_140:
        /*034c*/ 	.word	index@(_Z14mean_opacitiesPdS_S_S_S_S_S_S_S_S_S_S_S_iiid)
        /*0350*/ 	.word	0x0000003e


	//----- nvinfo : EIATTR_FRAME_SIZE
	.align		4
.L_141:
        /*0354*/ 	.byte	0x04, 0x11
        /*0356*/ 	.short	(.L_143 - .L_142)
	.align		4
.L_142:
        /*0358*/ 	.word	index@($_Z14mean_opacitiesPdS_S_S_S_S_S_S_S_S_S_S_S_iiid$__internal_accurate_pow)
        /*035c*/ 	.word	0x00000000


	//----- nvinfo : EIATTR_FRAME_SIZE
	.align		4
.L_143:
        /*0360*/ 	.byte	0x04, 0x11
        /*0362*/ 	.short	(.L_145 - .L_144)
	.align		4
.L_144:
        /*0364*/ 	.word	index@($__internal_2_$__cuda_sm20_div_rn_f64_full)
        /*0368*/ 	.word	0x00000000


	//----- nvinfo : EIATTR_FRAME_SIZE
	.align		4
.L_145:
        /*036c*/ 	.byte	0x04, 0x11
        /*036e*/ 	.short	(.L_147 - .L_146)
	.align		4
.L_146:
        /*0370*/ 	.word	index@(_Z14mean_opacitiesPdS_S_S_S_S_S_S_S_S_S_S_S_iiid)
        /*0374*/ 	.word	0x00000000


	//----- nvinfo : EIATTR_REGCOUNT
	.align		4
.L_147:
        /*0378*/ 	.byte	0x04, 0x2f
        /*037a*/ 	.short	(.L_149 - .L_148)
	.align		4
.L_148:
        /*037c*/ 	.word	index@(_Z12transmissionPdS_S_S_S_idiiidd)
        /*0380*/ 	.word	0x00000028


	//----- nvinfo : EIATTR_FRAME_SIZE
	.align		4
.L_149:
        /*0384*/ 	.byte	0x04, 0x11
        /*0386*/ 	.short	(.L_151 - .L_150)
	.align		4
.L_150:
        /*0388*/ 	.word	index@($_Z12transmissionPdS_S_S_S_idiiidd$__internal_accurate_pow)
        /*038c*/ 	.word	0x00000000


	//----- nvinfo : EIATTR_FRAME_SIZE
	.align		4
.L_151:
        /*0390*/ 	.byte	0x04, 0x11
        /*0392*/ 	.short	(.L_153 - .L_152)
	.align		4
.L_152:
        /*0394*/ 	.word	index@($__internal_1_$__cuda_sm20_div_rn_f64_full)
        /*0398*/ 	.word	0x00000000


	//----- nvinfo : EIATTR_FRAME_SIZE
	.align		4
.L_153:
        /*039c*/ 	.byte	0x04, 0x11
        /*039e*/ 	.short	(.L_155 - .L_154)
	.align		4
.L_154:
        /*03a0*/ 	.word	index@($__internal_0_$__cuda_sm20_dblrcp_rn_slowpath_v3)
        /*03a4*/ 	.word	0x00000000


	//----- nvinfo : EIATTR_FRAME_SIZE
	.align		4
.L_155:
        /*03a8*/ 	.byte	0x04, 0x11
        /*03aa*/ 	.short	(.L_157 - .L_156)
	.align		4
.L_156:
        /*03ac*/ 	.word	index@(_Z12transmissionPdS_S_S_S_idiiidd)
        /*03b0*/ 	.word	0x00000000


	//----- nvinfo : EIATTR_MIN_STACK_SIZE
	.align		4
.L_157:
        /*03b4*/ 	.byte	0x04, 0x12
        /*03b6*/ 	.short	(.L_159 - .L_158)
	.align		4
.L_158:
        /*03b8*/ 	.word	index@(_Z12transmissionPdS_S_S_S_idiiidd)
        /*03bc*/ 	.word	0x00000000


	//----- nvinfo : EIATTR_MIN_STACK_SIZE
	.align		4
.L_159:
        /*03c0*/ 	.byte	0x04, 0x12
        /*03c2*/ 	.short	(.L_161 - .L_160)
	.align		4
.L_160:
        /*03c4*/ 	.word	index@(_Z14mean_opacitiesPdS_S_S_S_S_S_S_S_S_S_S_S_iiid)
        /*03c8*/ 	.word	0x00000000


	//----- nvinfo : EIATTR_MIN_STACK_SIZE
	.align		4
.L_161:
        /*03cc*/ 	.byte	0x04, 0x12
        /*03ce*/ 	.short	(.L_163 - .L_162)
	.align		4
.L_162:
        /*03d0*/ 	.word	index@(_Z18netfluxandtempiterPdS_S_S_S_S_S_PiS_S_S_ididdddddiid)
        /*03d4*/ 	.word	0x00000000


	//----- nvinfo : EIATTR_MIN_STACK_SIZE
	.align		4
.L_163:
        /*03d8*/ 	.byte	0x04, 0x12
        /*03da*/ 	.short	(.L_165 - .L_164)
	.align		4
.L_164:
        /*03dc*/ 	.word	index@(_Z14flux_integratePdS_S_S_S_S_S_S_iii)
        /*03e0*/ 	.word	0x00000000


	//----- nvinfo : EIATTR_MIN_STACK_SIZE
	.align		4
.L_165:
        /*03e4*/ 	.byte	0x04, 0x12
        /*03e6*/ 	.short	(.L_167 - .L_166)
	.align		4
.L_166:
        /*03e8*/ 	.word	index@(_Z19fband_noniso_directPdS_S_S_S_S_S_S_S_S_ddiiidi)
        /*03ec*/ 	.word	0x00000000


	//----- nvinfo : EIATTR_MIN_STACK_SIZE
	.align		4
.L_167:
        /*03f0*/ 	.byte	0x04, 0x12
        /*03f2*/ 	.short	(.L_169 - .L_168)
	.align		4
.L_168:
        /*03f4*/ 	.word	index@(_Z16fband_iso_directPdS_S_S_S_ddiiidi)
        /*03f8*/ 	.word	0x00000000


	//----- nvinfo : EIATTR_MIN_STACK_SIZE
	.align		4
.L_169:
        /*03fc*/ 	.byte	0x04, 0x12
        /*03fe*/ 	.short	(.L_171 - .L_170)
	.align		4
.L_170:
        /*0400*/ 	.word	index@(_Z19fband_noniso_notabuPdS_S_S_S_S_S_S_S_S_S_iidddddiidi)
        /*0404*/ 	.word	0x00000000


	//----- nvinfo : EIATTR_MIN_STACK_SIZE
	.align		4
.L_171:
        /*0408*/ 	.byte	0x04, 0x12
        /*040a*/ 	.short	(.L_173 - .L_172)
	.align		4
.L_172:
        /*040c*/ 	.word	index@(_Z17fband_noniso_tabuPdS_S_S_S_S_S_S_S_S_S_S_S_S_S_S_S_S_S_iidddddiidi)
        /*0410*/ 	.word	0x00000000


	//----- nvinfo : EIATTR_MIN_STACK_SIZE
	.align		4
.L_173:
        /*0414*/ 	.byte	0x04, 0x12
        /*0416*/ 	.short	(.L_175 - .L_174)
	.align		4
.L_174:
        /*0418*/ 	.word	index@(_Z16fband_iso_notabuPdS_S_S_S_S_iiddddiidid)
        /*041c*/ 	.word	0x00000000


	//----- nvinfo : EIATTR_MIN_STACK_SIZE
	.align		4
.L_175:
        /*0420*/ 	.byte	0x04, 0x12
        /*0422*/ 	.short	(.L_177 - .L_176)
	.align		4
.L_176:
        /*0424*/ 	.word	index@(_Z14fband_iso_tabuPdS_S_S_S_S_S_S_S_S_iiddddiidid)
        /*0428*/ 	.word	0x00000000


	//----- nvinfo : EIATTR_MIN_STACK_SIZE
	.align		4
.L_177:
        /*042c*/ 	.byte	0x04, 0x12
        /*042e*/ 	.short	(.L_179 - .L_178)
	.align		4
.L_178:
        /*0430*/ 	.word	index@(_Z9flux_initPdS_S_S_iii)
        /*0434*/ 	.word	0x00000000


	//----- nvinfo : EIATTR_MIN_STACK_SIZE
	.align		4
.L_179:
        /*0438*/ 	.byte	0x04, 0x12
        /*043a*/ 	.short	(.L_181 - .L_180)
	.align		4
.L_180:
        /*043c*/ 	.word	index@(_Z25planck_interpol_interfacePdS_S_S_S_S_ii)
        /*0440*/ 	.word	0x00000000


	//----- nvinfo : EIATTR_MIN_STACK_SIZE
	.align		4
.L_181:
        /*0444*/ 	.byte	0x04, 0x12
        /*0446*/ 	.short	(.L_183 - .L_182)
	.align		4
.L_182:
        /*0448*/ 	.word	index@(_Z21planck_interpol_layerPdS_S_S_S_S_S_iii)
        /*044c*/ 	.word	0x00000000


	//----- nvinfo : EIATTR_MIN_STACK_SIZE
	.align		4
.L_183:
        /*0450*/ 	.byte	0x04, 0x12
        /*0452*/ 	.short	(.L_185 - .L_184)
	.align		4
.L_184:
        /*0454*/ 	.word	index@(_Z19cap_interpol_nonisoPdS_S_S_S_S_S_S_S_S_S_S_S_S_S_S_S_S_S_iii)
        /*0458*/ 	.word	0x00000010


	//----- nvinfo : EIATTR_MIN_STACK_SIZE
	.align		4
.L_185:
        /*045c*/ 	.byte	0x04, 0x12
        /*045e*/ 	.short	(.L_187 - .L_186)
	.align		4
.L_186:
        /*0460*/ 	.word	index@(_Z16cap_interpol_isoPdS_S_S_S_S_S_S_S_iii)
        /*0464*/ 	.word	0x00000000


	//----- nvinfo : EIATTR_MIN_STACK_SIZE
	.align		4
.L_187:
        /*0468*/ 	.byte	0x04, 0x12
        /*046a*/ 	.short	(.L_189 - .L_188)
	.align		4
.L_188:
        /*046c*/ 	.word	index@(_Z13opac_interpolPdS_S_S_S_S_S_iiiidi)
        /*0470*/ 	.word	0x00000000


	//----- nvinfo : EIATTR_MIN_STACK_SIZE
	.align		4
.L_189:
        /*0474*/ 	.byte	0x04, 0x12
        /*0476*/ 	.short	(.L_191 - .L_190)
	.align		4
.L_190:
        /*0478*/ 	.word	index@(_Z10temp_interPdS_i)
        /*047c*/ 	.word	0x00000000


	//----- nvinfo : EIATTR_MIN_STACK_SIZE
	.align		4
.L_191:
        /*0480*/ 	.byte	0x04, 0x12
        /*0482*/ 	.short	(.L_193 - .L_192)
	.align		4
.L_192:
        /*0484*/ 	.word	index@(_Z8captablePdS_S_S_S_S_diiidd)
        /*0488*/ 	.word	0x00000000


	//----- nvinfo : EIATTR_MIN_STACK_SIZE
	.align		4
.L_193:
        /*048c*/ 	.byte	0x04, 0x12
        /*048e*/ 	.short	(.L_195 - .L_194)
	.align		4
.L_194:
        /*0490*/ 	.word	index@(_Z10gridkernelPdS_S_S_S_S_ddid)
        /*0494*/ 	.word	0x00000000


	//----- nvinfo : EIATTR_MIN_STACK_SIZE
	.align		4
.L_195:
        /*0498*/ 	.byte	0x04, 0x12
        /*049a*/ 	.short	(.L_197 - .L_196)
	.align		4
.L_196:
        /*049c*/ 	.word	index@(_Z11plancktablePdS_S_idd)
        /*04a0*/ 	.word	0x00000000
.L_197:


//--------------------- .nv.compat                --------------------------
	.section	.nv.compat,"",@"SHT_CUDA_COMPAT_INFO"
	.align	4
        /*0000*/ 	.byte	0x02, 0x09, 0x00, 0x00, 0x02, 0x02, 0x01, 0x00, 0x02, 0x05, 0x05, 0x00, 0x03, 0x07, 0x01, 0x01
        /*0010*/ 	.byte	0x02, 0x03, 0x00, 0x00, 0x02, 0x06, 0x01, 0x00, 0x04, 0x0b, 0x08, 0x00, 0x01, 0x00, 0x00, 0x00
        /*0020*/ 	.byte	0x00, 0x00, 0x00, 0x00


//--------------------- .nv.info._Z12transmissionPdS_S_S_S_idiiidd --------------------------
	.section	.nv.info._Z12transmissionPdS_S_S_S_idiiidd,"",@"SHT_CUDA_INFO"
	.sectionflags	@""
	.align	4


	//----- nvinfo : EIATTR_CUDA_API_VERSION
	.align		4
        /*0000*/ 	.byte	0x04, 0x37
        /*0002*/ 	.short	(.L_199 - .L_198)
.L_198:
        /*0004*/ 	.word	0x00000082


	//----- nvinfo : EIATTR_KPARAM_INFO
	.align		4
.L_199:
        /*0008*/ 	.byte	0x04, 0x17
        /*000a*/ 	.short	(.L_201 - .L_200)
.L_200:
        /*000c*/ 	.word	0x00000000
        /*0010*/ 	.short	0x000b
        /*0012*/ 	.short	0x0050
        /*0014*/ 	.byte	0x00, 0xf0, 0x21, 0x00


	//----- nvinfo : EIATTR_KPARAM_INFO
	.align		4
.L_201:
        /*0018*/ 	.byte	0x04, 0x17
        /*001a*/ 	.short	(.L_203 - .L_202)
.L_202:
        /*001c*/ 	.word	0x00000000
        /*0020*/ 	.short	0x000a
        /*0022*/ 	.short	0x0048
        /*0024*/ 	.byte	0x00, 0xf0, 0x21, 0x00


	//----- nvinfo : EIATTR_KPARAM_INFO
	.align		4
.L_203:
        /*0028*/ 	.byte	0x04, 0x17
        /*002a*/ 	.short	(.L_205 - .L_204)
.L_204:
        /*002c*/ 	.word	0x00000000
        /*0030*/ 	.short	0x0009
        /*0032*/ 	.short	0x0040
        /*0034*/ 	.byte	0x00, 0xf0, 0x11, 0x00


	//----- nvinfo : EIATTR_KPARAM_INFO
	.align		4
.L_205:
        /*0038*/ 	.byte	0x04, 0x17
        /*003a*/ 	.short	(.L_207 - .L_206)
.L_206:
        /*003c*/ 	.word	0x00000000
        /*0040*/ 	.short	0x0008
        /*0042*/ 	.short	0x003c
        /*0044*/ 	.byte	0x00, 0xf0, 0x11, 0x00


	//----- nvinfo : EIATTR_KPARAM_INFO
	.align		4
.L_207:
        /*0048*/ 	.byte	0x04, 0x17
        /*004a*/ 	.short	(.L_209 - .L_208)
.L_208:
        /*004c*/ 	.word	0x00000000
        /*0050*/ 	.short	0x0007
        /*0052*/ 	.short	0x0038
        /*0054*/ 	.byte	0x00, 0xf0, 0x11, 0x00


	//----- nvinfo : EIATTR_KPARAM_INFO
	.align		4
.L_209:
        /*0058*/ 	.byte	0x04, 0x17
        /*005a*/ 	.short	(.L_211 - .L_210)
.L_210:
        /*005c*/ 	.word	0x00000000
        /*0060*/ 	.short	0x0006
        /*0062*/ 	.short	0x0030
        /*0064*/ 	.byte	0x00, 0xf0, 0x21, 0x00


	//----- nvinfo : EIATTR_KPARAM_INFO
	.align		4
.L_211:
        /*0068*/ 	.byte	0x04, 0x17
        /*006a*/ 	.short	(.L_213 - .L_212)
.L_212:
        /*006c*/ 	.word	0x00000000
        /*0070*/ 	.short	0x0005
        /*0072*/ 	.short	0x0028
        /*0074*/ 	.byte	0x00, 0xf0, 0x11, 0x00


	//----- nvinfo : EIATTR_KPARAM_INFO
	.align		4
.L_213:
        /*0078*/ 	.byte	0x04, 0x17
        /*007a*/ 	.short	(.L_215 - .L_214)
.L_214:
        /*007c*/ 	.word	0x00000000
        /*0080*/ 	.short	0x0004
        /*0082*/ 	.short	0x0020
        /*0084*/ 	.byte	0x00, 0xf5, 0x21, 0x00


	//----- nvinfo : EIATTR_KPARAM_INFO
	.align		4
.L_215:
        /*0088*/ 	.byte	0x04, 0x17
        /*008a*/ 	.short	(.L_217 - .L_216)
.L_216:
        /*008c*/ 	.word	0x00000000
        /*0090*/ 	.short	0x0003
        /*0092*/ 	.short	0x0018
        /*0094*/ 	.byte	0x00, 0xf5, 0x21, 0x00


	//----- nvinfo : EIATTR_KPARAM_INFO
	.align		4
.L_217:
        /*0098*/ 	.byte	0x04, 0x17
        /*009a*/ 	.short	(.L_219 - .L_218)
.L_218:
        /*009c*/ 	.word	0x00000000
        /*00a0*/ 	.short	0x0002
        /*00a2*/ 	.short	0x0010
        /*00a4*/ 	.byte	0x00, 0xf5, 0x21, 0x00


	//----- nvinfo : EIATTR_KPARAM_INFO
	.align		4
.L_219:
        /*00a8*/ 	.byte	0x04, 0x17
        /*00aa*/ 	.short	(.L_221 - .L_220)
.L_220:
        /*00ac*/ 	.word	0x00000000
        /*00b0*/ 	.short	0x0001
        /*00b2*/ 	.short	0x0008
        /*00b4*/ 	.byte	0x00, 0xf5, 0x21, 0x00


	//----- nvinfo : EIATTR_KPARAM_INFO
	.align		4
.L_221:
        /*00b8*/ 	.byte	0x04, 0x17
        /*00ba*/ 	.short	(.L_223 - .L_222)
.L_222:
        /*00bc*/ 	.word	0x00000000
        /*00c0*/ 	.short	0x0000
        /*00c2*/ 	.short	0x0000
        /*00c4*/ 	.byte	0x00, 0xf5, 0x21, 0x00


	//----- nvinfo : EIATTR_SPARSE_MMA_MASK
	.align		4
.L_223:
        /*00c8*/ 	.byte	0x03, 0x50
        /*00ca*/ 	.short	0x0000


	//----- nvinfo : EIATTR_MAXREG_COUNT
	.align		4
        /*00cc*/ 	.byte	0x03, 0x1b
        /*00ce*/ 	.short	0x00ff


	//----- nvinfo : EIATTR_MERCURY_ISA_VERSION
	.align		4
        /*00d0*/ 	.byte	0x03, 0x5f
        /*00d2*/ 	.short	0x0101


	//----- nvinfo : EIATTR_VRC_CTA_INIT_COUNT
	.align		4
        /*00d4*/ 	.byte	0x02, 0x4a
	.zero		1
	.zero		1


	//----- nvinfo : EIATTR_EXIT_INSTR_OFFSETS
	.align		4
        /*00d8*/ 	.byte	0x04, 0x1c
        /*00da*/ 	.short	(.L_225 - .L_224)


	//   ....[0]....
.L_224:
        /*00dc*/ 	.word	0x000000d0


	//   ....[1]....
        /*00e0*/ 	.word	0x00000150


	//   ....[2]....
        /*00e4*/ 	.word	0x00000da0


	//   ....[3]....
        /*00e8*/ 	.word	0x000017c0


	//   ....[4]....
        /*00ec*/ 	.word	0x000018b0


	//   ....[5]....
        /*00f0*/ 	.word	0x000022e0


	//   ....[6]....
        /*00f4*/ 	.word	0x00002960


	//----- nvinfo : EIATTR_CRS_STACK_SIZE
	.align		4
.L_225:
        /*00f8*/ 	.byte	0x04, 0x1e
        /*00fa*/ 	.short	(.L_227 - .L_226)
.L_226:
        /*00fc*/ 	.word	0x00000000


	//----- nvinfo : EIATTR_CBANK_PARAM_SIZE
	.align		4
.L_227:
        /*0100*/ 	.byte	0x03, 0x19
        /*0102*/ 	.short	0x0058


	//----- nvinfo : EIATTR_PARAM_CBANK
	.align		4
        /*0104*/ 	.byte	0x04, 0x0a
        /*0106*/ 	.short	(.L_229 - .L_228)
	.align		4
.L_228:
        /*0108*/ 	.word	index@(.nv.constant0._Z12transmissionPdS_S_S_S_idiiidd)
        /*010c*/ 	.short	0x0380
        /*010e*/ 	.short	0x0058


	//----- nvinfo : EIATTR_SW_WAR
	.align		4
.L_229:
        /*0110*/ 	.byte	0x04, 0x36
        /*0112*/ 	.short	(.L_231 - .L_230)
.L_230:
        /*0114*/ 	.word	0x00000008
.L_231:


//--------------------- .nv.info._Z14mean_opacitiesPdS_S_S_S_S_S_S_S_S_S_S_S_iiid --------------------------
	.section	.nv.info._Z14mean_opacitiesPdS_S_S_S_S_S_S_S_S_S_S_S_iiid,"",@"SHT_CUDA_INFO"
	.sectionflags	@""
	.align	4


	//----- nvinfo : EIATTR_CUDA_API_VERSION
	.align		4
        /*0000*/ 	.byte	0x04, 0x37
        /*0002*/ 	.short	(.L_233 - .L_232)
.L_232:
        /*0004*/ 	.word	0x00000082


	//----- nvinfo : EIATTR_KPARAM_INFO
	.align		4
.L_233:
        /*0008*/ 	.byte	0x04, 0x17
        /*000a*/ 	.short	(.L_235 - .L_234)
.L_234:
        /*000c*/ 	.word	0x00000000
        /*0010*/ 	.short	0x0010
        /*0012*/ 	.short	0x0078
        /*0014*/ 	.byte	0x00, 0xf0, 0x21, 0x00


	//----- nvinfo : EIATTR_KPARAM_INFO
	.align		4
.L_235:
        /*0018*/ 	.byte	0x04, 0x17
        /*001a*/ 	.short	(.L_237 - .L_236)
.L_236:
        /*001c*/ 	.word	0x00000000
        /*0020*/ 	.short	0x000f
        /*0022*/ 	.short	0x0070
        /*0024*/ 	.byte	0x00, 0xf0, 0x11, 0x00


	//----- nvinfo : EIATTR_KPARAM_INFO
	.align		4
.L_237:
        /*0028*/ 	.byte	0x04, 0x17
        /*002a*/ 	.short	(.L_239 - .L_238)
.L_238:
        /*002c*/ 	.word	0x00000000
        /*0030*/ 	.short	0x000e
        /*0032*/ 	.short	0x006c
        /*0034*/ 	.byte	0x00, 0xf0, 0x11, 0x00


	//----- nvinfo : EIATTR_KPARAM_INFO
	.align		4
.L_239:
        /*0038*/ 	.byte	0x04, 0x17
        /*003a*/ 	.short	(.L_241 - .L_240)
.L_240:
        /*003c*/ 	.word	0x00000000
        /*0040*/ 	.short	0x000d
        /*0042*/ 	.short	0x0068
        /*0044*/ 	.byte	0x00, 0xf0, 0x11, 0x00


	//----- nvinfo : EIATTR_KPARAM_INFO
	.align		4
.L_241:
        /*0048*/ 	.byte	0x04, 0x17
        /*004a*/ 	.short	(.L_243 - .L_242)
.L_242:
        /*004c*/ 	.word	0x00000000
        /*0050*/ 	.short	0x000c
        /*0052*/ 	.short	0x0060
        /*0054*/ 	.byte	0x00, 0xf5, 0x21, 0x00


	//----- nvinfo : EIATTR_KPARAM_INFO
	.align		4
.L_243:
        /*0058*/ 	.byte	0x04, 0x17
        /*005a*/ 	.short	(.L_245 - .L_244)
.L_244:
        /*005c*/ 	.word	0x00000000
        /*0060*/ 	.short	0x000b
        /*0062*/ 	.short	0x0058
        /*0064*/ 	.byte	0x00, 0xf5, 0x21, 0x00


	//----- nvinfo : EIATTR_KPARAM_INFO
	.align		4
.L_245:
        /*0068*/ 	.byte	0x04, 0x17
        /*006a*/ 	.short	(.L_247 - .L_246)
.L_246:
        /*006c*/ 	.word	0x00000000
        /*0070*/ 	.short	0x000a
        /*0072*/ 	.short	0x0050
        /*0074*/ 	.byte	0x00, 0xf5, 0x21, 0x00


	//----- nvinfo : EIATTR_KPARAM_INFO
	.align		4
.L_247:
        /*0078*/ 	.byte	0x04, 0x17
        /*007a*/ 	.short	(.L_249 - .L_248)
.L_248:
        /*007c*/ 	.word	0x00000000
        /*0080*/ 	.short	0x0009
        /*0082*/ 	.short	0x0048
        /*0084*/ 	.byte	0x00, 0xf5, 0x21, 0x00


	//----- nvinfo : EIATTR_KPARAM_INFO
	.align		4
.L_249:
        /*0088*/ 	.byte	0x04, 0x17
        /*008a*/ 	.short	(.L_251 - .L_250)
.L_250:
        /*008c*/ 	.word	0x00000000
        /*0090*/ 	.short	0x0008
        /*0092*/ 	.short	0x0040
        /*0094*/ 	.byte	0x00, 0xf5, 0x21, 0x00


	//----- nvinfo : EIATTR_KPARAM_INFO
	.align		4
.L_251:
        /*0098*/ 	.byte	0x04, 0x17
        /*009a*/ 	.short	(.L_253 - .L_252)
.L_252:
        /*009c*/ 	.word	0x00000000
        /*00a0*/ 	.short	0x0007
        /*00a2*/ 	.short	0x0038
        /*00a4*/ 	.byte	0x00, 0xf5, 0x21, 0x00


	//----- nvinfo : EIATTR_KPARAM_INFO
	.align		4
.L_253:
        /*00a8*/ 	.byte	0x04, 0x17
        /*00aa*/ 	.short	(.L_255 - .L_254)
.L_254:
        /*00ac*/ 	.word	0x00000000
        /*00b0*/ 	.short	0x0006
        /*00b2*/ 	.short	0x0030
        /*00b4*/ 	.byte	0x00, 0xf5, 0x21, 0x00


	//----- nvinfo : EIATTR_KPARAM_INFO
	.align		4
.L_255:
        /*00b8*/ 	.byte	0x04, 0x17
        /*00ba*/ 	.short	(.L_257 - .L_256)
.L_256:
        /*00bc*/ 	.word	0x00000000
        /*00c0*/ 	.short	0x0005
        /*00c2*/ 	.short	0x0028
        /*00c4*/ 	.byte	0x00, 0xf5, 0x21, 0x00


	//----- nvinfo : EIATTR_KPARAM_INFO
	.align		4
.L_257:
        /*00c8*/ 	.byte	0x04, 0x17
        /*00ca*/ 	.short	(.L_259 - .L_258)
.L_258:
        /*00cc*/ 	.word	0x00000000
        /*00d0*/ 	.short	0x0004
        /*00d2*/ 	.short	0x0020
        /*00d4*/ 	.byte	0x00, 0xf5, 0x21, 0x00


	//----- nvinfo : EIATTR_KPARAM_INFO
	.align		4
.L_259:
        /*00d8*/ 	.byte	0x04, 0x17
        /*00da*/ 	.short	(.L_261 - .L_260)
.L_260:
        /*00dc*/ 	.word	0x00000000
        /*00e0*/ 	.short	0x0003
        /*00e2*/ 	.short	0x0018
        /*00e4*/ 	.byte	0x00, 0xf5, 0x21, 0x00


	//----- nvinfo : EIATTR_KPARAM_INFO
	.align		4
.L_261:
        /*00e8*/ 	.byte	0x04, 0x17
        /*00ea*/ 	.short	(.L_263 - .L_262)
.L_262:
        /*00ec*/ 	.word	0x00000000
        /*00f0*/ 	.short	0x0002
        /*00f2*/ 	.short	0x0010
        /*00f4*/ 	.byte	0x00, 0xf5, 0x21, 0x00


	//----- nvinfo : EIATTR_KPARAM_INFO
	.align		4
.L_263:
        /*00f8*/ 	.byte	0x04, 0x17
        /*00fa*/ 	.short	(.L_265 - .L_264)
.L_264:
        /*00fc*/ 	.word	0x00000000
        /*0100*/ 	.short	0x0001
        /*0102*/ 	.short	0x0008
        /*0104*/ 	.byte	0x00, 0xf5, 0x21, 0x00


	//----- nvinfo : EIATTR_KPARAM_INFO
	.align		4
.L_265:
        /*0108*/ 	.byte	0x04, 0x17
        /*010a*/ 	.short	(.L_267 - .L_266)
.L_266:
        /*010c*/ 	.word	0x00000000
        /*0110*/ 	.short	0x0000
        /*0112*/ 	.short	0x0000
        /*0114*/ 	.byte	0x00, 0xf5, 0x21, 0x00


	//----- nvinfo : EIATTR_SPARSE_MMA_MASK
	.align		4
.L_267:
        /*0118*/ 	.byte	0x03, 0x50
        /*011a*/ 	.short	0x0000


	//----- nvinfo : EIATTR_MAXREG_COUNT
	.align		4
        /*011c*/ 	.byte	0x03, 0x1b
        /*011e*/ 	.short	0x00ff


	//----- nvinfo : EIATTR_MERCURY_ISA_VERSION
	.align		4
        /*0120*/ 	.byte	0x03, 0x5f
        /*0122*/ 	.short	0x0101


	//----- nvinfo : EIATTR_VRC_CTA_INIT_COUNT
	.align		4
        /*0124*/ 	.byte	0x02, 0x4a
	.zero		1
	.zero		1


	//----- nvinfo : EIATTR_EXIT_INSTR_OFFSETS
	.align		4
        /*0128*/ 	.byte	0x04, 0x1c
        /*012a*/ 	.short	(.L_269 - .L_268)


	//   ....[0]....
.L_268:
        /*012c*/ 	.word	0x00000070


	//   ....[1]....
        /*0130*/ 	.word	0x00005d20


	//----- nvinfo : EIATTR_CRS_STACK_SIZE
	.align		4
.L_269:
        /*0134*/ 	.byte	0x04, 0x1e
        /*0136*/ 	.short	(.L_271 - .L_270)
.L_270:
        /*0138*/ 	.word	0x00000000


	//----- nvinfo : EIATTR_CBANK_PARAM_SIZE
	.align		4
.L_271:
        /*013c*/ 	.byte	0x03, 0x19
        /*013e*/ 	.short	0x0080


	//----- nvinfo : EIATTR_PARAM_CBANK
	.align		4
        /*0140*/ 	.byte	0x04, 0x0a
        /*0142*/ 	.short	(.L_273 - .L_272)
	.align		4
.L_272:
        /*0144*/ 	.word	index@(.nv.constant0._Z14mean_opacitiesPdS_S_S_S_S_S_S_S_S_S_S_S_iiid)
        /*0148*/ 	.short	0x0380
        /*014a*/ 	.short	0x0080


	//----- nvinfo : EIATTR_SW_WAR
	.align		4
.L_273:
        /*014c*/ 	.byte	0x04, 0x36
        /*014e*/ 	.short	(.L_275 - .L_274)
.L_274:
        /*0150*/ 	.word	0x00000008
.L_275:


//--------------------- .nv.info._Z18netfluxandtempiterPdS_S_S_S_S_S_PiS_S_S_ididdddddiid --------------------------
	.section	.nv.info._Z18netfluxandtempiterPdS_S_S_S_S_S_PiS_S_S_ididdddddiid,"",@"SHT_CUDA_INFO"
	.sectionflags	@""
	.align	4


	//----- nvinfo : EIATTR_CUDA_API_VERSION
	.align		4
        /*0000*/ 	.byte	0x04, 0x37
        /*0002*/ 	.short	(.L_277 - .L_276)
.L_276:
        /*0004*/ 	.word	0x00000082


	//----- nvinfo : EIATTR_KPARAM_INFO
	.align		4
.L_277:
        /*0008*/ 	.byte	0x04, 0x17
        /*000a*/ 	.short	(.L_279 - .L_278)
.L_278:
        /*000c*/ 	.word	0x00000000
        /*0010*/ 	.short	0x0016
        /*0012*/ 	.short	0x00a8
        /*0014*/ 	.byte	0x00, 0xf0, 0x21, 0x00


	//----- nvinfo : EIATTR_KPARAM_INFO
	.align		4
.L_279:
        /*0018*/ 	.byte	0x04, 0x17
        /*001a*/ 	.short	(.L_281 - .L_280)
.L_280:
        /*001c*/ 	.word	0x00000000
        /*0020*/ 	.short	0x0015
        /*0022*/ 	.short	0x00a4
        /*0024*/ 	.byte	0x00, 0xf0, 0x11, 0x00


	//----- nvinfo : EIATTR_KPARAM_INFO
	.align		4
.L_281:
        /*0028*/ 	.byte	0x04, 0x17
        /*002a*/ 	.short	(.L_283 - .L_282)
.L_282:
        /*002c*/ 	.word	0x00000000
        /*0030*/ 	.short	0x0014
        /*0032*/ 	.short	0x00a0
        /*0034*/ 	.byte	0x00, 0xf0, 0x11, 0x00


	//----- nvinfo : EIATTR_KPARAM_INFO
	.align		4
.L_283:
        /*0038*/ 	.byte	0x04, 0x17
        /*003a*/ 	.short	(.L_285 - .L_284)
.L_284:
        /*003c*/ 	.word	0x00000000
        /*0040*/ 	.short	0x0013
        /*0042*/ 	.short	0x0098
        /*0044*/ 	.byte	0x00, 0xf0, 0x21, 0x00


	//----- nvinfo : EIATTR_KPARAM_INFO
	.align		4
.L_285:
        /*0048*/ 	.byte	0x04, 0x17
        /*004a*/ 	.short	(.L_287 - .L_286)
.L_286:
        /*004c*/ 	.word	0x00000000
        /*0050*/ 	.short	0x0012
        /*0052*/ 	.short	0x0090
        /*0054*/ 	.byte	0x00, 0xf0, 0x21, 0x00


	//----- nvinfo : EIATTR_KPARAM_INFO
	.align		4
.L_287:
        /*0058*/ 	.byte	0x04, 0x17
        /*005a*/ 	.short	(.L_289 - .L_288)
.L_288:
        /*005c*/ 	.word	0x00000000
        /*0060*/ 	.short	0x0011
        /*0062*/ 	.short	0x0088
        /*0064*/ 	.byte	0x00, 0xf0, 0x21, 0x00


	//----- nvinfo : EIATTR_KPARAM_INFO
	.align		4
.L_289:
        /*0068*/ 	.byte	0x04, 0x17
        /*006a*/ 	.short	(.L_291 - .L_290)
.L_290:
        /*006c*/ 	.word	0x00000000
        /*0070*/ 	.short	0x0010
        /*0072*/ 	.short	0x0080
        /*0074*/ 	.byte	0x00, 0xf0, 0x21, 0x00


	//----- nvinfo : EIATTR_KPARAM_INFO
	.align		4
.L_291:
        /*0078*/ 	.byte	0x04, 0x17
        /*007a*/ 	.short	(.L_293 - .L_292)
.L_292:
        /*007c*/ 	.word	0x00000000
        /*0080*/ 	.short	0x000f
        /*0082*/ 	.short	0x0078
        /*0084*/ 	.byte	0x00, 0xf0, 0x21, 0x00


	//----- nvinfo : EIATTR_KPARAM_INFO
	.align		4
.L_293:
        /*0088*/ 	.byte	0x04, 0x17
        /*008a*/ 	.short	(.L_295 - .L_294)
.L_294:
        /*008c*/ 	.word	0x00000000
        /*0090*/ 	.short	0x000e
        /*0092*/ 	.short	0x0070
        /*0094*/ 	.byte	0x00, 0xf0, 0x21, 0x00


	//----- nvinfo : EIATTR_KPARAM_INFO
	.align		4
.L_295:
        /*0098*/ 	.byte	0x04, 0x17
        /*009a*/ 	.short	(.L_297 - .L_296)
.L_296:
        /*009c*/ 	.word	0x00000000
        /*00a0*/ 	.short	0x000d
        /*00a2*/ 	.short	0x0068
        /*00a4*/ 	.byte	0x00, 0xf0, 0x11, 0x00


	//----- nvinfo : EIATTR_KPARAM_INFO
	.align		4
.L_297:
        /*00a8*/ 	.byte	0x04, 0x17
        /*00aa*/ 	.short	(.L_299 - .L_298)
.L_298:
        /*00ac*/ 	.word	0x00000000
        /*00b0*/ 	.short	0x000c
        /*00b2*/ 	.short	0x0060
        /*00b4*/ 	.byte	0x00, 0xf0, 0x21, 0x00


	//----- nvinfo : EIATTR_KPARAM_INFO
	.align		4
.L_299:
        /*00b8*/ 	.byte	0x04, 0x17
        /*00ba*/ 	.short	(.L_301 - .L_300)
.L_300:
        /*00bc*/ 	.word	0x00000000
        /*00c0*/ 	.short	0x000b
        /*00c2*/ 	.short	0x0058
        /*00c4*/ 	.byte	0x00, 0xf0, 0x11, 0x00


	//----- nvinfo : EIATTR_KPARAM_INFO
	.align		4
.L_301:
        /*00c8*/ 	.byte	0x04, 0x17
        /*00ca*/ 	.short	(.L_303 - .L_302)
.L_302:
        /*00cc*/ 	.word	0x00000000
        /*00d0*/ 	.short	0x000a
        /*00d2*/ 	.short	0x0050
        /*00d4*/ 	.byte	0x00, 0xf5, 0x21, 0x00


	//----- nvinfo : EIATTR_KPARAM_INFO
	.align		4
.L_303:
        /*00d8*/ 	.byte	0x04, 0x17
        /*00da*/ 	.short	(.L_305 - .L_304)
.L_304:
        /*00dc*/ 	.word	0x00000000
        /*00e0*/ 	.short	0x0009
        /*00e2*/ 	.short	0x0048
        /*00e4*/ 	.byte	0x00, 0xf5, 0x21, 0x00


	//----- nvinfo : EIATTR_KPARAM_INFO
	.align		4
.L_305:
        /*00e8*/ 	.byte	0x04, 0x17
        /*00ea*/ 	.short	(.L_307 - .L_306)
.L_306:
        /*00ec*/ 	.word	0x00000000
        /*00f0*/ 	.short	0x0008
        /*00f2*/ 	.short	0x0040
        /*00f4*/ 	.byte	0x00, 0xf5, 0x21, 0x00


	//----- nvinfo : EIATTR_KPARAM_INFO
	.align		4
.L_307:
        /*00f8*/ 	.byte	0x04, 0x17
        /*00fa*/ 	.short	(.L_309 - .L_308)
.L_308:
        /*00fc*/ 	.word	0x00000000
        /*0100*/ 	.short	0x0007
        /*0102*/ 	.short	0x0038
        /*0104*/ 	.byte	0x00, 0xf5, 0x21, 0x00


	//----- nvinfo : EIATTR_KPARAM_INFO
	.align		4
.L_309:
        /*0108*/ 	.byte	0x04, 0x17
        /*010a*/ 	.short	(.L_311 - .L_310)
.L_310:
        /*010c*/ 	.word	0x00000000
        /*0110*/ 	.short	0x0006
        /*0112*/ 	.short	0x0030
        /*0114*/ 	.byte	0x00, 0xf5, 0x21, 0x00


	//----- nvinfo : EIATTR_KPARAM_INFO
	.align		4
.L_311:
        /*0118*/ 	.byte	0x04, 0x17
        /*011a*/ 	.short	(.L_313 - .L_312)
.L_312:
        /*011c*/ 	.word	0x00000000
        /*0120*/ 	.short	0x0005
        /*0122*/ 	.short	0x0028
        /*0124*/ 	.byte	0x00, 0xf5, 0x21, 0x00


	//----- nvinfo : EIATTR_KPARAM_INFO
	.align		4
.L_313:
        /*0128*/ 	.byte	0x04, 0x17
        /*012a*/ 	.short	(.L_315 - .L_314)
.L_314:
        /*012c*/ 	.word	0x00000000
        /*0130*/ 	.short	0x0004
        /*0132*/ 	.short	0x0020
        /*0134*/ 	.byte	0x00, 0xf5, 0x21, 0x00


	//----- nvinfo : EIATTR_KPARAM_INFO
	.align		4
.L_315:
        /*0138*/ 	.byte	0x04, 0x17
        /*013a*/ 	.short	(.L_317 - .L_316)
.L_316:
        /*013c*/ 	.word	0x00000000
        /*0140*/ 	.short	0x0003
        /*0142*/ 	.short	0x0018
        /*0144*/ 	.byte	0x00, 0xf5, 0x21, 0x00


	//----- nvinfo : EIATTR_KPARAM_INFO
	.align		4
.L_317:
        /*0148*/ 	.byte	0x04, 0x17
        /*014a*/ 	.short	(.L_319 - .L_318)
.L_318:
        /*014c*/ 	.word	0x00000000
        /*0150*/ 	.short	0x0002
        /*0152*/ 	.short	0x0010
        /*0154*/ 	.byte	0x00, 0xf5, 0x21, 0x00


	//----- nvinfo : EIATTR_KPARAM_INFO
	.align		4
.L_319:
        /*0158*/ 	.byte	0x04, 0x17
        /*015a*/ 	.short	(.L_321 - .L_320)
.L_320:
        /*015c*/ 	.word	0x00000000
        /*0160*/ 	.short	0x0001
        /*0162*/ 	.short	0x0008
        /*0164*/ 	.byte	0x00, 0xf5, 0x21, 0x00


	//----- nvinfo : EIATTR_KPARAM_INFO
	.align		4
.L_321:
        /*0168*/ 	.byte	0x04, 0x17
        /*016a*/ 	.short	(.L_323 - .L_322)
.L_322:
        /*016c*/ 	.word	0x00000000
        /*0170*/ 	.short	0x0000
        /*0172*/ 	.short	0x0000
        /*0174*/ 	.byte	0x00, 0xf5, 0x21, 0x00


	//----- nvinfo : EIATTR_SPARSE_MMA_MASK
	.align		4
.L_323:
        /*0178*/ 	.byte	0x03, 0x50
        /*017a*/ 	.short	0x0000


	//----- nvinfo : EIATTR_MAXREG_COUNT
	.align		4
        /*017c*/ 	.byte	0x03, 0x1b
        /*017e*/ 	.short	0x00ff


	//----- nvinfo : EIATTR_MERCURY_ISA_VERSION
	.align		4
        /*0180*/ 	.byte	0x03, 0x5f
        /*0182*/ 	.short	0x0101


	//----- nvinfo : EIATTR_VRC_CTA_INIT_COUNT
	.align		4
        /*0184*/ 	.byte	0x02, 0x4a
	.zero		1
	.zero		1


	//----- nvinfo : EIATTR_EXIT_INSTR_OFFSETS
	.align		4
        /*0188*/ 	.byte	0x04, 0x1c
        /*018a*/ 	.short	(.L_325 - .L_324)


	//   ....[0]....
.L_324:
        /*018c*/ 	.word	0x00000070


	//   ....[1]....
        /*0190*/ 	.word	0x000029c0


	//   ....[2]....
        /*0194*/ 	.word	0x00002a00


	//----- nvinfo : EIATTR_CRS_STACK_SIZE
	.align		4
.L_325:
        /*0198*/ 	.byte	0x04, 0x1e
        /*019a*/ 	.short	(.L_327 - .L_326)
.L_326:
        /*019c*/ 	.word	0x00000000


	//----- nvinfo : EIATTR_CBANK_PARAM_SIZE
	.align		4
.L_327:
        /*01a0*/ 	.byte	0x03, 0x19
        /*01a2*/ 	.short	0x00b0


	//----- nvinfo : EIATTR_PARAM_CBANK
	.align		4
        /*01a4*/ 	.byte	0x04, 0x0a
        /*01a6*/ 	.short	(.L_329 - .L_328)
	.align		4
.L_328:
        /*01a8*/ 	.word	index@(.nv.constant0._Z18netfluxandtempiterPdS_S_S_S_S_S_PiS_S_S_ididdddddiid)
        /*01ac*/ 	.short	0x0380
        /*01ae*/ 	.short	0x00b0


	//----- nvinfo : EIATTR_SW_WAR
	.align		4
.L_329:
        /*01b0*/ 	.byte	0x04, 0x36
        /*01b2*/ 	.short	(.L_331 - .L_330)
.L_330:
        /*01b4*/ 	.word	0x00000008
.L_331:


//--------------------- .nv.info._Z14flux_integratePdS_S_S_S_S_S_S_iii --------------------------
	.section	.nv.info._Z14flux_integratePdS_S_S_S_S_S_S_iii,"",@"SHT_CUDA_INFO"
	.sectionflags	@""
	.align	4


	//----- nvinfo : EIATTR_CUDA_API_VERSION
	.align		4
        /*0000*/ 	.byte	0x04, 0x37
        /*0002*/ 	.short	(.L_333 - .L_332)
.L_332:
        /*0004*/ 	.word	0x00000082


	//----- nvinfo : EIATTR_KPARAM_INFO
	.align		4
.L_333:
        /*0008*/ 	.byte	0x04, 0x17
        /*000a*/ 	.short	(.L_335 - .L_334)
.L_334:
        /*000c*/ 	.word	0x00000000
        /*0010*/ 	.short	0x000a
        /*0012*/ 	.short	0x0048
        /*0014*/ 	.byte	0x00, 0xf0, 0x11, 0x00


	//----- nvinfo : EIATTR_KPARAM_INFO
	.align		4
.L_335:
        /*0018*/ 	.byte	0x04, 0x17
        /*001a*/ 	.short	(.L_337 - .L_336)
.L_336:
        /*001c*/ 	.word	0x00000000
        /*0020*/ 	.short	0x0009
        /*0022*/ 	.short	0x0044
        /*0024*/ 	.byte	0x00, 0xf0, 0x11, 0x00


	//----- nvinfo : EIATTR_KPARAM_INFO
	.align		4
.L_337:
        /*0028*/ 	.byte	0x04, 0x17
        /*002a*/ 	.short	(.L_339 - .L_338)
.L_338:
        /*002c*/ 	.word	0x00000000
        /*0030*/ 	.short	0x0008
        /*0032*/ 	.short	0x0040
        /*0034*/ 	.byte	0x00, 0xf0, 0x11, 0x00


	//----- nvinfo : EIATTR_KPARAM_INFO
	.align		4
.L_339:
        /*0038*/ 	.byte	0x04, 0x17
        /*003a*/ 	.short	(.L_341 - .L_340)
.L_340:
        /*003c*/ 	.word	0x00000000
        /*0040*/ 	.short	0x0007
        /*0042*/ 	.short	0x0038
        /*0044*/ 	.byte	0x00, 0xf5, 0x21, 0x00


	//----- nvinfo : EIATTR_KPARAM_INFO
	.align		4
.L_341:
        /*0048*/ 	.byte	0x04, 0x17
        /*004a*/ 	.short	(.L_343 - .L_342)
.L_342:
        /*004c*/ 	.word	0x00000000
        /*0050*/ 	.short	0x0006
        /*0052*/ 	.short	0x0030
        /*0054*/ 	.byte	0x00, 0xf5, 0x21, 0x00


	//----- nvinfo : EIATTR_KPARAM_INFO
	.align		4
.L_343:
        /*0058*/ 	.byte	0x04, 0x17
        /*005a*/ 	.short	(.L_345 - .L_344)
.L_344:
        /*005c*/ 	.word	0x00000000
        /*0060*/ 	.short	0x0005
        /*0062*/ 	.short	0x0028
        /*0064*/ 	.byte	0x00, 0xf5, 0x21, 0x00


	//----- nvinfo : EIATTR_KPARAM_INFO
	.align		4
.L_345:
        /*0068*/ 	.byte	0x04, 0x17
        /*006a*/ 	.short	(.L_347 - .L_346)
.L_346:
        /*006c*/ 	.word	0x00000000
        /*0070*/ 	.short	0x0004
        /*0072*/ 	.short	0x0020
        /*0074*/ 	.byte	0x00, 0xf5, 0x21, 0x00


	//----- nvinfo : EIATTR_KPARAM_INFO
	.align		4
.L_347:
        /*0078*/ 	.byte	0x04, 0x17
        /*007a*/ 	.short	(.L_349 - .L_348)
.L_348:
        /*007c*/ 	.word	0x00000000
        /*0080*/ 	.short	0x0003
        /*0082*/ 	.short	0x0018
        /*0084*/ 	.byte	0x00, 0xf5, 0x21, 0x00


	//----- nvinfo : EIATTR_KPARAM_INFO
	.align		4
.L_349:
        /*0088*/ 	.byte	0x04, 0x17
        /*008a*/ 	.short	(.L_351 - .L_350)
.L_350:
        /*008c*/ 	.word	0x00000000
        /*0090*/ 	.short	0x0002
        /*0092*/ 	.short	0x0010
        /*0094*/ 	.byte	0x00, 0xf5, 0x21, 0x00


	//----- nvinfo : EIATTR_KPARAM_INFO
	.align		4
.L_351:
        /*0098*/ 	.byte	0x04, 0x17
        /*009a*/ 	.short	(.L_353 - .L_352)
.L_352:
        /*009c*/ 	.word	0x00000000
        /*00a0*/ 	.short	0x0001
        /*00a2*/ 	.short	0x0008
        /*00a4*/ 	.byte	0x00, 0xf5, 0x21, 0x00


	//----- nvinfo : EIATTR_KPARAM_INFO
	.align		4
.L_353:
        /*00a8*/ 	.byte	0x04, 0x17
        /*00aa*/ 	.short	(.L_355 - .L_354)
.L_354:
        /*00ac*/ 	.word	0x00000000
        /*00b0*/ 	.short	0x0000
        /*00b2*/ 	.short	0x0000
        /*00b4*/ 	.byte	0x00, 0xf5, 0x21, 0x00


	//----- nvinfo : EIATTR_SPARSE_MMA_MASK
	.align		4
.L_355:
        /*00b8*/ 	.byte	0x03, 0x50
        /*00ba*/ 	.short	0x0000


	//----- nvinfo : EIATTR_MAXREG_COUNT
	.align		4
        /*00bc*/ 	.byte	0x03, 0x1b
        /*00be*/ 	.short	0x00ff


	//----- nvinfo : EIATTR_MERCURY_ISA_VERSION
	.align		4
        /*00c0*/ 	.byte	0x03, 0x5f
        /*00c2*/ 	.short	0x0101


	//----- nvinfo : EIATTR_VRC_CTA_INIT_COUNT
	.align		4
        /*00c4*/ 	.byte	0x02, 0x4a
	.zero		1
	.zero		1


	//----- nvinfo : EIATTR_EXIT_INSTR_OFFSETS
	.align		4
        /*00c8*/ 	.byte	0x04, 0x1c
        /*00ca*/ 	.short	(.L_357 - .L_356)


	//   ....[0]....
.L_356:
        /*00cc*/ 	.word	0x00000070


	//   ....[1]....
        /*00d0*/ 	.word	0x00000110


	//   ....[2]....
        /*00d4*/ 	.word	0x00001210


	//   ....[3]....
        /*00d8*/ 	.word	0x00001940


	//   ....[4]....
        /*00dc*/ 	.word	0x00001d10


	//   ....[5]....
        /*00e0*/ 	.word	0x00001f60


	//   ....[6]....
        /*00e4*/ 	.word	0x000020a0


	//----- nvinfo : EIATTR_CBANK_PARAM_SIZE
	.align		4
.L_357:
        /*00e8*/ 	.byte	0x03, 0x19
        /*00ea*/ 	.short	0x004c


	//----- nvinfo : EIATTR_PARAM_CBANK
	.align		4
        /*00ec*/ 	.byte	0x04, 0x0a
        /*00ee*/ 	.short	(.L_359 - .L_358)
	.align		4
.L_358:
        /*00f0*/ 	.word	index@(.nv.constant0._Z14flux_integratePdS_S_S_S_S_S_S_iii)
        /*00f4*/ 	.short	0x0380
        /*00f6*/ 	.short	0x004c


	//----- nvinfo : EIATTR_SW_WAR
	.align		4
.L_359:
        /*00f8*/ 	.byte	0x04, 0x36
        /*00fa*/ 	.short	(.L_361 - .L_360)
.L_360:
        /*00fc*/ 	.word	0x00000008
.L_361:


//--------------------- .nv.info._Z19fband_noniso_directPdS_S_S_S_S_S_S_S_S_ddiiidi --------------------------
	.section	.nv.info._Z19fband_noniso_directPdS_S_S_S_S_S_S_S_S_ddiiidi,"",@"SHT_CUDA_INFO"
	.sectionflags	@""
	.align	4


	//----- nvinfo : EIATTR_CUDA_API_VERSION
	.align		4
        /*0000*/ 	.byte	0x04, 0x37
        /*0002*/ 	.short	(.L_363 - .L_362)
.L_362:
        /*0004*/ 	.word	0x00000082


	//----- nvinfo : EIATTR_KPARAM_INFO
	.align		4
.L_363:
        /*0008*/ 	.byte	0x04, 0x17
        /*000a*/ 	.short	(.L_365 - .L_364)
.L_364:
        /*000c*/ 	.word	0x00000000
        /*0010*/ 	.short	0x0010
        /*0012*/ 	.short	0x0078
        /*0014*/ 	.byte	0x00, 0xf0, 0x11, 0x00


	//----- nvinfo : EIATTR_KPARAM_INFO
	.align		4
.L_365:
        /*0018*/ 	.byte	0x04, 0x17
        /*001a*/ 	.short	(.L_367 - .L_366)
.L_366:
        /*001c*/ 	.word	0x00000000
        /*0020*/ 	.short	0x000f
        /*0022*/ 	.short	0x0070
        /*0024*/ 	.byte	0x00, 0xf0, 0x21, 0x00


	//----- nvinfo : EIATTR_KPARAM_INFO
	.align		4
.L_367:
        /*0028*/ 	.byte	0x04, 0x17
        /*002a*/ 	.short	(.L_369 - .L_368)
.L_368:
        /*002c*/ 	.word	0x00000000
        /*0030*/ 	.short	0x000e
        /*0032*/ 	.short	0x0068
        /*0034*/ 	.byte	0x00, 0xf0, 0x11, 0x00


	//----- nvinfo : EIATTR_KPARAM_INFO
	.align		4
.L_369:
        /*0038*/ 	.byte	0x04, 0x17
        /*003a*/ 	.short	(.L_371 - .L_370)
.L_370:
        /*003c*/ 	.word	0x00000000
        /*0040*/ 	.short	0x000d
        /*0042*/ 	.short	0x0064
        /*0044*/ 	.byte	0x00, 0xf0, 0x11, 0x00


	//----- nvinfo : EIATTR_KPARAM_INFO
	.align		4
.L_371:
        /*0048*/ 	.byte	0x04, 0x17
        /*004a*/ 	.short	(.L_373 - .L_372)
.L_372:
        /*004c*/ 	.word	0x00000000
        /*0050*/ 	.short	0x000c
        /*0052*/ 	.short	0x0060
        /*0054*/ 	.byte	0x00, 0xf0, 0x11, 0x00


	//----- nvinfo : EIATTR_KPARAM_INFO
	.align		4
.L_373:
        /*0058*/ 	.byte	0x04, 0x17
        /*005a*/ 	.short	(.L_375 - .L_374)
.L_374:
        /*005c*/ 	.word	0x00000000
        /*0060*/ 	.short	0x000b
        /*0062*/ 	.short	0x0058
        /*0064*/ 	.byte	0x00, 0xf0, 0x21, 0x00


	//----- nvinfo : EIATTR_KPARAM_INFO
	.align		4
.L_375:
        /*0068*/ 	.byte	0x04, 0x17
        /*006a*/ 	.short	(.L_377 - .L_376)
.L_376:
        /*006c*/ 	.word	0x00000000
        /*0070*/ 	.short	0x000a
        /*0072*/ 	.short	0x0050
        /*0074*/ 	.byte	0x00, 0xf0, 0x21, 0x00


	//----- nvinfo : EIATTR_KPARAM_INFO
	.align		4
.L_377:
        /*0078*/ 	.byte	0x04, 0x17
        /*007a*/ 	.short	(.L_379 - .L_378)
.L_378:
        /*007c*/ 	.word	0x00000000
        /*0080*/ 	.short	0x0009
        /*0082*/ 	.short	0x0048
        /*0084*/ 	.byte	0x00, 0xf5, 0x21, 0x00


	//----- nvinfo : EIATTR_KPARAM_INFO
	.align		4
.L_379:
        /*0088*/ 	.byte	0x04, 0x17
        /*008a*/ 	.short	(.L_381 - .L_380)
.L_380:
        /*008c*/ 	.word	0x00000000
        /*0090*/ 	.short	0x0008
        /*0092*/ 	.short	0x0040
        /*0094*/ 	.byte	0x00, 0xf5, 0x21, 0x00


	//----- nvinfo : EIATTR_KPARAM_INFO
	.align		4
.L_381:
        /*0098*/ 	.byte	0x04, 0x17
        /*009a*/ 	.short	(.L_383 - .L_382)
.L_382:
        /*009c*/ 	.word	0x00000000
        /*00a0*/ 	.short	0x0007
        /*00a2*/ 	.short	0x0038
        /*00a4*/ 	.byte	0x00, 0xf5, 0x21, 0x00


	//----- nvinfo : EIATTR_KPARAM_INFO
	.align		4
.L_383:
        /*00a8*/ 	.byte	0x04, 0x17
        /*00aa*/ 	.short	(.L_385 - .L_384)
.L_384:
        /*00ac*/ 	.word	0x00000000
        /*00b0*/ 	.short	0x0006
        /*00b2*/ 	.short	0x0030
        /*00b4*/ 	.byte	0x00, 0xf5, 0x21, 0x00


	//----- nvinfo : EIATTR_KPARAM_INFO
	.align		4
.L_385:
        /*00b8*/ 	.byte	0x04, 0x17
        /*00ba*/ 	.short	(.L_387 - .L_386)
.L_386:
        /*00bc*/ 	.word	0x00000000
        /*00c0*/ 	.short	0x0005
        /*00c2*/ 	.short	0x0028
        /*00c4*/ 	.byte	0x00, 0xf5, 0x21, 0x00


	//----- nvinfo : EIATTR_KPARAM_INFO
	.align		4
.L_387:
        /*00c8*/ 	.byte	0x04, 0x17
        /*00ca*/ 	.short	(.L_389 - .L_388)
.L_388:
        /*00cc*/ 	.word	0x00000000
        /*00d0*/ 	.short	0x0004
        /*00d2*/ 	.short	0x0020
        /*00d4*/ 	.byte	0x00, 0xf5, 0x21, 0x00


	//----- nvinfo : EIATTR_KPARAM_INFO
	.align		4
.L_389:
        /*00d8*/ 	.byte	0x04, 0x17
        /*00da*/ 	.short	(.L_391 - .L_390)
.L_390:
        /*00dc*/ 	.word	0x00000000
        /*00e0*/ 	.short	0x0003
        /*00e2*/ 	.short	0x0018
        /*00e4*/ 	.byte	0x00, 0xf5, 0x21, 0x00


	//----- nvinfo : EIATTR_KPARAM_INFO
	.align		4
.L_391:
        /*00e8*/ 	.byte	0x04, 0x17
        /*00ea*/ 	.short	(.L_393 - .L_392)
.L_392:
        /*00ec*/ 	.word	0x00000000
        /*00f0*/ 	.short	0x0002
        /*00f2*/ 	.short	0x0010
        /*00f4*/ 	.byte	0x00, 0xf5, 0x21, 0x00


	//----- nvinfo : EIATTR_KPARAM_INFO
	.align		4
.L_393:
        /*00f8*/ 	.byte	0x04, 0x17
        /*00fa*/ 	.short	(.L_395 - .L_394)
.L_394:
        /*00fc*/ 	.word	0x00000000
        /*0100*/ 	.short	0x0001
        /*0102*/ 	.short	0x0008
        /*0104*/ 	.byte	0x00, 0xf5, 0x21, 0x00


	//----- nvinfo : EIATTR_KPARAM_INFO
	.align		4
.L_395:
        /*0108*/ 	.byte	0x04, 0x17
        /*010a*/ 	.short	(.L_397 - .L_396)
.L_396:
        /*010c*/ 	.word	0x00000000
        /*0110*/ 	.short	0x0000
        /*0112*/ 	.short	0x0000
        /*0114*/ 	.byte	0x00, 0xf5, 0x21, 0x00


	//----- nvinfo : EIATTR_SPARSE_MMA_MASK
	.align		4
.L_397:
        /*0118*/ 	.byte	0x03, 0x50
        /*011a*/ 	.short	0x0000


	//----- nvinfo : EIATTR_MAXREG_COUNT
	.align		4
        /*011c*/ 	.byte	0x03, 0x1b
        /*011e*/ 	.short	0x00ff


	//----- nvinfo : EIATTR_MERCURY_ISA_VERSION
	.align		4
        /*0120*/ 	.byte	0x03, 0x5f
        /*0122*/ 	.short	0x0101


	//----- nvinfo : EIATTR_VRC_CTA_INIT_COUNT
	.align		4
        /*0124*/ 	.byte	0x02, 0x4a
	.zero		1
	.zero		1


	//----- nvinfo : EIATTR_EXIT_INSTR_OFFSETS
	.align		4
        /*0128*/ 	.byte	0x04, 0x1c
        /*012a*/ 	.short	(.L_399 - .L_398)


	//   ....[0]....
.L_398:
        /*012c*/ 	.word	0x000000f0


	//   ....[1]....
        /*0130*/ 	.word	0x000097c0


	//----- nvinfo : EIATTR_CRS_STACK_SIZE
	.align		4
.L_399:
        /*0134*/ 	.byte	0x04, 0x1e
        /*0136*/ 	.short	(.L_401 - .L_400)
.L_400:
        /*0138*/ 	.word	0x00000000


	//----- nvinfo : EIATTR_CBANK_PARAM_SIZE
	.align		4
.L_401:
        /*013c*/ 	.byte	0x03, 0x19
        /*013e*/ 	.short	0x007c


	//----- nvinfo : EIATTR_PARAM_CBANK
	.align		4
        /*0140*/ 	.byte	0x04, 0x0a
        /*0142*/ 	.short	(.L_403 - .L_402)
	.align		4
.L_402:
        /*0144*/ 	.word	index@(.nv.constant0._Z19fband_noniso_directPdS_S_S_S_S_S_S_S_S_ddiiidi)
        /*0148*/ 	.short	0x0380
        /*014a*/ 	.short	0x007c


	//----- nvinfo : EIATTR_SW_WAR
	.align		4
.L_403:
        /*014c*/ 	.byte	0x04, 0x36
        /*014e*/ 	.short	(.L_405 - .L_404)
.L_404:
        /*0150*/ 	.word	0x00000008
.L_405:


//--------------------- .nv.info._Z16fband_iso_directPdS_S_S_S_ddiiidi --------------------------
	.section	.nv.info._Z16fband_iso_directPdS_S_S_S_ddiiidi,"",@"SHT_CUDA_INFO"
	.sectionflags	@""
	.align	4


	//----- nvinfo : EIATTR_CUDA_API_VERSION
	.align		4
        /*0000*/ 	.byte	0x04, 0x37
        /*0002*/ 	.short	(.L_407 - .L_406)
.L_406:
        /*0004*/ 	.word	0x00000082


	//----- nvinfo : EIATTR_KPARAM_INFO
	.align		4
.L_407:
        /*0008*/ 	.byte	0x04, 0x17
        /*000a*/ 	.short	(.L_409 - .L_408)
.L_408:
        /*000c*/ 	.word	0x00000000
        /*0010*/ 	.short	0x000b
        /*0012*/ 	.short	0x0050
        /*0014*/ 	.byte	0x00, 0xf0, 0x11, 0x00


	//----- nvinfo : EIATTR_KPARAM_INFO
	.align		4
.L_409:
        /*0018*/ 	.byte	0x04, 0x17
        /*001a*/ 	.short	(.L_411 - .L_410)
.L_410:
        /*001c*/ 	.word	0x00000000
        /*0020*/ 	.short	0x000a
        /*0022*/ 	.short	0x0048
        /*0024*/ 	.byte	0x00, 0xf0, 0x21, 0x00


	//----- nvinfo : EIATTR_KPARAM_INFO
	.align		4
.L_411:
        /*0028*/ 	.byte	0x04, 0x17
        /*002a*/ 	.short	(.L_413 - .L_412)
.L_412:
        /*002c*/ 	.word	0x00000000
        /*0030*/ 	.short	0x0009
        /*0032*/ 	.short	0x0040
        /*0034*/ 	.byte	0x00, 0xf0, 0x11, 0x00


	//----- nvinfo : EIATTR_KPARAM_INFO
	.align		4
.L_413:
        /*0038*/ 	.byte	0x04, 0x17
        /*003a*/ 	.short	(.L_415 - .L_414)
.L_414:
        /*003c*/ 	.word	0x00000000
        /*0040*/ 	.short	0x0008
        /*0042*/ 	.short	0x003c
        /*0044*/ 	.byte	0x00, 0xf0, 0x11, 0x00


	//----- nvinfo : EIATTR_KPARAM_INFO
	.align		4
.L_415:
        /*0048*/ 	.byte	0x04, 0x17
        /*004a*/ 	.short	(.L_417 - .L_416)
.L_416:
        /*004c*/ 	.word	0x00000000
        /*0050*/ 	.short	0x0007
        /*0052*/ 	.short	0x0038
        /*0054*/ 	.byte	0x00, 0xf0, 0x11, 0x00


	//----- nvinfo : EIATTR_KPARAM_INFO
	.align		4
.L_417:
        /*0058*/ 	.byte	0x04, 0x17
        /*005a*/ 	.short	(.L_419 - .L_418)
.L_418:
        /*005c*/ 	.word	0x00000000
        /*0060*/ 	.short	0x0006
        /*0062*/ 	.short	0x0030
        /*0064*/ 	.byte	0x00, 0xf0, 0x21, 0x00


	//----- nvinfo : EIATTR_KPARAM_INFO
	.align		4
.L_419:
        /*0068*/ 	.byte	0x04, 0x17
        /*006a*/ 	.short	(.L_421 - .L_420)
.L_420:
        /*006c*/ 	.word	0x00000000
        /*0070*/ 	.short	0x0005
        /*0072*/ 	.short	0x0028
        /*0074*/ 	.byte	0x00, 0xf0, 0x21, 0x00


	//----- nvinfo : EIATTR_KPARAM_INFO
	.align		4
.L_421:
        /*0078*/ 	.byte	0x04, 0x17
        /*007a*/ 	.short	(.L_423 - .L_422)
.L_422:
        /*007c*/ 	.word	0x00000000
        /*0080*/ 	.short	0x0004
        /*0082*/ 	.short	0x0020
        /*0084*/ 	.byte	0x00, 0xf5, 0x21, 0x00


	//----- nvinfo : EIATTR_KPARAM_INFO
	.align		4
.L_423:
        /*0088*/ 	.byte	0x04, 0x17
        /*008a*/ 	.short	(.L_425 - .L_424)
.L_424:
        /*008c*/ 	.word	0x00000000
        /*0090*/ 	.short	0x0003
        /*0092*/ 	.short	0x0018
        /*0094*/ 	.byte	0x00, 0xf5, 0x21, 0x00


	//----- nvinfo : EIATTR_KPARAM_INFO
	.align		4
.L_425:
        /*0098*/ 	.byte	0x04, 0x17
        /*009a*/ 	.short	(.L_427 - .L_426)
.L_426:
        /*009c*/ 	.word	0x00000000
        /*00a0*/ 	.short	0x0002
        /*00a2*/ 	.short	0x0010
        /*00a4*/ 	.byte	0x00, 0xf5, 0x21, 0x00


	//----- nvinfo : EIATTR_KPARAM_INFO
	.align		4
.L_427:
        /*00a8*/ 	.byte	0x04, 0x17
        /*00aa*/ 	.short	(.L_429 - .L_428)
.L_428:
        /*00ac*/ 	.word	0x00000000
        /*00b0*/ 	.short	0x0001
        /*00b2*/ 	.short	0x0008
        /*00b4*/ 	.byte	0x00, 0xf5, 0x21, 0x00


	//----- nvinfo : EIATTR_KPARAM_INFO
	.align		4
.L_429:
        /*00b8*/ 	.byte	0x04, 0x17
        /*00ba*/ 	.short	(.L_431 - .L_430)
.L_430:
        /*00bc*/ 	.word	0x00000000
        /*00c0*/ 	.short	0x0000
        /*00c2*/ 	.short	0x0000
        /*00c4*/ 	.byte	0x00, 0xf5, 0x21, 0x00


	//----- nvinfo : EIATTR_SPARSE_MMA_MASK
	.align		4
.L_431:
        /*00c8*/ 	.byte	0x03, 0x50
        /*00ca*/ 	.short	0x0000


	//----- nvinfo : EIATTR_MAXREG_COUNT
	.align		4
        /*00cc*/ 	.byte	0x03, 0x1b
        /*00ce*/ 	.short	0x00ff


	//----- nvinfo : EIATTR_MERCURY_ISA_VERSION
	.align		4
        /*00d0*/ 	.byte	0x03, 0x5f
        /*00d2*/ 	.short	0x0101


	//----- nvinfo : EIATTR_VRC_CTA_INIT_COUNT
	.align		4
        /*00d4*/ 	.byte	0x02, 0x4a
	.zero		1
	.zero		1


	//----- nvinfo : EIATTR_EXIT_INSTR_OFFSETS
	.align		4
        /*00d8*/ 	.byte	0x04, 0x1c
        /*00da*/ 	.short	(.L_433 - .L_432)


	//   ....[0]....
.L_432:
        /*00dc*/ 	.word	0x000000f0


	//   ....[1]....
        /*00e0*/ 	.word	0x000047a0


	//----- nvinfo : EIATTR_CRS_STACK_SIZE
	.align		4
.L_433:
        /*00e4*/ 	.byte	0x04, 0x1e
        /*00e6*/ 	.short	(.L_435 - .L_434)
.L_434:
        /*00e8*/ 	.word	0x00000000


	//----- nvinfo : EIATTR_CBANK_PARAM_SIZE
	.align		4
.L_435:
        /*00ec*/ 	.byte	0x03, 0x19
        /*00ee*/ 	.short	0x0054


	//----- nvinfo : EIATTR_PARAM_CBANK
	.align		4
        /*00f0*/ 	.byte	0x04, 0x0a
        /*00f2*/ 	.short	(.L_437 - .L_436)
	.align		4
.L_436:
        /*00f4*/ 	.word	index@(.nv.constant0._Z16fband_iso_directPdS_S_S_S_ddiiidi)
        /*00f8*/ 	.short	0x0380
        /*00fa*/ 	.short	0x0054


	//----- nvinfo : EIATTR_SW_WAR
	.align		4
.L_437:
        /*00fc*/ 	.byte	0x04, 0x36
        /*00fe*/ 	.short	(.L_439 - .L_438)
.L_438:
        /*0100*/ 	.word	0x00000008
.L_439:


//--------------------- .nv.info._Z19fband_noniso_notabuPdS_S_S_S_S_S_S_S_S_S_iidddddiidi --------------------------
	.section	.nv.info._Z19fband_noniso_notabuPdS_S_S_S_S_S_S_S_S_S_iidddddiidi,"",@"SHT_CUDA_INFO"
	.sectionflags	@""
	.align	4


	//----- nvinfo : EIATTR_CUDA_API_VERSION
	.align		4
        /*0000*/ 	.byte	0x04, 0x37
        /*0002*/ 	.short	(.L_441 - .L_440)
.L_440:
        /*0004*/ 	.word	0x00000082


	//----- nvinfo : EIATTR_KPARAM_INFO
	.align		4
.L_441:
        /*0008*/ 	.byte	0x04, 0x17
        /*000a*/ 	.short	(.L_443 - .L_442)
.L_442:
        /*000c*/ 	.word	0x00000000
        /*0010*/ 	.short	0x0015
        /*0012*/ 	.short	0x0098
        /*0014*/ 	.byte	0x00, 0xf0, 0x11, 0x00


	//----- nvinfo : EIATTR_KPARAM_INFO
	.align		4
.L_443:
        /*0018*/ 	.byte	0x04, 0x17
        /*001a*/ 	.short	(.L_445 - .L_444)
.L_444:
        /*001c*/ 	.word	0x00000000
        /*0020*/ 	.short	0x0014
        /*0022*/ 	.short	0x0090
        /*0024*/ 	.byte	0x00, 0xf0, 0x21, 0x00


	//----- nvinfo : EIATTR_KPARAM_INFO
	.align		4
.L_445:
        /*0028*/ 	.byte	0x04, 0x17
        /*002a*/ 	.short	(.L_447 - .L_446)
.L_446:
        /*002c*/ 	.word	0x00000000
        /*0030*/ 	.short	0x0013
        /*0032*/ 	.short	0x008c
        /*0034*/ 	.byte	0x00, 0xf0, 0x11, 0x00


	//----- nvinfo : EIATTR_KPARAM_INFO
	.align		4
.L_447:
        /*0038*/ 	.byte	0x04, 0x17
        /*003a*/ 	.short	(.L_449 - .L_448)
.L_448:
        /*003c*/ 	.word	0x00000000
        /*0040*/ 	.short	0x0012
        /*0042*/ 	.short	0x0088
        /*0044*/ 	.byte	0x00, 0xf0, 0x11, 0x00


	//----- nvinfo : EIATTR_KPARAM_INFO
	.align		4
.L_449:
        /*0048*/ 	.byte	0x04, 0x17
        /*004a*/ 	.short	(.L_451 - .L_450)
.L_450:
        /*004c*/ 	.word	0x00000000
        /*0050*/ 	.short	0x0011
        /*0052*/ 	.short	0x0080
        /*0054*/ 	.byte	0x00, 0xf0, 0x21, 0x00


	//----- nvinfo : EIATTR_KPARAM_INFO
	.align		4
.L_451:
        /*0058*/ 	.byte	0x04, 0x17
        /*005a*/ 	.short	(.L_453 - .L_452)
.L_452:
        /*005c*/ 	.word	0x00000000
        /*0060*/ 	.short	0x0010
        /*0062*/ 	.short	0x0078
        /*0064*/ 	.byte	0x00, 0xf0, 0x21, 0x00


	//----- nvinfo : EIATTR_KPARAM_INFO
	.align		4
.L_453:
        /*0068*/ 	.byte	0x04, 0x17
        /*006a*/ 	.short	(.L_455 - .L_454)
.L_454:
        /*006c*/ 	.word	0x00000000
        /*0070*/ 	.short	0x000f
        /*0072*/ 	.short	0x0070
        /*0074*/ 	.byte	0x00, 0xf0, 0x21, 0x00


	//----- nvinfo : EIATTR_KPARAM_INFO
	.align		4
.L_455:
        /*0078*/ 	.byte	0x04, 0x17
        /*007a*/ 	.short	(.L_457 - .L_456)
.L_456:
        /*007c*/ 	.word	0x00000000
        /*0080*/ 	.short	0x000e
        /*0082*/ 	.short	0x0068
        /*0084*/ 	.byte	0x00, 0xf0, 0x21, 0x00


	//----- nvinfo : EIATTR_KPARAM_INFO
	.align		4
.L_457:
        /*0088*/ 	.byte	0x04, 0x17
        /*008a*/ 	.short	(.L_459 - .L_458)
.L_458:
        /*008c*/ 	.word	0x00000000
        /*0090*/ 	.short	0x000d
        /*0092*/ 	.short	0x0060
        /*0094*/ 	.byte	0x00, 0xf0, 0x21, 0x00


	//----- nvinfo : EIATTR_KPARAM_INFO
	.align		4
.L_459:
        /*0098*/ 	.byte	0x04, 0x17
        /*009a*/ 	.short	(.L_461 - .L_460)
.L_460:
        /*009c*/ 	.word	0x00000000
        /*00a0*/ 	.short	0x000c
        /*00a2*/ 	.short	0x005c
        /*00a4*/ 	.byte	0x00, 0xf0, 0x11, 0x00


	//----- nvinfo : EIATTR_KPARAM_INFO
	.align		4
.L_461:
        /*00a8*/ 	.byte	0x04, 0x17
        /*00aa*/ 	.short	(.L_463 - .L_462)
.L_462:
        /*00ac*/ 	.word	0x00000000
        /*00b0*/ 	.short	0x000b
        /*00b2*/ 	.short	0x0058
        /*00b4*/ 	.byte	0x00, 0xf0, 0x11, 0x00


	//----- nvinfo : EIATTR_KPARAM_INFO
	.align		4
.L_463:
        /*00b8*/ 	.byte	0x04, 0x17
        /*00ba*/ 	.short	(.L_465 - .L_464)
.L_464:
        /*00bc*/ 	.word	0x00000000
        /*00c0*/ 	.short	0x000a
        /*00c2*/ 	.short	0x0050
        /*00c4*/ 	.byte	0x00, 0xf5, 0x21, 0x00


	//----- nvinfo : EIATTR_KPARAM_INFO
	.align		4
.L_465:
        /*00c8*/ 	.byte	0x04, 0x17
        /*00ca*/ 	.short	(.L_467 - .L_466)
.L_466:
        /*00cc*/ 	.word	0x00000000
        /*00d0*/ 	.short	0x0009
        /*00d2*/ 	.short	0x0048
        /*00d4*/ 	.byte	0x00, 0xf5, 0x21, 0x00


	//----- nvinfo : EIATTR_KPARAM_INFO
	.align		4
.L_467:
        /*00d8*/ 	.byte	0x04, 0x17
        /*00da*/ 	.short	(.L_469 - .L_468)
.L_468:
        /*00dc*/ 	.word	0x00000000
        /*00e0*/ 	.short	0x0008
        /*00e2*/ 	.short	0x0040
        /*00e4*/ 	.byte	0x00, 0xf5, 0x21, 0x00


	//----- nvinfo : EIATTR_KPARAM_INFO
	.align		4
.L_469:
        /*00e8*/ 	.byte	0x04, 0x17
        /*00ea*/ 	.short	(.L_471 - .L_470)
.L_470:
        /*00ec*/ 	.word	0x00000000
        /*00f0*/ 	.short	0x0007
        /*00f2*/ 	.short	0x0038
        /*00f4*/ 	.byte	0x00, 0xf5, 0x21, 0x00


	//----- nvinfo : EIATTR_KPARAM_INFO
	.align		4
.L_471:
        /*00f8*/ 	.byte	0x04, 0x17
        /*00fa*/ 	.short	(.L_473 - .L_472)
.L_472:
        /*00fc*/ 	.word	0x00000000
        /*0100*/ 	.short	0x0006
        /*0102*/ 	.short	0x0030
        /*0104*/ 	.byte	0x00, 0xf5, 0x21, 0x00


	//----- nvinfo : EIATTR_KPARAM_INFO
	.align		4
.L_473:
        /*0108*/ 	.byte	0x04, 0x17
        /*010a*/ 	.short	(.L_475 - .L_474)
.L_474:
        /*010c*/ 	.word	0x00000000
        /*0110*/ 	.short	0x0005
        /*0112*/ 	.short	0x0028
        /*0114*/ 	.byte	0x00, 0xf5, 0x21, 0x00


	//----- nvinfo : EIATTR_KPARAM_INFO
	.align		4
.L_475:
        /*0118*/ 	.byte	0x04, 0x17
        /*011a*/ 	.short	(.L_477 - .L_476)
.L_476:
        /*011c*/ 	.word	0x00000000
        /*0120*/ 	.short	0x0004
        /*0122*/ 	.short	0x0020
        /*0124*/ 	.byte	0x00, 0xf5, 0x21, 0x00


	//----- nvinfo : EIATTR_KPARAM_INFO
	.align		4
.L_477:
        /*0128*/ 	.byte	0x04, 0x17
        /*012a*/ 	.short	(.L_479 - .L_478)
.L_478:
        /*012c*/ 	.word	0x00000000
        /*0130*/ 	.short	0x0003
        /*0132*/ 	.short	0x0018
        /*0134*/ 	.byte	0x00, 0xf5, 0x21, 0x00


	//----- nvinfo : EIATTR_KPARAM_INFO
	.align		4
.L_479:
        /*0138*/ 	.byte	0x04, 0x17
        /*013a*/ 	.short	(.L_481 - .L_480)
.L_480:
        /*013c*/ 	.word	0x00000000
        /*0140*/ 	.short	0x0002
        /*0142*/ 	.short	0x0010
        /*0144*/ 	.byte	0x00, 0xf5, 0x21, 0x00


	//----- nvinfo : EIATTR_KPARAM_INFO
	.align		4
.L_481:
        /*0148*/ 	.byte	0x04, 0x17
        /*014a*/ 	.short	(.L_483 - .L_482)
.L_482:
        /*014c*/ 	.word	0x00000000
        /*0150*/ 	.short	0x0001
        /*0152*/ 	.short	0x0008
        /*0154*/ 	.byte	0x00, 0xf5, 0x21, 0x00


	//----- nvinfo : EIATTR_KPARAM_INFO
	.align		4
.L_483:
        /*0158*/ 	.byte	0x04, 0x17
        /*015a*/ 	.short	(.L_485 - .L_484)
.L_484:
        /*015c*/ 	.word	0x00000000
        /*0160*/ 	.short	0x0000
        /*0162*/ 	.short	0x0000
        /*0164*/ 	.byte	0x00, 0xf5, 0x21, 0x00


	//----- nvinfo : EIATTR_SPARSE_MMA_MASK
	.align		4
.L_485:
        /*0168*/ 	.byte	0x03, 0x50
        /*016a*/ 	.short	0x0000


	//----- nvinfo : EIATTR_MAXREG_COUNT
	.align		4
        /*016c*/ 	.byte	0x03, 0x1b
        /*016e*/ 	.short	0x00ff


	//----- nvinfo : EIATTR_MERCURY_ISA_VERSION
	.align		4
        /*0170*/ 	.byte	0x03, 0x5f
        /*0172*/ 	.short	0x0101


	//----- nvinfo : EIATTR_VRC_CTA_INIT_COUNT
	.align		4
        /*0174*/ 	.byte	0x02, 0x4a
	.zero		1
	.zero		1


	//----- nvinfo : EIATTR_EXIT_INSTR_OFFSETS
	.align		4
        /*0178*/ 	.byte	0x04, 0x1c
        /*017a*/ 	.short	(.L_487 - .L_486)


	//   ....[0]....
.L_486:
        /*017c*/ 	.word	0x000000e0


	//   ....[1]....
        /*0180*/ 	.word	0x00009ba0


	//----- nvinfo : EIATTR_CRS_STACK_SIZE
	.align		4
.L_487:
        /*0184*/ 	.byte	0x04, 0x1e
        /*0186*/ 	.short	(.L_489 - .L_488)
.L_488:
        /*0188*/ 	.word	0x00000000


	//----- nvinfo : EIATTR_CBANK_PARAM_SIZE
	.align		4
.L_489:
        /*018c*/ 	.byte	0x03, 0x19
        /*018e*/ 	.short	0x009c


	//----- nvinfo : EIATTR_PARAM_CBANK
	.align		4
        /*0190*/ 	.byte	0x04, 0x0a
        /*0192*/ 	.short	(.L_491 - .L_490)
	.align		4
.L_490:
        /*0194*/ 	.word	index@(.nv.constant0._Z19fband_noniso_notabuPdS_S_S_S_S_S_S_S_S_S_iidddddiidi)
        /*0198*/ 	.short	0x0380
        /*019a*/ 	.short	0x009c


	//----- nvinfo : EIATTR_SW_WAR
	.align		4
.L_491:
        /*019c*/ 	.byte	0x04, 0x36
        /*019e*/ 	.short	(.L_493 - .L_492)
.L_492:
        /*01a0*/ 	.word	0x00000008
.L_493:


//--------------------- .nv.info._Z17fband_noniso_tabuPdS_S_S_S_S_S_S_S_S_S_S_S_S_S_S_S_S_S_iidddddiidi --------------------------
	.section	.nv.info._Z17fband_noniso_tabuPdS_S_S_S_S_S_S_S_S_S_S_S_S_S_S_S_S_S_iidddddiidi,"",@"SHT_CUDA_INFO"
	.sectionflags	@""
	.align	4


	//----- nvinfo : EIATTR_CUDA_API_VERSION
	.align		4
        /*0000*/ 	.byte	0x04, 0x37
        /*0002*/ 	.short	(.L_495 - .L_494)
.L_494:
        /*0004*/ 	.word	0x00000082


	//----- nvinfo : EIATTR_KPARAM_INFO
	.align		4
.L_495:
        /*0008*/ 	.byte	0x04, 0x17
        /*000a*/ 	.short	(.L_497 - .L_496)
.L_496:
        /*000c*/ 	.word	0x00000000
        /*0010*/ 	.short	0x001d
        /*0012*/ 	.short	0x00d8
        /*0014*/ 	.byte	0x00, 0xf0, 0x11, 0x00


	//----- nvinfo : EIATTR_KPARAM_INFO
	.align		4
.L_497:
        /*0018*/ 	.byte	0x04, 0x17
        /*001a*/ 	.short	(.L_499 - .L_498)
.L_498:
        /*001c*/ 	.word	0x00000000
        /*0020*/ 	.short	0x001c
        /*0022*/ 	.short	0x00d0
        /*0024*/ 	.byte	0x00, 0xf0, 0x21, 0x00


	//----- nvinfo : EIATTR_KPARAM_INFO
	.align		4
.L_499:
        /*0028*/ 	.byte	0x04, 0x17
        /*002a*/ 	.short	(.L_501 - .L_500)
.L_500:
        /*002c*/ 	.word	0x00000000
        /*0030*/ 	.short	0x001b
        /*0032*/ 	.short	0x00cc
        /*0034*/ 	.byte	0x00, 0xf0, 0x11, 0x00


	//----- nvinfo : EIATTR_KPARAM_INFO
	.align		4
.L_501:
        /*0038*/ 	.byte	0x04, 0x17
        /*003a*/ 	.short	(.L_503 - .L_502)
.L_502:
        /*003c*/ 	.word	0x00000000
        /*0040*/ 	.short	0x001a
        /*0042*/ 	.short	0x00c8
        /*0044*/ 	.byte	0x00, 0xf0, 0x11, 0x00


	//----- nvinfo : EIATTR_KPARAM_INFO
	.align		4
.L_503:
        /*0048*/ 	.byte	0x04, 0x17
        /*004a*/ 	.short	(.L_505 - .L_504)
.L_504:
        /*004c*/ 	.word	0x00000000
        /*0050*/ 	.short	0x0019
        /*0052*/ 	.short	0x00c0
        /*0054*/ 	.byte	0x00, 0xf0, 0x21, 0x00


	//----- nvinfo : EIATTR_KPARAM_INFO
	.align		4
.L_505:
        /*0058*/ 	.byte	0x04, 0x17
        /*005a*/ 	.short	(.L_507 - .L_506)
.L_506:
        /*005c*/ 	.word	0x00000000
        /*0060*/ 	.short	0x0018
        /*0062*/ 	.short	0x00b8
        /*0064*/ 	.byte	0x00, 0xf0, 0x21, 0x00


	//----- nvinfo : EIATTR_KPARAM_INFO
	.align		4
.L_507:
        /*0068*/ 	.byte	0x04, 0x17
        /*006a*/ 	.short	(.L_509 - .L_508)
.L_508:
        /*006c*/ 	.word	0x00000000
        /*0070*/ 	.short	0x0017
        /*0072*/ 	.short	0x00b0
        /*0074*/ 	.byte	0x00, 0xf0, 0x21, 0x00


	//----- nvinfo : EIATTR_KPARAM_INFO
	.align		4
.L_509:
        /*0078*/ 	.byte	0x04, 0x17
        /*007a*/ 	.short	(.L_511 - .L_510)
.L_510:
        /*007c*/ 	.word	0x00000000
        /*0080*/ 	.short	0x0016
        /*0082*/ 	.short	0x00a8
        /*0084*/ 	.byte	0x00, 0xf0, 0x21, 0x00


	//----- nvinfo : EIATTR_KPARAM_INFO
	.align		4
.L_511:
        /*0088*/ 	.byte	0x04, 0x17
        /*008a*/ 	.short	(.L_513 - .L_512)
.L_512:
        /*008c*/ 	.word	0x00000000
        /*0090*/ 	.short	0x0015
        /*0092*/ 	.short	0x00a0
        /*0094*/ 	.byte	0x00, 0xf0, 0x21, 0x00


	//----- nvinfo : EIATTR_KPARAM_INFO
	.align		4
.L_513:
        /*0098*/ 	.byte	0x04, 0x17
        /*009a*/ 	.short	(.L_515 - .L_514)
.L_514:
        /*009c*/ 	.word	0x00000000
        /*00a0*/ 	.short	0x0014
        /*00a2*/ 	.short	0x009c
        /*00a4*/ 	.byte	0x00, 0xf0, 0x11, 0x00


	//----- nvinfo : EIATTR_KPARAM_INFO
	.align		4
.L_515:
        /*00a8*/ 	.byte	0x04, 0x17
        /*00aa*/ 	.short	(.L_517 - .L_516)
.L_516:
        /*00ac*/ 	.word	0x00000000
        /*00b0*/ 	.short	0x0013
        /*00b2*/ 	.short	0x0098
        /*00b4*/ 	.byte	0x00, 0xf0, 0x11, 0x00


	//----- nvinfo : EIATTR_KPARAM_INFO
	.align		4
.L_517:
        /*00b8*/ 	.byte	0x04, 0x17
        /*00ba*/ 	.short	(.L_519 - .L_518)
.L_518:
        /*00bc*/ 	.word	0x00000000
        /*00c0*/ 	.short	0x0012
        /*00c2*/ 	.short	0x0090
        /*00c4*/ 	.byte	0x00, 0xf5, 0x21, 0x00


	//----- nvinfo : EIATTR_KPARAM_INFO
	.align		4
.L_519:
        /*00c8*/ 	.byte	0x04, 0x17
        /*00ca*/ 	.short	(.L_521 - .L_520)
.L_520:
        /*00cc*/ 	.word	0x00000000
        /*00d0*/ 	.short	0x0011
        /*00d2*/ 	.short	0x0088
        /*00d4*/ 	.byte	0x00, 0xf5, 0x21, 0x00


	//----- nvinfo : EIATTR_KPARAM_INFO
	.align		4
.L_521:
        /*00d8*/ 	.byte	0x04, 0x17
        /*00da*/ 	.short	(.L_523 - .L_522)
.L_522:
        /*00dc*/ 	.word	0x00000000
        /*00e0*/ 	.short	0x0010
        /*00e2*/ 	.short	0x0080
        /*00e4*/ 	.byte	0x00, 0xf5, 0x21, 0x00


	//----- nvinfo : EIATTR_KPARAM_INFO
	.align		4
.L_523:
        /*00e8*/ 	.byte	0x04, 0x17
        /*00ea*/ 	.short	(.L_525 - .L_524)
.L_524:
        /*00ec*/ 	.word	0x00000000
        /*00f0*/ 	.short	0x000f
        /*00f2*/ 	.short	0x0078
        /*00f4*/ 	.byte	0x00, 0xf5, 0x21, 0x00


	//----- nvinfo : EIATTR_KPARAM_INFO
	.align		4
.L_525:
        /*00f8*/ 	.byte	0x04, 0x17
        /*00fa*/ 	.short	(.L_527 - .L_526)
.L_526:
        /*00fc*/ 	.word	0x00000000
        /*0100*/ 	.short	0x000e
        /*0102*/ 	.short	0x0070
        /*0104*/ 	.byte	0x00, 0xf5, 0x21, 0x00


	//----- nvinfo : EIATTR_KPARAM_INFO
	.align		4
.L_527:
        /*0108*/ 	.byte	0x04, 0x17
        /*010a*/ 	.short	(.L_529 - .L_528)
.L_528:
        /*010c*/ 	.word	0x00000000
        /*0110*/ 	.short	0x000d
        /*0112*/ 	.short	0x0068
        /*0114*/ 	.byte	0x00, 0xf5, 0x21, 0x00


	//----- nvinfo : EIATTR_KPARAM_INFO
	.align		4
.L_529:
        /*0118*/ 	.byte	0x04, 0x17
        /*011a*/ 	.short	(.L_531 - .L_530)
.L_530:
        /*011c*/ 	.word	0x00000000
        /*0120*/ 	.short	0x000c
        /*0122*/ 	.short	0x0060
        /*0124*/ 	.byte	0x00, 0xf5, 0x21, 0x00


	//----- nvinfo : EIATTR_KPARAM_INFO
	.align		4
.L_531:
        /*0128*/ 	.byte	0x04, 0x17
        /*012a*/ 	.short	(.L_533 - .L_532)
.L_532:
        /*012c*/ 	.word	0x00000000
        /*0130*/ 	.short	0x000b
        /*0132*/ 	.short	0x0058
        /*0134*/ 	.byte	0x00, 0xf5, 0x21, 0x00


	//----- nvinfo : EIATTR_KPARAM_INFO
	.align		4
.L_533:
        /*0138*/ 	.byte	0x04, 0x17
        /*013a*/ 	.short	(.L_535 - .L_534)
.L_534:
        /*013c*/ 	.word	0x00000000
        /*0140*/ 	.short	0x000a
        /*0142*/ 	.short	0x0050
        /*0144*/ 	.byte	0x00, 0xf5, 0x21, 0x00


	//----- nvinfo : EIATTR_KPARAM_INFO
	.align		4
.L_535:
        /*0148*/ 	.byte	0x04, 0x17
        /*014a*/ 	.short	(.L_537 - .L_536)
.L_536:
        /*014c*/ 	.word	0x00000000
        /*0150*/ 	.short	0x0009
        /*0152*/ 	.short	0x0048
        /*0154*/ 	.byte	0x00, 0xf5, 0x21, 0x00


	//----- nvinfo : EIATTR_KPARAM_INFO
	.align		4
.L_537:
        /*0158*/ 	.byte	0x04, 0x17
        /*015a*/ 	.short	(.L_539 - .L_538)
.L_538:
        /*015c*/ 	.word	0x00000000
        /*0160*/ 	.short	0x0008
        /*0162*/ 	.short	0x0040
        /*0164*/ 	.byte	0x00, 0xf5, 0x21, 0x00


	//----- nvinfo : EIATTR_KPARAM_INFO
	.align		4
.L_539:
        /*0168*/ 	.byte	0x04, 0x17
        /*016a*/ 	.short	(.L_541 - .L_540)
.L_540:
        /*016c*/ 	.word	0x00000000
        /*0170*/ 	.short	0x0007
        /*0172*/ 	.short	0x0038
        /*0174*/ 	.byte	0x00, 0xf5, 0x21, 0x00


	//----- nvinfo : EIATTR_KPARAM_INFO
	.align		4
.L_541:
        /*0178*/ 	.byte	0x04, 0x17
        /*017a*/ 	.short	(.L_543 - .L_542)
.L_542:
        /*017c*/ 	.word	0x00000000
        /*0180*/ 	.short	0x0006
        /*0182*/ 	.short	0x0030
        /*0184*/ 	.byte	0x00, 0xf5, 0x21, 0x00


	//----- nvinfo : EIATTR_KPARAM_INFO
	.align		4
.L_543:
        /*0188*/ 	.byte	0x04, 0x17
        /*018a*/ 	.short	(.L_545 - .L_544)
.L_544:
        /*018c*/ 	.word	0x00000000
        /*0190*/ 	.short	0x0005
        /*0192*/ 	.short	0x0028
        /*0194*/ 	.byte	0x00, 0xf5, 0x21, 0x00


	//----- nvinfo : EIATTR_KPARAM_INFO
	.align		4
.L_545:
        /*0198*/ 	.byte	0x04, 0x17
        /*019a*/ 	.short	(.L_547 - .L_546)
.L_546:
        /*019c*/ 	.word	0x00000000
        /*01a0*/ 	.short	0x0004
        /*01a2*/ 	.short	0x0020
        /*01a4*/ 	.byte	0x00, 0xf5, 0x21, 0x00


	//----- nvinfo : EIATTR_KPARAM_INFO
	.align		4
.L_547:
        /*01a8*/ 	.byte	0x04, 0x17
        /*01aa*/ 	.short	(.L_549 - .L_548)
.L_548:
        /*01ac*/ 	.word	0x00000000
        /*01b0*/ 	.short	0x0003
        /*01b2*/ 	.short	0x0018
        /*01b4*/ 	.byte	0x00, 0xf5, 0x21, 0x00


	//----- nvinfo : EIATTR_KPARAM_INFO
	.align		4
.L_549:
        /*01b8*/ 	.byte	0x04, 0x17
        /*01ba*/ 	.short	(.L_551 - .L_550)
.L_550:
        /*01bc*/ 	.word	0x00000000
        /*01c0*/ 	.short	0x0002
        /*01c2*/ 	.short	0x0010
        /*01c4*/ 	.byte	0x00, 0xf5, 0x21, 0x00


	//----- nvinfo : EIATTR_KPARAM_INFO
	.align		4
.L_551:
        /*01c8*/ 	.byte	0x04, 0x17
        /*01ca*/ 	.short	(.L_553 - .L_552)
.L_552:
        /*01cc*/ 	.word	0x00000000
        /*01d0*/ 	.short	0x0001
        /*01d2*/ 	.short	0x0008
        /*01d4*/ 	.byte	0x00, 0xf5, 0x21, 0x00


	//----- nvinfo : EIATTR_KPARAM_INFO
	.align		4
.L_553:
        /*01d8*/ 	.byte	0x04, 0x17
        /*01da*/ 	.short	(.L_555 - .L_554)
.L_554:
        /*01dc*/ 	.word	0x00000000
        /*01e0*/ 	.short	0x0000
        /*01e2*/ 	.short	0x0000
        /*01e4*/ 	.byte	0x00, 0xf5, 0x21, 0x00


	//----- nvinfo : EIATTR_SPARSE_MMA_MASK
	.align		4
.L_555:
        /*01e8*/ 	.byte	0x03, 0x50
        /*01ea*/ 	.short	0x0000


	//----- nvinfo : EIATTR_MAXREG_COUNT
	.align		4
        /*01ec*/ 	.byte	0x03, 0x1b
        /*01ee*/ 	.short	0x00ff


	//----- nvinfo : EIATTR_MERCURY_ISA_VERSION
	.align		4
        /*01f0*/ 	.byte	0x03, 0x5f
        /*01f2*/ 	.short	0x0101


	//----- nvinfo : EIATTR_VRC_CTA_INIT_COUNT
	.align		4
        /*01f4*/ 	.byte	0x02, 0x4a
	.zero		1
	.zero		1


	//----- nvinfo : EIATTR_EXIT_INSTR_OFFSETS
	.align		4
        /*01f8*/ 	.byte	0x04, 0x1c
        /*01fa*/ 	.short	(.L_557 - .L_556)


	//   ....[0]....
.L_556:
        /*01fc*/ 	.word	0x000000e0


	//   ....[1]....
        /*0200*/ 	.word	0x00004c70


	//----- nvinfo : EIATTR_CRS_STACK_SIZE
	.align		4
.L_557:
        /*0204*/ 	.byte	0x04, 0x1e
        /*0206*/ 	.short	(.L_559 - .L_558)
.L_558:
        /*0208*/ 	.word	0x00000000


	//----- nvinfo : EIATTR_CBANK_PARAM_SIZE
	.align		4
.L_559:
        /*020c*/ 	.byte	0x03, 0x19
        /*020e*/ 	.short	0x00dc


	//----- nvinfo : EIATTR_PARAM_CBANK
	.align		4
        /*0210*/ 	.byte	0x04, 0x0a
        /*0212*/ 	.short	(.L_561 - .L_560)
	.align		4
.L_560:
        /*0214*/ 	.word	index@(.nv.constant0._Z17fband_noniso_tabuPdS_S_S_S_S_S_S_S_S_S_S_S_S_S_S_S_S_S_iidddddiidi)
        /*0218*/ 	.short	0x0380
        /*021a*/ 	.short	0x00dc


	//----- nvinfo : EIATTR_SW_WAR
	.align		4
.L_561:
        /*021c*/ 	.byte	0x04, 0x36
        /*021e*/ 	.short	(.L_563 - .L_562)
.L_562:
        /*0220*/ 	.word	0x00000008
.L_563:


//--------------------- .nv.info._Z16fband_iso_notabuPdS_S_S_S_S_iiddddiidid --------------------------
	.section	.nv.info._Z16fband_iso_notabuPdS_S_S_S_S_iiddddiidid,"",@"SHT_CUDA_INFO"
	.sectionflags	@""
	.align	4


	//----- nvinfo : EIATTR_CUDA_API_VERSION
	.align		4
        /*0000*/ 	.byte	0x04, 0x37
        /*0002*/ 	.short	(.L_565 - .L_564)
.L_564:
        /*0004*/ 	.word	0x00000082


	//----- nvinfo : EIATTR_KPARAM_INFO
	.align		4
.L_565:
        /*0008*/ 	.byte	0x04, 0x17
        /*000a*/ 	.short	(.L_567 - .L_566)
.L_566:
        /*000c*/ 	.word	0x00000000
        /*0010*/ 	.short	0x0010
        /*0012*/ 	.short	0x0070
        /*0014*/ 	.byte	0x00, 0xf0, 0x21, 0x00


	//----- nvinfo : EIATTR_KPARAM_INFO
	.align		4
.L_567:
        /*0018*/ 	.byte	0x04, 0x17
        /*001a*/ 	.short	(.L_569 - .L_568)
.L_568:
        /*001c*/ 	.word	0x00000000
        /*0020*/ 	.short	0x000f
        /*0022*/ 	.short	0x0068
        /*0024*/ 	.byte	0x00, 0xf0, 0x11, 0x00


	//----- nvinfo : EIATTR_KPARAM_INFO
	.align		4
.L_569:
        /*0028*/ 	.byte	0x04, 0x17
        /*002a*/ 	.short	(.L_571 - .L_570)
.L_570:
        /*002c*/ 	.word	0x00000000
        /*0030*/ 	.short	0x000e
        /*0032*/ 	.short	0x0060
        /*0034*/ 	.byte	0x00, 0xf0, 0x21, 0x00


	//----- nvinfo : EIATTR_KPARAM_INFO
	.align		4
.L_571:
        /*0038*/ 	.byte	0x04, 0x17
        /*003a*/ 	.short	(.L_573 - .L_572)
.L_572:
        /*003c*/ 	.word	0x00000000
        /*0040*/ 	.short	0x000d
        /*0042*/ 	.short	0x005c
        /*0044*/ 	.byte	0x00, 0xf0, 0x11, 0x00


	//----- nvinfo : EIATTR_KPARAM_INFO
	.align		4
.L_573:
        /*0048*/ 	.byte	0x04, 0x17
        /*004a*/ 	.short	(.L_575 - .L_574)
.L_574:
        /*004c*/ 	.word	0x00000000
        /*0050*/ 	.short	0x000c
        /*0052*/ 	.short	0x0058
        /*0054*/ 	.byte	0x00, 0xf0, 0x11, 0x00


	//----- nvinfo : EIATTR_KPARAM_INFO
	.align		4
.L_575:
        /*0058*/ 	.byte	0x04, 0x17
        /*005a*/ 	.short	(.L_577 - .L_576)
.L_576:
        /*005c*/ 	.word	0x00000000
        /*0060*/ 	.short	0x000b
        /*0062*/ 	.short	0x0050
        /*0064*/ 	.byte	0x00, 0xf0, 0x21, 0x00


	//----- nvinfo : EIATTR_KPARAM_INFO
	.align		4
.L_577:
        /*0068*/ 	.byte	0x04, 0x17
        /*006a*/ 	.short	(.L_579 - .L_578)
.L_578:
        /*006c*/ 	.word	0x00000000
        /*0070*/ 	.short	0x000a
        /*0072*/ 	.short	0x0048
        /*0074*/ 	.byte	0x00, 0xf0, 0x21, 0x00


	//----- nvinfo : EIATTR_KPARAM_INFO
	.align		4
.L_579:
        /*0078*/ 	.byte	0x04, 0x17
        /*007a*/ 	.short	(.L_581 - .L_580)
.L_580:
        /*007c*/ 	.word	0x00000000
        /*0080*/ 	.short	0x0009
        /*0082*/ 	.short	0x0040
        /*0084*/ 	.byte	0x00, 0xf0, 0x21, 0x00


	//----- nvinfo : EIATTR_KPARAM_INFO
	.align		4
.L_581:
        /*0088*/ 	.byte	0x04, 0x17
        /*008a*/ 	.short	(.L_583 - .L_582)
.L_582:
        /*008c*/ 	.word	0x00000000
        /*0090*/ 	.short	0x0008
        /*0092*/ 	.short	0x0038
        /*0094*/ 	.byte	0x00, 0xf0, 0x21, 0x00


	//----- nvinfo : EIATTR_KPARAM_INFO
	.align		4
.L_583:
        /*0098*/ 	.byte	0x04, 0x17
        /*009a*/ 	.short	(.L_585 - .L_584)
.L_584:
        /*009c*/ 	.word	0x00000000
        /*00a0*/ 	.short	0x0007
        /*00a2*/ 	.short	0x0034
        /*00a4*/ 	.byte	0x00, 0xf0, 0x11, 0x00


	//----- nvinfo : EIATTR_KPARAM_INFO
	.align		4
.L_585:
        /*00a8*/ 	.byte	0x04, 0x17
        /*00aa*/ 	.short	(.L_587 - .L_586)
.L_586:
        /*00ac*/ 	.word	0x00000000
        /*00b0*/ 	.short	0x0006
        /*00b2*/ 	.short	0x0030
        /*00b4*/ 	.byte	0x00, 0xf0, 0x11, 0x00


	//----- nvinfo : EIATTR_KPARAM_INFO
	.align		4
.L_587:
        /*00b8*/ 	.byte	0x04, 0x17
        /*00ba*/ 	.short	(.L_589 - .L_588)
.L_588:
        /*00bc*/ 	.word	0x00000000
        /*00c0*/ 	.short	0x0005
        /*00c2*/ 	.short	0x0028
        /*00c4*/ 	.byte	0x00, 0xf5, 0x21, 0x00


	//----- nvinfo : EIATTR_KPARAM_INFO
	.align		4
.L_589:
        /*00c8*/ 	.byte	0x04, 0x17
        /*00ca*/ 	.short	(.L_591 - .L_590)
.L_590:
        /*00cc*/ 	.word	0x00000000
        /*00d0*/ 	.short	0x0004
        /*00d2*/ 	.short	0x0020
        /*00d4*/ 	.byte	0x00, 0xf5, 0x21, 0x00


	//----- nvinfo : EIATTR_KPARAM_INFO
	.align		4
.L_591:
        /*00d8*/ 	.byte	0x04, 0x17
        /*00da*/ 	.short	(.L_593 - .L_592)
.L_592:
        /*00dc*/ 	.word	0x00000000
        /*00e0*/ 	.short	0x0003
        /*00e2*/ 	.short	0x0018
        /*00e4*/ 	.byte	0x00, 0xf5, 0x21, 0x00


	//----- nvinfo : EIATTR_KPARAM_INFO
	.align		4
.L_593:
        /*00e8*/ 	.byte	0x04, 0x17
        /*00ea*/ 	.short	(.L_595 - .L_594)
.L_594:
        /*00ec*/ 	.word	0x00000000
        /*00f0*/ 	.short	0x0002
        /*00f2*/ 	.short	0x0010
        /*00f4*/ 	.byte	0x00, 0xf5, 0x21, 0x00


	//----- nvinfo : EIATTR_KPARAM_INFO
	.align		4
.L_595:
        /*00f8*/ 	.byte	0x04, 0x17
        /*00fa*/ 	.short	(.L_597 - .L_596)
.L_596:
        /*00fc*/ 	.word	0x00000000
        /*0100*/ 	.short	0x0001
        /*0102*/ 	.short	0x0008
        /*0104*/ 	.byte	0x00, 0xf5, 0x21, 0x00


	//----- nvinfo : EIATTR_KPARAM_INFO
	.align		4
.L_597:
        /*0108*/ 	.byte	0x04, 0x17
        /*010a*/ 	.short	(.L_599 - .L_598)
.L_598:
        /*010c*/ 	.word	0x00000000
        /*0110*/ 	.short	0x0000
        /*0112*/ 	.short	0x0000
        /*0114*/ 	.byte	0x00, 0xf5, 0x21, 0x00


	//----- nvinfo : EIATTR_SPARSE_MMA_MASK
	.align		4
.L_599:
        /*0118*/ 	.byte	0x03, 0x50
        /*011a*/ 	.short	0x0000


	//----- nvinfo : EIATTR_MAXREG_COUNT
	.align		4
        /*011c*/ 	.byte	0x03, 0x1b
        /*011e*/ 	.short	0x00ff


	//----- nvinfo : EIATTR_MERCURY_ISA_VERSION
	.align		4
        /*0120*/ 	.byte	0x03, 0x5f
        /*0122*/ 	.short	0x0101


	//----- nvinfo : EIATTR_VRC_CTA_INIT_COUNT
	.align		4
        /*0124*/ 	.byte	0x02, 0x4a
	.zero		1
	.zero		1


	//----- nvinfo : EIATTR_EXIT_INSTR_OFFSETS
	.align		4
        /*0128*/ 	.byte	0x04, 0x1c
        /*012a*/ 	.short	(.L_601 - .L_600)


	//   ....[0]....
.L_600:
        /*012c*/ 	.word	0x000000e0


	//   ....[1]....
        /*0130*/ 	.word	0x00004be0


	//----- nvinfo : EIATTR_CRS_STACK_SIZE
	.align		4
.L_601:
        /*0134*/ 	.byte	0x04, 0x1e
        /*0136*/ 	.short	(.L_603 - .L_602)
.L_602:
        /*0138*/ 	.word	0x00000000


	//----- nvinfo : EIATTR_CBANK_PARAM_SIZE
	.align		4
.L_603:
        /*013c*/ 	.byte	0x03, 0x19
        /*013e*/ 	.short	0x0078


	//----- nvinfo : EIATTR_PARAM_CBANK
	.align		4
        /*0140*/ 	.byte	0x04, 0x0a
        /*0142*/ 	.short	(.L_605 - .L_604)
	.align		4
.L_604:
        /*0144*/ 	.word	index@(.nv.constant0._Z16fband_iso_notabuPdS_S_S_S_S_iiddddiidid)
        /*0148*/ 	.short	0x0380
        /*014a*/ 	.short	0x0078


	//----- nvinfo : EIATTR_SW_WAR
	.align		4
.L_605:
        /*014c*/ 	.byte	0x04, 0x36
        /*014e*/ 	.short	(.L_607 - .L_606)
.L_606:
        /*0150*/ 	.word	0x00000008
.L_607:


//--------------------- .nv.info._Z14fband_iso_tabuPdS_S_S_S_S_S_S_S_S_iiddddiidid --------------------------
	.section	.nv.info._Z14fband_iso_tabuPdS_S_S_S_S_S_S_S_S_iiddddiidid,"",@"SHT_CUDA_INFO"
	.sectionflags	@""
	.align	4


	//----- nvinfo : EIATTR_CUDA_API_VERSION
	.align		4
        /*0000*/ 	.byte	0x04, 0x37
        /*0002*/ 	.short	(.L_609 - .L_608)
.L_608:
        /*0004*/ 	.word	0x00000082


	//----- nvinfo : EIATTR_KPARAM_INFO
	.align		4
.L_609:
        /*0008*/ 	.byte	0x04, 0x17
        /*000a*/ 	.short	(.L_611 - .L_610)
.L_610:
        /*000c*/ 	.word	0x00000000
        /*0010*/ 	.short	0x0014
        /*0012*/ 	.short	0x0090
        /*0014*/ 	.byte	0x00, 0xf0, 0x21, 0x00


	//----- nvinfo : EIATTR_KPARAM_INFO
	.align		4
.L_611:
        /*0018*/ 	.byte	0x04, 0x17
        /*001a*/ 	.short	(.L_613 - .L_612)
.L_612:
        /*001c*/ 	.word	0x00000000
        /*0020*/ 	.short	0x0013
        /*0022*/ 	.short	0x0088
        /*0024*/ 	.byte	0x00, 0xf0, 0x11, 0x00


	//----- nvinfo : EIATTR_KPARAM_INFO
	.align		4
.L_613:
        /*0028*/ 	.byte	0x04, 0x17
        /*002a*/ 	.short	(.L_615 - .L_614)
.L_614:
        /*002c*/ 	.word	0x00000000
        /*0030*/ 	.short	0x0012
        /*0032*/ 	.short	0x0080
        /*0034*/ 	.byte	0x00, 0xf0, 0x21, 0x00


	//----- nvinfo : EIATTR_KPARAM_INFO
	.align		4
.L_615:
        /*0038*/ 	.byte	0x04, 0x17
        /*003a*/ 	.short	(.L_617 - .L_616)
.L_616:
        /*003c*/ 	.word	0x00000000
        /*0040*/ 	.short	0x0011
        /*0042*/ 	.short	0x007c
        /*0044*/ 	.byte	0x00, 0xf0, 0x11, 0x00


	//----- nvinfo : EIATTR_KPARAM_INFO
	.align		4
.L_617:
        /*0048*/ 	.byte	0x04, 0x17
        /*004a*/ 	.short	(.L_619 - .L_618)
.L_618:
        /*004c*/ 	.word	0x00000000
        /*0050*/ 	.short	0x0010
        /*0052*/ 	.short	0x0078
        /*0054*/ 	.byte	0x00, 0xf0, 0x11, 0x00


	//----- nvinfo : EIATTR_KPARAM_INFO
	.align		4
.L_619:
        /*0058*/ 	.byte	0x04, 0x17
        /*005a*/ 	.short	(.L_621 - .L_620)
.L_620:
        /*005c*/ 	.word	0x00000000
        /*0060*/ 	.short	0x000f
        /*0062*/ 	.short	0x0070
        /*0064*/ 	.byte	0x00, 0xf0, 0x21, 0x00


	//----- nvinfo : EIATTR_KPARAM_INFO
	.align		4
.L_621:
        /*0068*/ 	.byte	0x04, 0x17
        /*006a*/ 	.short	(.L_623 - .L_622)
.L_622:
        /*006c*/ 	.word	0x00000000
        /*0070*/ 	.short	0x000e
        /*0072*/ 	.short	0x0068
        /*0074*/ 	.byte	0x00, 0xf0, 0x21, 0x00


	//----- nvinfo : EIATTR_KPARAM_INFO
	.align		4
.L_623:
        /*0078*/ 	.byte	0x04, 0x17
        /*007a*/ 	.short	(.L_625 - .L_624)
.L_624:
        /*007c*/ 	.word	0x00000000
        /*0080*/ 	.short	0x000d
        /*0082*/ 	.short	0x0060
        /*0084*/ 	.byte	0x00, 0xf0, 0x21, 0x00


	//----- nvinfo : EIATTR_KPARAM_INFO
	.align		4
.L_625:
        /*0088*/ 	.byte	0x04, 0x17
        /*008a*/ 	.short	(.L_627 - .L_626)
.L_626:
        /*008c*/ 	.word	0x00000000
        /*0090*/ 	.short	0x000c
        /*0092*/ 	.short	0x0058
        /*0094*/ 	.byte	0x00, 0xf0, 0x21, 0x00


	//----- nvinfo : EIATTR_KPARAM_INFO
	.align		4
.L_627:
        /*0098*/ 	.byte	0x04, 0x17
        /*009a*/ 	.short	(.L_629 - .L_628)
.L_628:
        /*009c*/ 	.word	0x00000000
        /*00a0*/ 	.short	0x000b
        /*00a2*/ 	.short	0x0054
        /*00a4*/ 	.byte	0x00, 0xf0, 0x11, 0x00


	//----- nvinfo : EIATTR_KPARAM_INFO
	.align		4
.L_629:
        /*00a8*/ 	.byte	0x04, 0x17
        /*00aa*/ 	.short	(.L_631 - .L_630)
.L_630:
        /*00ac*/ 	.word	0x00000000
        /*00b0*/ 	.short	0x000a
        /*00b2*/ 	.short	0x0050
        /*00b4*/ 	.byte	0x00, 0xf0, 0x11, 0x00


	//----- nvinfo : EIATTR_KPARAM_INFO
	.align		4
.L_631:
        /*00b8*/ 	.byte	0x04, 0x17
        /*00ba*/ 	.short	(.L_633 - .L_632)
.L_632:
        /*00bc*/ 	.word	0x00000000
        /*00c0*/ 	.short	0x0009
        /*00c2*/ 	.short	0x0048
        /*00c4*/ 	.byte	0x00, 0xf5, 0x21, 0x00


	//----- nvinfo : EIATTR_KPARAM_INFO
	.align		4
.L_633:
        /*00c8*/ 	.byte	0x04, 0x17
        /*00ca*/ 	.short	(.L_635 - .L_634)
.L_634:
        /*00cc*/ 	.word	0x00000000
        /*00d0*/ 	.short	0x0008
        /*00d2*/ 	.short	0x0040
        /*00d4*/ 	.byte	0x00, 0xf5, 0x21, 0x00


	//----- nvinfo : EIATTR_KPARAM_INFO
	.align		4
.L_635:
        /*00d8*/ 	.byte	0x04, 0x17
        /*00da*/ 	.short	(.L_637 - .L_636)
.L_636:
        /*00dc*/ 	.word	0x00000000
        /*00e0*/ 	.short	0x0007
        /*00e2*/ 	.short	0x0038
        /*00e4*/ 	.byte	0x00, 0xf5, 0x21, 0x00


	//----- nvinfo : EIATTR_KPARAM_INFO
	.align		4
.L_637:
        /*00e8*/ 	.byte	0x04, 0x17
        /*00ea*/ 	.short	(.L_639 - .L_638)
.L_638:
        /*00ec*/ 	.word	0x00000000
        /*00f0*/ 	.short	0x0006
        /*00f2*/ 	.short	0x0030
        /*00f4*/ 	.byte	0x00, 0xf5, 0x21, 0x00


	//----- nvinfo : EIATTR_KPARAM_INFO
	.align		4
.L_639:
        /*00f8*/ 	.byte	0x04, 0x17
        /*00fa*/ 	.short	(.L_641 - .L_640)
.L_640:
        /*00fc*/ 	.word	0x00000000
        /*0100*/ 	.short	0x0005
        /*0102*/ 	.short	0x0028
        /*0104*/ 	.byte	0x00, 0xf5, 0x21, 0x00


	//----- nvinfo : EIATTR_KPARAM_INFO
	.align		4
.L_641:
        /*0108*/ 	.byte	0x04, 0x17
        /*010a*/ 	.short	(.L_643 - .L_642)
.L_642:
        /*010c*/ 	.word	0x00000000
        /*0110*/ 	.short	0x0004
        /*0112*/ 	.short	0x0020
        /*0114*/ 	.byte	0x00, 0xf5, 0x21, 0x00


	//----- nvinfo : EIATTR_KPARAM_INFO
	.align		4
.L_643:
        /*0118*/ 	.byte	0x04, 0x17
        /*011a*/ 	.short	(.L_645 - .L_644)
.L_644:
        /*011c*/ 	.word	0x00000000
        /*0120*/ 	.short	0x0003
        /*0122*/ 	.short	0x0018
        /*0124*/ 	.byte	0x00, 0xf5, 0x21, 0x00


	//----- nvinfo : EIATTR_KPARAM_INFO
	.align		4
.L_645:
        /*0128*/ 	.byte	0x04, 0x17
        /*012a*/ 	.short	(.L_647 - .L_646)
.L_646:
        /*012c*/ 	.word	0x00000000
        /*0130*/ 	.short	0x0002
        /*0132*/ 	.short	0x0010
        /*0134*/ 	.byte	0x00, 0xf5, 0x21, 0x00


	//----- nvinfo : EIATTR_KPARAM_INFO
	.align		4
.L_647:
        /*0138*/ 	.byte	0x04, 0x17
        /*013a*/ 	.short	(.L_649 - .L_648)
.L_648:
        /*013c*/ 	.word	0x00000000
        /*0140*/ 	.short	0x0001
        /*0142*/ 	.short	0x0008
        /*0144*/ 	.byte	0x00, 0xf5, 0x21, 0x00


	//----- nvinfo : EIATTR_KPARAM_INFO
	.align		4
.L_649:
        /*0148*/ 	.byte	0x04, 0x17
        /*014a*/ 	.short	(.L_651 - .L_650)
.L_650:
        /*014c*/ 	.word	0x00000000
        /*0150*/ 	.short	0x0000
        /*0152*/ 	.short	0x0000
        /*0154*/ 	.byte	0x00, 0xf5, 0x21, 0x00


	//----- nvinfo : EIATTR_SPARSE_MMA_MASK
	.align		4
.L_651:
        /*0158*/ 	.byte	0x03, 0x50
        /*015a*/ 	.short	0x0000


	//----- nvinfo : EIATTR_MAXREG_COUNT
	.align		4
        /*015c*/ 	.byte	0x03, 0x1b
        /*015e*/ 	.short	0x00ff


	//----- nvinfo : EIATTR_MERCURY_ISA_VERSION
	.align		4
        /*0160*/ 	.byte	0x03, 0x5f
        /*0162*/ 	.short	0x0101


	//----- nvinfo : EIATTR_VRC_CTA_INIT_COUNT
	.align		4
        /*0164*/ 	.byte	0x02, 0x4a
	.zero		1
	.zero		1


	//----- nvinfo : EIATTR_EXIT_INSTR_OFFSETS
	.align		4
        /*0168*/ 	.byte	0x04, 0x1c
        /*016a*/ 	.short	(.L_653 - .L_652)


	//   ....[0]....
.L_652:
        /*016c*/ 	.word	0x000000e0


	//   ....[1]....
        /*0170*/ 	.word	0x00003790


	//   ....[2]....
        /*0174*/ 	.word	0x00003af0


	//   ....[3]....
        /*0178*/ 	.word	0x00003b50


	//   ....[4]....
        /*017c*/ 	.word	0x00005230


	//   ....[5]....
        /*0180*/ 	.word	0x00005a00


	//   ....[6]....
        /*0184*/ 	.word	0x00005d10


	//   ....[7]....
        /*0188*/ 	.word	0x00005d80


	//----- nvinfo : EIATTR_CRS_STACK_SIZE
	.align		4
.L_653:
        /*018c*/ 	.byte	0x04, 0x1e
        /*018e*/ 	.short	(.L_655 - .L_654)
.L_654:
        /*0190*/ 	.word	0x00000000


	//----- nvinfo : EIATTR_CBANK_PARAM_SIZE
	.align		4
.L_655:
        /*0194*/ 	.byte	0x03, 0x19
        /*0196*/ 	.short	0x0098


	//----- nvinfo : EIATTR_PARAM_CBANK
	.align		4
        /*0198*/ 	.byte	0x04, 0x0a
        /*019a*/ 	.short	(.L_657 - .L_656)
	.align		4
.L_656:
        /*019c*/ 	.word	index@(.nv.constant0._Z14fband_iso_tabuPdS_S_S_S_S_S_S_S_S_iiddddiidid)
        /*01a0*/ 	.short	0x0380
        /*01a2*/ 	.short	0x0098


	//----- nvinfo : EIATTR_SW_WAR
	.align		4
.L_657:
        /*01a4*/ 	.byte	0x04, 0x36
        /*01a6*/ 	.short	(.L_659 - .L_658)
.L_658:
        /*01a8*/ 	.word	0x00000008
.L_659:


//--------------------- .nv.info._Z9flux_initPdS_S_S_iii --------------------------
	.section	.nv.info._Z9flux_initPdS_S_S_iii,"",@"SHT_CUDA_INFO"
	.sectionflags	@""
	.align	4


	//----- nvinfo : EIATTR_CUDA_API_VERSION
	.align		4
        /*0000*/ 	.byte	0x04, 0x37
        /*0002*/ 	.short	(.L_661 - .L_660)
.L_660:
        /*0004*/ 	.word	0x00000082


	//----- nvinfo : EIATTR_KPARAM_INFO
	.align		4
.L_661:
        /*0008*/ 	.byte	0x04, 0x17
        /*000a*/ 	.short	(.L_663 - .L_662)
.L_662:
        /*000c*/ 	.word	0x00000000
        /*0010*/ 	.short	0x0006
        /*0012*/ 	.short	0x0028
        /*0014*/ 	.byte	0x00, 0xf0, 0x11, 0x00


	//----- nvinfo : EIATTR_KPARAM_INFO
	.align		4
.L_663:
        /*0018*/ 	.byte	0x04, 0x17
        /*001a*/ 	.short	(.L_665 - .L_664)
.L_664:
        /*001c*/ 	.word	0x00000000
        /*0020*/ 	.short	0x0005
        /*0022*/ 	.short	0x0024
        /*0024*/ 	.byte	0x00, 0xf0, 0x11, 0x00


	//----- nvinfo : EIATTR_KPARAM_INFO
	.align		4
.L_665:
        /*0028*/ 	.byte	0x04, 0x17
        /*002a*/ 	.short	(.L_667 - .L_666)
.L_666:
        /*002c*/ 	.word	0x00000000
        /*0030*/ 	.short	0x0004
        /*0032*/ 	.short	0x0020
        /*0034*/ 	.byte	0x00, 0xf0, 0x11, 0x00


	//----- nvinfo : EIATTR_KPARAM_INFO
	.align		4
.L_667:
        /*0038*/ 	.byte	0x04, 0x17
        /*003a*/ 	.short	(.L_669 - .L_668)
.L_668:
        /*003c*/ 	.word	0x00000000
        /*0040*/ 	.short	0x0003
        /*0042*/ 	.short	0x0018
        /*0044*/ 	.byte	0x00, 0xf5, 0x21, 0x00


	//----- nvinfo : EIATTR_KPARAM_INFO
	.align		4
.L_669:
        /*0048*/ 	.byte	0x04, 0x17
        /*004a*/ 	.short	(.L_671 - .L_670)
.L_670:
        /*004c*/ 	.word	0x00000000
        /*0050*/ 	.short	0x0002
        /*0052*/ 	.short	0x0010
        /*0054*/ 	.byte	0x00, 0xf5, 0x21, 0x00


	//----- nvinfo : EIATTR_KPARAM_INFO
	.align		4
.L_671:
        /*0058*/ 	.byte	0x04, 0x17
        /*005a*/ 	.short	(.L_673 - .L_672)
.L_672:
        /*005c*/ 	.word	0x00000000
        /*0060*/ 	.short	0x0001
        /*0062*/ 	.short	0x0008
        /*0064*/ 	.byte	0x00, 0xf5, 0x21, 0x00


	//----- nvinfo : EIATTR_KPARAM_INFO
	.align		4
.L_673:
        /*0068*/ 	.byte	0x04, 0x17
        /*006a*/ 	.short	(.L_675 - .L_674)
.L_674:
        /*006c*/ 	.word	0x00000000
        /*0070*/ 	.short	0x0000
        /*0072*/ 	.short	0x0000
        /*0074*/ 	.byte	0x00, 0xf5, 0x21, 0x00


	//----- nvinfo : EIATTR_SPARSE_MMA_MASK
	.align		4
.L_675:
        /*0078*/ 	.byte	0x03, 0x50
        /*007a*/ 	.short	0x0000


	//----- nvinfo : EIATTR_MAXREG_COUNT
	.align		4
        /*007c*/ 	.byte	0x03, 0x1b
        /*007e*/ 	.short	0x00ff


	//----- nvinfo : EIATTR_MERCURY_ISA_VERSION
	.align		4
        /*0080*/ 	.byte	0x03, 0x5f
        /*0082*/ 	.short	0x0101


	//----- nvinfo : EIATTR_VRC_CTA_INIT_COUNT
	.align		4
        /*0084*/ 	.byte	0x02, 0x4a
	.zero		1
	.zero		1


	//----- nvinfo : EIATTR_EXIT_INSTR_OFFSETS
	.align		4
        /*0088*/ 	.byte	0x04, 0x1c
        /*008a*/ 	.short	(.L_677 - .L_676)


	//   ....[0]....
.L_676:
        /*008c*/ 	.word	0x00000120


	//   ....[1]....
        /*0090*/ 	.word	0x000001e0


	//   ....[2]....
        /*0094*/ 	.word	0x00000250


	//----- nvinfo : EIATTR_CBANK_PARAM_SIZE
	.align		4
.L_677:
        /*0098*/ 	.byte	0x03, 0x19
        /*009a*/ 	.short	0x002c


	//----- nvinfo : EIATTR_PARAM_CBANK
	.align		4
        /*009c*/ 	.byte	0x04, 0x0a
        /*009e*/ 	.short	(.L_679 - .L_678)
	.align		4
.L_678:
        /*00a0*/ 	.word	index@(.nv.constant0._Z9flux_initPdS_S_S_iii)
        /*00a4*/ 	.short	0x0380
        /*00a6*/ 	.short	0x002c


	//----- nvinfo : EIATTR_SW_WAR
	.align		4
.L_679:
        /*00a8*/ 	.byte	0x04, 0x36
        /*00aa*/ 	.short	(.L_681 - .L_680)
.L_680:
        /*00ac*/ 	.word	0x00000008
.L_681:


//--------------------- .nv.info._Z25planck_interpol_interfacePdS_S_S_S_S_ii --------------------------
	.section	.nv.info._Z25planck_interpol_interfacePdS_S_S_S_S_ii,"",@"SHT_CUDA_INFO"
	.sectionflags	@""
	.align	4


	//----- nvinfo : EIATTR_CUDA_API_VERSION
	.align		4
        /*0000*/ 	.byte	0x04, 0x37
        /*0002*/ 	.short	(.L_683 - .L_682)
.L_682:
        /*0004*/ 	.word	0x00000082


	//----- nvinfo : EIATTR_KPARAM_INFO
	.align		4
.L_683:
        /*0008*/ 	.byte	0x04, 0x17
        /*000a*/ 	.short	(.L_685 - .L_684)
.L_684:
        /*000c*/ 	.word	0x00000000
        /*0010*/ 	.short	0x0007
        /*0012*/ 	.short	0x0034
        /*0014*/ 	.byte	0x00, 0xf0, 0x11, 0x00


	//----- nvinfo : EIATTR_KPARAM_INFO
	.align		4
.L_685:
        /*0018*/ 	.byte	0x04, 0x17
        /*001a*/ 	.short	(.L_687 - .L_686)
.L_686:
        /*001c*/ 	.word	0x00000000
        /*0020*/ 	.short	0x0006
        /*0022*/ 	.short	0x0030
        /*0024*/ 	.byte	0x00, 0xf0, 0x11, 0x00


	//----- nvinfo : EIATTR_KPARAM_INFO
	.align		4
.L_687:
        /*0028*/ 	.byte	0x04, 0x17
        /*002a*/ 	.short	(.L_689 - .L_688)
.L_688:
        /*002c*/ 	.word	0x00000000
        /*0030*/ 	.short	0x0005
        /*0032*/ 	.short	0x0028
        /*0034*/ 	.byte	0x00, 0xf5, 0x21, 0x00


	//----- nvinfo : EIATTR_KPARAM_INFO
	.align		4
.L_689:
        /*0038*/ 	.byte	0x04, 0x17
        /*003a*/ 	.short	(.L_691 - .L_690)
.L_690:
        /*003c*/ 	.word	0x00000000
        /*0040*/ 	.short	0x0004
        /*0042*/ 	.short	0x0020
        /*0044*/ 	.byte	0x00, 0xf5, 0x21, 0x00


	//----- nvinfo : EIATTR_KPARAM_INFO
	.align		4
.L_691:
        /*0048*/ 	.byte	0x04, 0x17
        /*004a*/ 	.short	(.L_693 - .L_692)
.L_692:
        /*004c*/ 	.word	0x00000000
        /*0050*/ 	.short	0x0003
        /*0052*/ 	.short	0x0018
        /*0054*/ 	.byte	0x00, 0xf5, 0x21, 0x00


	//----- nvinfo : EIATTR_KPARAM_INFO
	.align		4
.L_693:
        /*0058*/ 	.byte	0x04, 0x17
        /*005a*/ 	.short	(.L_695 - .L_694)
.L_694:
        /*005c*/ 	.word	0x00000000
        /*0060*/ 	.short	0x0002
        /*0062*/ 	.short	0x0010
        /*0064*/ 	.byte	0x00, 0xf5, 0x21, 0x00


	//----- nvinfo : EIATTR_KPARAM_INFO
	.align		4
.L_695:
        /*0068*/ 	.byte	0x04, 0x17
        /*006a*/ 	.short	(.L_697 - .L_696)
.L_696:
        /*006c*/ 	.word	0x00000000
        /*0070*/ 	.short	0x0001
        /*0072*/ 	.short	0x0008
        /*0074*/ 	.byte	0x00, 0xf5, 0x21, 0x00


	//----- nvinfo : EIATTR_KPARAM_INFO
	.align		4
.L_697:
        /*0078*/ 	.byte	0x04, 0x17
        /*007a*/ 	.short	(.L_699 - .L_698)
.L_698:
        /*007c*/ 	.word	0x00000000
        /*0080*/ 	.short	0x0000
        /*0082*/ 	.short	0x0000
        /*0084*/ 	.byte	0x00, 0xf5, 0x21, 0x00


	//----- nvinfo : EIATTR_SPARSE_MMA_MASK
	.align		4
.L_699:
        /*0088*/ 	.byte	0x03, 0x50
        /*008a*/ 	.short	0x0000


	//----- nvinfo : EIATTR_MAXREG_COUNT
	.align		4
        /*008c*/ 	.byte	0x03, 0x1b
        /*008e*/ 	.short	0x00ff


	//----- nvinfo : EIATTR_MERCURY_ISA_VERSION
	.align		4
        /*0090*/ 	.byte	0x03, 0x5f
        /*0092*/ 	.short	0x0101


	//----- nvinfo : EIATTR_VRC_CTA_INIT_COUNT
	.align		4
        /*0094*/ 	.byte	0x02, 0x4a
	.zero		1
	.zero		1


	//----- nvinfo : EIATTR_EXIT_INSTR_OFFSETS
	.align		4
        /*0098*/ 	.byte	0x04, 0x1c
        /*009a*/ 	.short	(.L_701 - .L_700)


	//   ....[0]....
.L_700:
        /*009c*/ 	.word	0x000000c0


	//   ....[1]....
        /*00a0*/ 	.word	0x00000430


	//   ....[2]....
        /*00a4*/ 	.word	0x000004a0


	//----- nvinfo : EIATTR_CRS_STACK_SIZE
	.align		4
.L_701:
        /*00a8*/ 	.byte	0x04, 0x1e
        /*00aa*/ 	.short	(.L_703 - .L_702)
.L_702:
        /*00ac*/ 	.word	0x00000000


	//----- nvinfo : EIATTR_CBANK_PARAM_SIZE
	.align		4
.L_703:
        /*00b0*/ 	.byte	0x03, 0x19
        /*00b2*/ 	.short	0x0038


	//----- nvinfo : EIATTR_PARAM_CBANK
	.align		4
        /*00b4*/ 	.byte	0x04, 0x0a
        /*00b6*/ 	.short	(.L_705 - .L_704)
	.align		4
.L_704:
        /*00b8*/ 	.word	index@(.nv.constant0._Z25planck_interpol_interfacePdS_S_S_S_S_ii)
        /*00bc*/ 	.short	0x0380
        /*00be*/ 	.short	0x0038


	//----- nvinfo : EIATTR_SW_WAR
	.align		4
.L_705:
        /*00c0*/ 	.byte	0x04, 0x36
        /*00c2*/ 	.short	(.L_707 - .L_706)
.L_706:
        /*00c4*/ 	.word	0x00000008
.L_707:


//--------------------- .nv.info._Z21planck_interpol_layerPdS_S_S_S_S_S_iii --------------------------
	.section	.nv.info._Z21planck_interpol_layerPdS_S_S_S_S_S_iii,"",@"SHT_CUDA_INFO"
	.sectionflags	@""
	.align	4


	//----- nvinfo : EIATTR_CUDA_API_VERSION
	.align		4
        /*0000*/ 	.byte	0x04, 0x37
        /*0002*/ 	.short	(.L_709 - .L_708)
.L_708:
        /*0004*/ 	.word	0x00000082


	//----- nvinfo : EIATTR_KPARAM_INFO
	.align		4
.L_709:
        /*0008*/ 	.byte	0x04, 0x17
        /*000a*/ 	.short	(.L_711 - .L_710)
.L_710:
        /*000c*/ 	.word	0x00000000
        /*0010*/ 	.short	0x0009
        /*0012*/ 	.short	0x0040
        /*0014*/ 	.byte	0x00, 0xf0, 0x11, 0x00


	//----- nvinfo : EIATTR_KPARAM_INFO
	.align		4
.L_711:
        /*0018*/ 	.byte	0x04, 0x17
        /*001a*/ 	.short	(.L_713 - .L_712)
.L_712:
        /*001c*/ 	.word	0x00000000
        /*0020*/ 	.short	0x0008
        /*0022*/ 	.short	0x003c
        /*0024*/ 	.byte	0x00, 0xf0, 0x11, 0x00


	//----- nvinfo : EIATTR_KPARAM_INFO
	.align		4
.L_713:
        /*0028*/ 	.byte	0x04, 0x17
        /*002a*/ 	.short	(.L_715 - .L_714)
.L_714:
        /*002c*/ 	.word	0x00000000
        /*0030*/ 	.short	0x0007
        /*0032*/ 	.short	0x0038
        /*0034*/ 	.byte	0x00, 0xf0, 0x11, 0x00


	//----- nvinfo : EIATTR_KPARAM_INFO
	.align		4
.L_715:
        /*0038*/ 	.byte	0x04, 0x17
        /*003a*/ 	.short	(.L_717 - .L_716)
.L_716:
        /*003c*/ 	.word	0x00000000
        /*0040*/ 	.short	0x0006
        /*0042*/ 	.short	0x0030
        /*0044*/ 	.byte	0x00, 0xf5, 0x21, 0x00


	//----- nvinfo : EIATTR_KPARAM_INFO
	.align		4
.L_717:
        /*0048*/ 	.byte	0x04, 0x17
        /*004a*/ 	.short	(.L_719 - .L_718)
.L_718:
        /*004c*/ 	.word	0x00000000
        /*0050*/ 	.short	0x0005
        /*0052*/ 	.short	0x0028
        /*0054*/ 	.byte	0x00, 0xf5, 0x21, 0x00


	//----- nvinfo : EIATTR_KPARAM_INFO
	.align		4
.L_719:
        /*0058*/ 	.byte	0x04, 0x17
        /*005a*/ 	.short	(.L_721 - .L_720)
.L_720:
        /*005c*/ 	.word	0x00000000
        /*0060*/ 	.short	0x0004
        /*0062*/ 	.short	0x0020
        /*0064*/ 	.byte	0x00, 0xf5, 0x21, 0x00


	//----- nvinfo : EIATTR_KPARAM_INFO
	.align		4
.L_721:
        /*0068*/ 	.byte	0x04, 0x17
        /*006a*/ 	.short	(.L_723 - .L_722)
.L_722:
        /*006c*/ 	.word	0x00000000
        /*0070*/ 	.short	0x0003
        /*0072*/ 	.short	0x0018
        /*0074*/ 	.byte	0x00, 0xf5, 0x21, 0x00


	//----- nvinfo : EIATTR_KPARAM_INFO
	.align		4
.L_723:
        /*0078*/ 	.byte	0x04, 0x17
        /*007a*/ 	.short	(.L_725 - .L_724)
.L_724:
        /*007c*/ 	.word	0x00000000
        /*0080*/ 	.short	0x0002
        /*0082*/ 	.short	0x0010
        /*0084*/ 	.byte	0x00, 0xf5, 0x21, 0x00


	//----- nvinfo : EIATTR_KPARAM_INFO
	.align		4
.L_725:
        /*0088*/ 	.byte	0x04, 0x17
        /*008a*/ 	.short	(.L_727 - .L_726)
.L_726:
        /*008c*/ 	.word	0x00000000
        /*0090*/ 	.short	0x0001
        /*0092*/ 	.short	0x0008
        /*0094*/ 	.byte	0x00, 0xf5, 0x21, 0x00


	//----- nvinfo : EIATTR_KPARAM_INFO
	.align		4
.L_727:
        /*0098*/ 	.byte	0x04, 0x17
        /*009a*/ 	.short	(.L_729 - .L_728)
.L_728:
        /*009c*/ 	.word	0x00000000
        /*00a0*/ 	.short	0x0000
        /*00a2*/ 	.short	0x0000
        /*00a4*/ 	.byte	0x00, 0xf5, 0x21, 0x00


	//----- nvinfo : EIATTR_SPARSE_MMA_MASK
	.align		4
.L_729:
        /*00a8*/ 	.byte	0x03, 0x50
        /*00aa*/ 	.short	0x0000


	//----- nvinfo : EIATTR_MAXREG_COUNT
	.align		4
        /*00ac*/ 	.byte	0x03, 0x1b
        /*00ae*/ 	.short	0x00ff


	//----- nvinfo : EIATTR_MERCURY_ISA_VERSION
	.align		4
        /*00b0*/ 	.byte	0x03, 0x5f
        /*00b2*/ 	.short	0x0101


	//----- nvinfo : EIATTR_VRC_CTA_INIT_COUNT
	.align		4
        /*00b4*/ 	.byte	0x02, 0x4a
	.zero		1
	.zero		1


	//----- nvinfo : EIATTR_EXIT_INSTR_OFFSETS
	.align		4
        /*00b8*/ 	.byte	0x04, 0x1c
        /*00ba*/ 	.short	(.L_731 - .L_730)


	//   ....[0]....
.L_730:
        /*00bc*/ 	.word	0x000000e0


	//   ....[1]....
        /*00c0*/ 	.word	0x00000860


	//   ....[2]....
        /*00c4*/ 	.word	0x000008d0


	//----- nvinfo : EIATTR_CRS_STACK_SIZE
	.align		4
.L_731:
        /*00c8*/ 	.byte	0x04, 0x1e
        /*00ca*/ 	.short	(.L_733 - .L_732)
.L_732:
        /*00cc*/ 	.word	0x00000000


	//----- nvinfo : EIATTR_CBANK_PARAM_SIZE
	.align		4
.L_733:
        /*00d0*/ 	.byte	0x03, 0x19
        /*00d2*/ 	.short	0x0044


	//----- nvinfo : EIATTR_PARAM_CBANK
	.align		4
        /*00d4*/ 	.byte	0x04, 0x0a
        /*00d6*/ 	.short	(.L_735 - .L_734)
	.align		4
.L_734:
        /*00d8*/ 	.word	index@(.nv.constant0._Z21planck_interpol_layerPdS_S_S_S_S_S_iii)
        /*00dc*/ 	.short	0x0380
        /*00de*/ 	.short	0x0044


	//----- nvinfo : EIATTR_SW_WAR
	.align		4
.L_735:
        /*00e0*/ 	.byte	0x04, 0x36
        /*00e2*/ 	.short	(.L_737 - .L_736)
.L_736:
        /*00e4*/ 	.word	0x00000008
.L_737:


//--------------------- .nv.info._Z19cap_interpol_nonisoPdS_S_S_S_S_S_S_S_S_S_S_S_S_S_S_S_S_S_iii --------------------------
	.section	.nv.info._Z19cap_interpol_nonisoPdS_S_S_S_S_S_S_S_S_S_S_S_S_S_S_S_S_S_iii,"",@"SHT_CUDA_INFO"
	.sectionflags	@""
	.align	4


	//----- nvinfo : EIATTR_CUDA_API_VERSION
	.align		4
        /*0000*/ 	.byte	0x04, 0x37
        /*0002*/ 	.short	(.L_739 - .L_738)
.L_738:
        /*0004*/ 	.word	0x00000082


	//----- nvinfo : EIATTR_KPARAM_INFO
	.align		4
.L_739:
        /*0008*/ 	.byte	0x04, 0x17
        /*000a*/ 	.short	(.L_741 - .L_740)
.L_740:
        /*000c*/ 	.word	0x00000000
        /*0010*/ 	.short	0x0015
        /*0012*/ 	.short	0x00a0
        /*0014*/ 	.byte	0x00, 0xf0, 0x11, 0x00


	//----- nvinfo : EIATTR_KPARAM_INFO
	.align		4
.L_741:
        /*0018*/ 	.byte	0x04, 0x17
        /*001a*/ 	.short	(.L_743 - .L_742)
.L_742:
        /*001c*/ 	.word	0x00000000
        /*0020*/ 	.short	0x0014
        /*0022*/ 	.short	0x009c
        /*0024*/ 	.byte	0x00, 0xf0, 0x11, 0x00


	//----- nvinfo : EIATTR_KPARAM_INFO
	.align		4
.L_743:
        /*0028*/ 	.byte	0x04, 0x17
        /*002a*/ 	.short	(.L_745 - .L_744)
.L_744:
        /*002c*/ 	.word	0x00000000
        /*0030*/ 	.short	0x0013
        /*0032*/ 	.short	0x0098
        /*0034*/ 	.byte	0x00, 0xf0, 0x11, 0x00


	//----- nvinfo : EIATTR_KPARAM_INFO
	.align		4
.L_745:
        /*0038*/ 	.byte	0x04, 0x17
        /*003a*/ 	.short	(.L_747 - .L_746)
.L_746:
        /*003c*/ 	.word	0x00000000
        /*0040*/ 	.short	0x0012
        /*0042*/ 	.short	0x0090
        /*0044*/ 	.byte	0x00, 0xf5, 0x21, 0x00


	//----- nvinfo : EIATTR_KPARAM_INFO
	.align		4
.L_747:
        /*0048*/ 	.byte	0x04, 0x17
        /*004a*/ 	.short	(.L_749 - .L_748)
.L_748:
        /*004c*/ 	.word	0x00000000
        /*0050*/ 	.short	0x0011
        /*0052*/ 	.short	0x0088
        /*0054*/ 	.byte	0x00, 0xf5, 0x21, 0x00


	//----- nvinfo : EIATTR_KPARAM_INFO
	.align		4
.L_749:
        /*0058*/ 	.byte	0x04, 0x17
        /*005a*/ 	.short	(.L_751 - .L_750)
.L_750:
        /*005c*/ 	.word	0x00000000
        /*0060*/ 	.short	0x0010
        /*0062*/ 	.short	0x0080
        /*0064*/ 	.byte	0x00, 0xf5, 0x21, 0x00


	//----- nvinfo : EIATTR_KPARAM_INFO
	.align		4
.L_751:
        /*0068*/ 	.byte	0x04, 0x17
        /*006a*/ 	.short	(.L_753 - .L_752)
.L_752:
        /*006c*/ 	.word	0x00000000
        /*0070*/ 	.short	0x000f
        /*0072*/ 	.short	0x0078
        /*0074*/ 	.byte	0x00, 0xf5, 0x21, 0x00


	//----- nvinfo : EIATTR_KPARAM_INFO
	.align		4
.L_753:
        /*0078*/ 	.byte	0x04, 0x17
        /*007a*/ 	.short	(.L_755 - .L_754)
.L_754:
        /*007c*/ 	.word	0x00000000
        /*0080*/ 	.short	0x000e
        /*0082*/ 	.short	0x0070
        /*0084*/ 	.byte	0x00, 0xf5, 0x21, 0x00


	//----- nvinfo : EIATTR_KPARAM_INFO
	.align		4
.L_755:
        /*0088*/ 	.byte	0x04, 0x17
        /*008a*/ 	.short	(.L_757 - .L_756)
.L_756:
        /*008c*/ 	.word	0x00000000
        /*0090*/ 	.short	0x000d
        /*0092*/ 	.short	0x0068
        /*0094*/ 	.byte	0x00, 0xf5, 0x21, 0x00


	//----- nvinfo : EIATTR_KPARAM_INFO
	.align		4
.L_757:
        /*0098*/ 	.byte	0x04, 0x17
        /*009a*/ 	.short	(.L_759 - .L_758)
.L_758:
        /*009c*/ 	.word	0x00000000
        /*00a0*/ 	.short	0x000c
        /*00a2*/ 	.short	0x0060
        /*00a4*/ 	.byte	0x00, 0xf5, 0x21, 0x00


	//----- nvinfo : EIATTR_KPARAM_INFO
	.align		4
.L_759:
        /*00a8*/ 	.byte	0x04, 0x17
        /*00aa*/ 	.short	(.L_761 - .L_760)
.L_760:
        /*00ac*/ 	.word	0x00000000
        /*00b0*/ 	.short	0x000b
        /*00b2*/ 	.short	0x0058
        /*00b4*/ 	.byte	0x00, 0xf5, 0x21, 0x00


	//----- nvinfo : EIATTR_KPARAM_INFO
	.align		4
.L_761:
        /*00b8*/ 	.byte	0x04, 0x17
        /*00ba*/ 	.short	(.L_763 - .L_762)
.L_762:
        /*00bc*/ 	.word	0x00000000
        /*00c0*/ 	.short	0x000a
        /*00c2*/ 	.short	0x0050
        /*00c4*/ 	.byte	0x00, 0xf5, 0x21, 0x00


	//----- nvinfo : EIATTR_KPARAM_INFO
	.align		4
.L_763:
        /*00c8*/ 	.byte	0x04, 0x17
        /*00ca*/ 	.short	(.L_765 - .L_764)
.L_764:
        /*00cc*/ 	.word	0x00000000
        /*00d0*/ 	.short	0x0009
        /*00d2*/ 	.short	0x0048
        /*00d4*/ 	.byte	0x00, 0xf5, 0x21, 0x00


	//----- nvinfo : EIATTR_KPARAM_INFO
	.align		4
.L_765:
        /*00d8*/ 	.byte	0x04, 0x17
        /*00da*/ 	.short	(.L_767 - .L_766)
.L_766:
        /*00dc*/ 	.word	0x00000000
        /*00e0*/ 	.short	0x0008
        /*00e2*/ 	.short	0x0040
        /*00e4*/ 	.byte	0x00, 0xf5, 0x21, 0x00


	//----- nvinfo : EIATTR_KPARAM_INFO
	.align		4
.L_767:
        /*00e8*/ 	.byte	0x04, 0x17
        /*00ea*/ 	.short	(.L_769 - .L_768)
.L_768:
        /*00ec*/ 	.word	0x00000000
        /*00f0*/ 	.short	0x0007
        /*00f2*/ 	.short	0x0038
        /*00f4*/ 	.byte	0x00, 0xf5, 0x21, 0x00


	//----- nvinfo : EIATTR_KPARAM_INFO
	.align		4
.L_769:
        /*00f8*/ 	.byte	0x04, 0x17
        /*00fa*/ 	.short	(.L_771 - .L_770)
.L_770:
        /*00fc*/ 	.word	0x00000000
        /*0100*/ 	.short	0x0006
        /*0102*/ 	.short	0x0030
        /*0104*/ 	.byte	0x00, 0xf5, 0x21, 0x00


	//----- nvinfo : EIATTR_KPARAM_INFO
	.align		4
.L_771:
        /*0108*/ 	.byte	0x04, 0x17
        /*010a*/ 	.short	(.L_773 - .L_772)
.L_772:
        /*010c*/ 	.word	0x00000000
        /*0110*/ 	.short	0x0005
        /*0112*/ 	.short	0x0028
        /*0114*/ 	.byte	0x00, 0xf5, 0x21, 0x00


	//----- nvinfo : EIATTR_KPARAM_INFO
	.align		4
.L_773:
        /*0118*/ 	.byte	0x04, 0x17
        /*011a*/ 	.short	(.L_775 - .L_774)
.L_774:
        /*011c*/ 	.word	0x00000000
        /*0120*/ 	.short	0x0004
        /*0122*/ 	.short	0x0020
        /*0124*/ 	.byte	0x00, 0xf5, 0x21, 0x00


	//----- nvinfo : EIATTR_KPARAM_INFO
	.align		4
.L_775:
        /*0128*/ 	.byte	0x04, 0x17
        /*012a*/ 	.short	(.L_777 - .L_776)
.L_776:
        /*012c*/ 	.word	0x00000000
        /*0130*/ 	.short	0x0003
        /*0132*/ 	.short	0x0018
        /*0134*/ 	.byte	0x00, 0xf5, 0x21, 0x00


	//----- nvinfo : EIATTR_KPARAM_INFO
	.align		4
.L_777:
        /*0138*/ 	.byte	0x04, 0x17
        /*013a*/ 	.short	(.L_779 - .L_778)
.L_778:
        /*013c*/ 	.word	0x00000000
        /*0140*/ 	.short	0x0002
        /*0142*/ 	.short	0x0010
        /*0144*/ 	.byte	0x00, 0xf5, 0x21, 0x00


	//----- nvinfo : EIATTR_KPARAM_INFO
	.align		4
.L_779:
        /*0148*/ 	.byte	0x04, 0x17
        /*014a*/ 	.short	(.L_781 - .L_780)
.L_780:
        /*014c*/ 	.word	0x00000000
        /*0150*/ 	.short	0x0001
        /*0152*/ 	.short	0x0008
        /*0154*/ 	.byte	0x00, 0xf5, 0x21, 0x00


	//----- nvinfo : EIATTR_KPARAM_INFO
	.align		4
.L_781:
        /*0158*/ 	.byte	0x04, 0x17
        /*015a*/ 	.short	(.L_783 - .L_782)
.L_782:
        /*015c*/ 	.word	0x00000000
        /*0160*/ 	.short	0x0000
        /*0162*/ 	.short	0x0000
        /*0164*/ 	.byte	0x00, 0xf5, 0x21, 0x00


	//----- nvinfo : EIATTR_SPARSE_MMA_MASK
	.align		4
.L_783:
        /*0168*/ 	.byte	0x03, 0x50
        /*016a*/ 	.short	0x0000


	//----- nvinfo : EIATTR_MAXREG_COUNT
	.align		4
        /*016c*/ 	.byte	0x03, 0x1b
        /*016e*/ 	.short	0x00ff


	//----- nvinfo : EIATTR_MERCURY_ISA_VERSION
	.align		4
        /*0170*/ 	.byte	0x03, 0x5f
        /*0172*/ 	.short	0x0101


	//----- nvinfo : EIATTR_VRC_CTA_INIT_COUNT
	.align		4
        /*0174*/ 	.byte	0x02, 0x4a
	.zero		1
	.zero		1


	//----- nvinfo : EIATTR_EXIT_INSTR_OFFSETS
	.align		4
        /*0178*/ 	.byte	0x04, 0x1c
        /*017a*/ 	.short	(.L_785 - .L_784)


	//   ....[0]....
.L_784:
        /*017c*/ 	.word	0x00000130


	//   ....[1]....
        /*0180*/ 	.word	0x000016b0


	//----- nvinfo : EIATTR_CRS_STACK_SIZE
	.align		4
.L_785:
        /*0184*/ 	.byte	0x04, 0x1e
        /*0186*/ 	.short	(.L_787 - .L_786)
.L_786:
        /*0188*/ 	.word	0x00000000


	//----- nvinfo : EIATTR_CBANK_PARAM_SIZE
	.align		4
.L_787:
        /*018c*/ 	.byte	0x03, 0x19
        /*018e*/ 	.short	0x00a4


	//----- nvinfo : EIATTR_PARAM_CBANK
	.align		4
        /*0190*/ 	.byte	0x04, 0x0a
        /*0192*/ 	.short	(.L_789 - .L_788)
	.align		4
.L_788:
        /*0194*/ 	.word	index@(.nv.constant0._Z19cap_interpol_nonisoPdS_S_S_S_S_S_S_S_S_S_S_S_S_S_S_S_S_S_iii)
        /*0198*/ 	.short	0x0380
        /*019a*/ 	.short	0x00a4


	//----- nvinfo : EIATTR_SW_WAR
	.align		4
.L_789:
        /*019c*/ 	.byte	0x04, 0x36
        /*019e*/ 	.short	(.L_791 - .L_790)
.L_790:
        /*01a0*/ 	.word	0x00000008
.L_791:


//--------------------- .nv.info._Z16cap_interpol_isoPdS_S_S_S_S_S_S_S_iii --------------------------
	.section	.nv.info._Z16cap_interpol_isoPdS_S_S_S_S_S_S_S_iii,"",@"SHT_CUDA_INFO"
	.sectionflags	@""
	.align	4


	//----- nvinfo : EIATTR_CUDA_API_VERSION
	.align		4
        /*0000*/ 	.byte	0x04, 0x37
        /*0002*/ 	.short	(.L_793 - .L_792)
.L_792:
        /*0004*/ 	.word	0x00000082


	//----- nvinfo : EIATTR_KPARAM_INFO
	.align		4
.L_793:
        /*0008*/ 	.byte	0x04, 0x17
        /*000a*/ 	.short	(.L_795 - .L_794)
.L_794:
        /*000c*/ 	.word	0x00000000
        /*0010*/ 	.short	0x000b
        /*0012*/ 	.short	0x0050
        /*0014*/ 	.byte	0x00, 0xf0, 0x11, 0x00


	//----- nvinfo : EIATTR_KPARAM_INFO
	.align		4
.L_795:
        /*0018*/ 	.byte	0x04, 0x17
        /*001a*/ 	.short	(.L_797 - .L_796)
.L_796:
        /*001c*/ 	.word	0x00000000
        /*0020*/ 	.short	0x000a
        /*0022*/ 	.short	0x004c
        /*0024*/ 	.byte	0x00, 0xf0, 0x11, 0x00


	//----- nvinfo : EIATTR_KPARAM_INFO
	.align		4
.L_797:
        /*0028*/ 	.byte	0x04, 0x17
        /*002a*/ 	.short	(.L_799 - .L_798)
.L_798:
        /*002c*/ 	.word	0x00000000
        /*0030*/ 	.short	0x0009
        /*0032*/ 	.short	0x0048
        /*0034*/ 	.byte	0x00, 0xf0, 0x11, 0x00


	//----- nvinfo : EIATTR_KPARAM_INFO
	.align		4
.L_799:
        /*0038*/ 	.byte	0x04, 0x17
        /*003a*/ 	.short	(.L_801 - .L_800)
.L_800:
        /*003c*/ 	.word	0x00000000
        /*0040*/ 	.short	0x0008
        /*0042*/ 	.short	0x0040
        /*0044*/ 	.byte	0x00, 0xf5, 0x21, 0x00


	//----- nvinfo : EIATTR_KPARAM_INFO
	.align		4
.L_801:
        /*0048*/ 	.byte	0x04, 0x17
        /*004a*/ 	.short	(.L_803 - .L_802)
.L_802:
        /*004c*/ 	.word	0x00000000
        /*0050*/ 	.short	0x0007
        /*0052*/ 	.short	0x0038
        /*0054*/ 	.byte	0x00, 0xf5, 0x21, 0x00


	//----- nvinfo : EIATTR_KPARAM_INFO
	.align		4
.L_803:
        /*0058*/ 	.byte	0x04, 0x17
        /*005a*/ 	.short	(.L_805 - .L_804)
.L_804:
        /*005c*/ 	.word	0x00000000
        /*0060*/ 	.short	0x0006
        /*0062*/ 	.short	0x0030
        /*0064*/ 	.byte	0x00, 0xf5, 0x21, 0x00


	//----- nvinfo : EIATTR_KPARAM_INFO
	.align		4
.L_805:
        /*0068*/ 	.byte	0x04, 0x17
        /*006a*/ 	.short	(.L_807 - .L_806)
.L_806:
        /*006c*/ 	.word	0x00000000
        /*0070*/ 	.short	0x0005
        /*0072*/ 	.short	0x0028
        /*0074*/ 	.byte	0x00, 0xf5, 0x21, 0x00


	//----- nvinfo : EIATTR_KPARAM_INFO
	.align		4
.L_807:
        /*0078*/ 	.byte	0x04, 0x17
        /*007a*/ 	.short	(.L_809 - .L_808)
.L_808:
        /*007c*/ 	.word	0x00000000
        /*0080*/ 	.short	0x0004
        /*0082*/ 	.short	0x0020
        /*0084*/ 	.byte	0x00, 0xf5, 0x21, 0x00


	//----- nvinfo : EIATTR_KPARAM_INFO
	.align		4
.L_809:
        /*0088*/ 	.byte	0x04, 0x17
        /*008a*/ 	.short	(.L_811 - .L_810)
.L_810:
        /*008c*/ 	.word	0x00000000
        /*0090*/ 	.short	0x0003
        /*0092*/ 	.short	0x0018
        /*0094*/ 	.byte	0x00, 0xf5, 0x21, 0x00


	//----- nvinfo : EIATTR_KPARAM_INFO
	.align		4
.L_811:
        /*0098*/ 	.byte	0x04, 0x17
        /*009a*/ 	.short	(.L_813 - .L_812)
.L_812:
        /*009c*/ 	.word	0x00000000
        /*00a0*/ 	.short	0x0002
        /*00a2*/ 	.short	0x0010
        /*00a4*/ 	.byte	0x00, 0xf5, 0x21, 0x00


	//----- nvinfo : EIATTR_KPARAM_INFO
	.align		4
.L_813:
        /*00a8*/ 	.byte	0x04, 0x17
        /*00aa*/ 	.short	(.L_815 - .L_814)
.L_814:
        /*00ac*/ 	.word	0x00000000
        /*00b0*/ 	.short	0x0001
        /*00b2*/ 	.short	0x0008
        /*00b4*/ 	.byte	0x00, 0xf5, 0x21, 0x00


	//----- nvinfo : EIATTR_KPARAM_INFO
	.align		4
.L_815:
        /*00b8*/ 	.byte	0x04, 0x17
        /*00ba*/ 	.short	(.L_817 - .L_816)
.L_816:
        /*00bc*/ 	.word	0x00000000
        /*00c0*/ 	.short	0x0000
        /*00c2*/ 	.short	0x0000
        /*00c4*/ 	.byte	0x00, 0xf5, 0x21, 0x00


	//----- nvinfo : EIATTR_SPARSE_MMA_MASK
	.align		4
.L_817:
        /*00c8*/ 	.byte	0x03, 0x50
        /*00ca*/ 	.short	0x0000


	//----- nvinfo : EIATTR_MAXREG_COUNT
	.align		4
        /*00cc*/ 	.byte	0x03, 0x1b
        /*00ce*/ 	.short	0x00ff


	//----- nvinfo : EIATTR_MERCURY_ISA_VERSION
	.align		4
        /*00d0*/ 	.byte	0x03, 0x5f
        /*00d2*/ 	.short	0x0101


	//----- nvinfo : EIATTR_VRC_CTA_INIT_COUNT
	.align		4
        /*00d4*/ 	.byte	0x02, 0x4a
	.zero		1
	.zero		1


	//----- nvinfo : EIATTR_EXIT_INSTR_OFFSETS
	.align		4
        /*00d8*/ 	.byte	0x04, 0x1c
        /*00da*/ 	.short	(.L_819 - .L_818)


	//   ....[0]....
.L_818:
        /*00dc*/ 	.word	0x000000e0


	//   ....[1]....
        /*00e0*/ 	.word	0x000010c0


	//----- nvinfo : EIATTR_CRS_STACK_SIZE
	.align		4
.L_819:
        /*00e4*/ 	.byte	0x04, 0x1e
        /*00e6*/ 	.short	(.L_821 - .L_820)
.L_820:
        /*00e8*/ 	.word	0x00000000


	//----- nvinfo : EIATTR_CBANK_PARAM_SIZE
	.align		4
.L_821:
        /*00ec*/ 	.byte	0x03, 0x19
        /*00ee*/ 	.short	0x0054


	//----- nvinfo : EIATTR_PARAM_CBANK
	.align		4
        /*00f0*/ 	.byte	0x04, 0x0a
        /*00f2*/ 	.short	(.L_823 - .L_822)
	.align		4
.L_822:
        /*00f4*/ 	.word	index@(.nv.constant0._Z16cap_interpol_isoPdS_S_S_S_S_S_S_S_iii)
        /*00f8*/ 	.short	0x0380
        /*00fa*/ 	.short	0x0054


	//----- nvinfo : EIATTR_SW_WAR
	.align		4
.L_823:
        /*00fc*/ 	.byte	0x04, 0x36
        /*00fe*/ 	.short	(.L_825 - .L_824)
.L_824:
        /*0100*/ 	.word	0x00000008
.L_825:


//--------------------- .nv.info._Z13opac_interpolPdS_S_S_S_S_S_iiiidi --------------------------
	.section	.nv.info._Z13opac_interpolPdS_S_S_S_S_S_iiiidi,"",@"SHT_CUDA_INFO"
	.sectionflags	@""
	.align	4


	//----- nvinfo : EIATTR_CUDA_API_VERSION
	.align		4
        /*0000*/ 	.byte	0x04, 0x37
        /*0002*/ 	.short	(.L_827 - .L_826)
.L_826:
        /*0004*/ 	.word	0x00000082


	//----- nvinfo : EIATTR_KPARAM_INFO
	.align		4
.L_827:
        /*0008*/ 	.byte	0x04, 0x17
        /*000a*/ 	.short	(.L_829 - .L_828)
.L_828:
        /*000c*/ 	.word	0x00000000
        /*0010*/ 	.short	0x000c
        /*0012*/ 	.short	0x0050
        /*0014*/ 	.byte	0x00, 0xf0, 0x11, 0x00


	//----- nvinfo : EIATTR_KPARAM_INFO
	.align		4
.L_829:
        /*0018*/ 	.byte	0x04, 0x17
        /*001a*/ 	.short	(.L_831 - .L_830)
.L_830:
        /*001c*/ 	.word	0x00000000
        /*0020*/ 	.short	0x000b
        /*0022*/ 	.short	0x0048
        /*0024*/ 	.byte	0x00, 0xf0, 0x21, 0x00


	//----- nvinfo : EIATTR_KPARAM_INFO
	.align		4
.L_831:
        /*0028*/ 	.byte	0x04, 0x17
        /*002a*/ 	.short	(.L_833 - .L_832)
.L_832:
        /*002c*/ 	.word	0x00000000
        /*0030*/ 	.short	0x000a
        /*0032*/ 	.short	0x0044
        /*0034*/ 	.byte	0x00, 0xf0, 0x11, 0x00


	//----- nvinfo : EIATTR_KPARAM_INFO
	.align		4
.L_833:
        /*0038*/ 	.byte	0x04, 0x17
        /*003a*/ 	.short	(.L_835 - .L_834)
.L_834:
        /*003c*/ 	.word	0x00000000
        /*0040*/ 	.short	0x0009
        /*0042*/ 	.short	0x0040
        /*0044*/ 	.byte	0x00, 0xf0, 0x11, 0x00


	//----- nvinfo : EIATTR_KPARAM_INFO
	.align		4
.L_835:
        /*0048*/ 	.byte	0x04, 0x17
        /*004a*/ 	.short	(.L_837 - .L_836)
.L_836:
        /*004c*/ 	.word	0x00000000
        /*0050*/ 	.short	0x0008
        /*0052*/ 	.short	0x003c
        /*0054*/ 	.byte	0x00, 0xf0, 0x11, 0x00


	//----- nvinfo : EIATTR_KPARAM_INFO
	.align		4
.L_837:
        /*0058*/ 	.byte	0x04, 0x17
        /*005a*/ 	.short	(.L_839 - .L_838)
.L_838:
        /*005c*/ 	.word	0x00000000
        /*0060*/ 	.short	0x0007
        /*0062*/ 	.short	0x0038
        /*0064*/ 	.byte	0x00, 0xf0, 0x11, 0x00


	//----- nvinfo : EIATTR_KPARAM_INFO
	.align		4
.L_839:
        /*0068*/ 	.byte	0x04, 0x17
        /*006a*/ 	.short	(.L_841 - .L_840)
.L_840:
        /*006c*/ 	.word	0x00000000
        /*0070*/ 	.short	0x0006
        /*0072*/ 	.short	0x0030
        /*0074*/ 	.byte	0x00, 0xf5, 0x21, 0x00


	//----- nvinfo : EIATTR_KPARAM_INFO
	.align		4
.L_841:
        /*0078*/ 	.byte	0x04, 0x17
        /*007a*/ 	.short	(.L_843 - .L_842)
.L_842:
        /*007c*/ 	.word	0x00000000
        /*0080*/ 	.short	0x0005
        /*0082*/ 	.short	0x0028
        /*0084*/ 	.byte	0x00, 0xf5, 0x21, 0x00


	//----- nvinfo : EIATTR_KPARAM_INFO
	.align		4
.L_843:
        /*0088*/ 	.byte	0x04, 0x17
        /*008a*/ 	.short	(.L_845 - .L_844)
.L_844:
        /*008c*/ 	.word	0x00000000
        /*0090*/ 	.short	0x0004
        /*0092*/ 	.short	0x0020
        /*0094*/ 	.byte	0x00, 0xf5, 0x21, 0x00


	//----- nvinfo : EIATTR_KPARAM_INFO
	.align		4
.L_845:
        /*0098*/ 	.byte	0x04, 0x17
        /*009a*/ 	.short	(.L_847 - .L_846)
.L_846:
        /*009c*/ 	.word	0x00000000
        /*00a0*/ 	.short	0x0003
        /*00a2*/ 	.short	0x0018
        /*00a4*/ 	.byte	0x00, 0xf5, 0x21, 0x00


	//----- nvinfo : EIATTR_KPARAM_INFO
	.align		4
.L_847:
        /*00a8*/ 	.byte	0x04, 0x17
        /*00aa*/ 	.short	(.L_849 - .L_848)
.L_848:
        /*00ac*/ 	.word	0x00000000
        /*00b0*/ 	.short	0x0002
        /*00b2*/ 	.short	0x0010
        /*00b4*/ 	.byte	0x00, 0xf5, 0x21, 0x00


	//----- nvinfo : EIATTR_KPARAM_INFO
	.align		4
.L_849:
        /*00b8*/ 	.byte	0x04, 0x17
        /*00ba*/ 	.short	(.L_851 - .L_850)
.L_850:
        /*00bc*/ 	.word	0x00000000
        /*00c0*/ 	.short	0x0001
        /*00c2*/ 	.short	0x0008
        /*00c4*/ 	.byte	0x00, 0xf5, 0x21, 0x00


	//----- nvinfo : EIATTR_KPARAM_INFO
	.align		4
.L_851:
        /*00c8*/ 	.byte	0x04, 0x17
        /*00ca*/ 	.short	(.L_853 - .L_852)
.L_852:
        /*00cc*/ 	.word	0x00000000
        /*00d0*/ 	.short	0x0000
        /*00d2*/ 	.short	0x0000
        /*00d4*/ 	.byte	0x00, 0xf5, 0x21, 0x00


	//----- nvinfo : EIATTR_SPARSE_MMA_MASK
	.align		4
.L_853:
        /*00d8*/ 	.byte	0x03, 0x50
        /*00da*/ 	.short	0x0000


	//----- nvinfo : EIATTR_MAXREG_COUNT
	.align		4
        /*00dc*/ 	.byte	0x03, 0x1b
        /*00de*/ 	.short	0x00ff


	//----- nvinfo : EIATTR_MERCURY_ISA_VERSION
	.align		4
        /*00e0*/ 	.byte	0x03, 0x5f
        /*00e2*/ 	.short	0x0101


	//----- nvinfo : EIATTR_VRC_CTA_INIT_COUNT
	.align		4
        /*00e4*/ 	.byte	0x02, 0x4a
	.zero		1
	.zero		1


	//----- nvinfo : EIATTR_EXIT_INSTR_OFFSETS
	.align		4
        /*00e8*/ 	.byte	0x04, 0x1c
        /*00ea*/ 	.short	(.L_855 - .L_854)


	//   ....[0]....
.L_854:
        /*00ec*/ 	.word	0x000000d0


	//   ....[1]....
        /*00f0*/ 	.word	0x00005e20


	//   ....[2]....
        /*00f4*/ 	.word	0x000066b0


	//   ....[3]....
        /*00f8*/ 	.word	0x00006af0


	//   ....[4]....
        /*00fc*/ 	.word	0x00006d70


	//   ....[5]....
        /*0100*/ 	.word	0x00006ee0


	//----- nvinfo : EIATTR_CRS_STACK_SIZE
	.align		4
.L_855:
        /*0104*/ 	.byte	0x04, 0x1e
        /*0106*/ 	.short	(.L_857 - .L_856)
.L_856:
        /*0108*/ 	.word	0x00000000


	//----- nvinfo : EIATTR_CBANK_PARAM_SIZE
	.align		4
.L_857:
        /*010c*/ 	.byte	0x03, 0x19
        /*010e*/ 	.short	0x0054


	//----- nvinfo : EIATTR_PARAM_CBANK
	.align		4
        /*0110*/ 	.byte	0x04, 0x0a
        /*0112*/ 	.short	(.L_859 - .L_858)
	.align		4
.L_858:
        /*0114*/ 	.word	index@(.nv.constant0._Z13opac_interpolPdS_S_S_S_S_S_iiiidi)
        /*0118*/ 	.short	0x0380
        /*011a*/ 	.short	0x0054


	//----- nvinfo : EIATTR_SW_WAR
	.align		4
.L_859:
        /*011c*/ 	.byte	0x04, 0x36
        /*011e*/ 	.short	(.L_861 - .L_860)
.L_860:
        /*0120*/ 	.word	0x00000008
.L_861:


//--------------------- .nv.info._Z10temp_interPdS_i --------------------------
	.section	.nv.info._Z10temp_interPdS_i,"",@"SHT_CUDA_INFO"
	.sectionflags	@""
	.align	4


	//----- nvinfo : EIATTR_CUDA_API_VERSION
	.align		4
        /*0000*/ 	.byte	0x04, 0x37
        /*0002*/ 	.short	(.L_863 - .L_862)
.L_862:
        /*0004*/ 	.word	0x00000082


	//----- nvinfo : EIATTR_KPARAM_INFO
	.align		4
.L_863:
        /*0008*/ 	.byte	0x04, 0x17
        /*000a*/ 	.short	(.L_865 - .L_864)
.L_864:
        /*000c*/ 	.word	0x00000000
        /*0010*/ 	.short	0x0002
        /*0012*/ 	.short	0x0010
        /*0014*/ 	.byte	0x00, 0xf0, 0x11, 0x00


	//----- nvinfo : EIATTR_KPARAM_INFO
	.align		4
.L_865:
        /*0018*/ 	.byte	0x04, 0x17
        /*001a*/ 	.short	(.L_867 - .L_866)
.L_866:
        /*001c*/ 	.word	0x00000000
        /*0020*/ 	.short	0x0001
        /*0022*/ 	.short	0x0008
        /*0024*/ 	.byte	0x00, 0xf5, 0x21, 0x00


	//----- nvinfo : EIATTR_KPARAM_INFO
	.align		4
.L_867:
        /*0028*/ 	.byte	0x04, 0x17
        /*002a*/ 	.short	(.L_869 - .L_868)
.L_868:
        /*002c*/ 	.word	0x00000000
        /*0030*/ 	.short	0x0000
        /*0032*/ 	.short	0x0000
        /*0034*/ 	.byte	0x00, 0xf5, 0x21, 0x00


	//----- nvinfo : EIATTR_SPARSE_MMA_MASK
	.align		4
.L_869:
        /*0038*/ 	.byte	0x03, 0x50
        /*003a*/ 	.short	0x0000


	//----- nvinfo : EIATTR_MAXREG_COUNT
	.align		4
        /*003c*/ 	.byte	0x03, 0x1b
        /*003e*/ 	.short	0x00ff


	//----- nvinfo : EIATTR_MERCURY_ISA_VERSION
	.align		4
        /*0040*/ 	.byte	0x03, 0x5f
        /*0042*/ 	.short	0x0101


	//----- nvinfo : EIATTR_VRC_CTA_INIT_COUNT
	.align		4
        /*0044*/ 	.byte	0x02, 0x4a
	.zero		1
	.zero		1


	//----- nvinfo : EIATTR_EXIT_INSTR_OFFSETS
	.align		4
        /*0048*/ 	.byte	0x04, 0x1c
        /*004a*/ 	.short	(.L_871 - .L_870)


	//   ....[0]....
.L_870:
        /*004c*/ 	.word	0x00000230


	//   ....[1]....
        /*0050*/ 	.word	0x000002d0


	//----- nvinfo : EIATTR_CRS_STACK_SIZE
	.align		4
.L_871:
        /*0054*/ 	.byte	0x04, 0x1e
        /*0056*/ 	.short	(.L_873 - .L_872)
.L_872:
        /*0058*/ 	.word	0x00000000


	//----- nvinfo : EIATTR_CBANK_PARAM_SIZE
	.align		4
.L_873:
        /*005c*/ 	.byte	0x03, 0x19
        /*005e*/ 	.short	0x0014


	//----- nvinfo : EIATTR_PARAM_CBANK
	.align		4
        /*0060*/ 	.byte	0x04, 0x0a
        /*0062*/ 	.short	(.L_875 - .L_874)
	.align		4
.L_874:
        /*0064*/ 	.word	index@(.nv.constant0._Z10temp_interPdS_i)
        /*0068*/ 	.short	0x0380
        /*006a*/ 	.short	0x0014


	//----- nvinfo : EIATTR_SW_WAR
	.align		4
.L_875:
        /*006c*/ 	.byte	0x04, 0x36
        /*006e*/ 	.short	(.L_877 - .L_876)
.L_876:
        /*0070*/ 	.word	0x00000008
.L_877:


//--------------------- .nv.info._Z8captablePdS_S_S_S_S_diiidd --------------------------
	.section	.nv.info._Z8captablePdS_S_S_S_S_diiidd,"",@"SHT_CUDA_INFO"
	.sectionflags	@""
	.align	4


	//----- nvinfo : EIATTR_CUDA_API_VERSION
	.align		4
        /*0000*/ 	.byte	0x04, 0x37
        /*0002*/ 	.short	(.L_879 - .L_878)
.L_878:
        /*0004*/ 	.word	0x00000082


	//----- nvinfo : EIATTR_KPARAM_INFO
	.align		4
.L_879:
        /*0008*/ 	.byte	0x04, 0x17
        /*000a*/ 	.short	(.L_881 - .L_880)
.L_880:
        /*000c*/ 	.word	0x00000000
        /*0010*/ 	.short	0x000b
        /*0012*/ 	.short	0x0050
        /*0014*/ 	.byte	0x00, 0xf0, 0x21, 0x00


	//----- nvinfo : EIATTR_KPARAM_INFO
	.align		4
.L_881:
        /*0018*/ 	.byte	0x04, 0x17
        /*001a*/ 	.short	(.L_883 - .L_882)
.L_882:
        /*001c*/ 	.word	0x00000000
        /*0020*/ 	.short	0x000a
        /*0022*/ 	.short	0x0048
        /*0024*/ 	.byte	0x00, 0xf0, 0x21, 0x00


	//----- nvinfo : EIATTR_KPARAM_INFO
	.align		4
.L_883:
        /*0028*/ 	.byte	0x04, 0x17
        /*002a*/ 	.short	(.L_885 - .L_884)
.L_884:
        /*002c*/ 	.word	0x00000000
        /*0030*/ 	.short	0x0009
        /*0032*/ 	.short	0x0040
        /*0034*/ 	.byte	0x00, 0xf0, 0x11, 0x00


	//----- nvinfo : EIATTR_KPARAM_INFO
	.align		4
.L_885:
        /*0038*/ 	.byte	0x04, 0x17
        /*003a*/ 	.short	(.L_887 - .L_886)
.L_886:
        /*003c*/ 	.word	0x00000000
        /*0040*/ 	.short	0x0008
        /*0042*/ 	.short	0x003c
        /*0044*/ 	.byte	0x00, 0xf0, 0x11, 0x00


	//----- nvinfo : EIATTR_KPARAM_INFO
	.align		4
.L_887:
        /*0048*/ 	.byte	0x04, 0x17
        /*004a*/ 	.short	(.L_889 - .L_888)
.L_888:
        /*004c*/ 	.word	0x00000000
        /*0050*/ 	.short	0x0007
        /*0052*/ 	.short	0x0038
        /*0054*/ 	.byte	0x00, 0xf0, 0x11, 0x00


	//----- nvinfo : EIATTR_KPARAM_INFO
	.align		4
.L_889:
        /*0058*/ 	.byte	0x04, 0x17
        /*005a*/ 	.short	(.L_891 - .L_890)
.L_890:
        /*005c*/ 	.word	0x00000000
        /*0060*/ 	.short	0x0006
        /*0062*/ 	.short	0x0030
        /*0064*/ 	.byte	0x00, 0xf0, 0x21, 0x00


	//----- nvinfo : EIATTR_KPARAM_INFO
	.align		4
.L_891:
        /*0068*/ 	.byte	0x04, 0x17
        /*006a*/ 	.short	(.L_893 - .L_892)
.L_892:
        /*006c*/ 	.word	0x00000000
        /*0070*/ 	.short	0x0005
        /*0072*/ 	.short	0x0028
        /*0074*/ 	.byte	0x00, 0xf5, 0x21, 0x00


	//----- nvinfo : EIATTR_KPARAM_INFO
	.align		4
.L_893:
        /*0078*/ 	.byte	0x04, 0x17
        /*007a*/ 	.short	(.L_895 - .L_894)
.L_894:
        /*007c*/ 	.word	0x00000000
        /*0080*/ 	.short	0x0004
        /*0082*/ 	.short	0x0020
        /*0084*/ 	.byte	0x00, 0xf5, 0x21, 0x00


	//----- nvinfo : EIATTR_KPARAM_INFO
	.align		4
.L_895:
        /*0088*/ 	.byte	0x04, 0x17
        /*008a*/ 	.short	(.L_897 - .L_896)
.L_896:
        /*008c*/ 	.word	0x00000000
        /*0090*/ 	.short	0x0003
        /*0092*/ 	.short	0x0018
        /*0094*/ 	.byte	0x00, 0xf5, 0x21, 0x00


	//----- nvinfo : EIATTR_KPARAM_INFO
	.align		4
.L_897:
        /*0098*/ 	.byte	0x04, 0x17
        /*009a*/ 	.short	(.L_899 - .L_898)
.L_898:
        /*009c*/ 	.word	0x00000000
        /*00a0*/ 	.short	0x0002
        /*00a2*/ 	.short	0x0010
        /*00a4*/ 	.byte	0x00, 0xf5, 0x21, 0x00


	//----- nvinfo : EIATTR_KPARAM_INFO
	.align		4
.L_899:
        /*00a8*/ 	.byte	0x04, 0x17
        /*00aa*/ 	.short	(.L_901 - .L_900)
.L_900:
        /*00ac*/ 	.word	0x00000000
        /*00b0*/ 	.short	0x0001
        /*00b2*/ 	.short	0x0008
        /*00b4*/ 	.byte	0x00, 0xf5, 0x21, 0x00


	//----- nvinfo : EIATTR_KPARAM_INFO
	.align		4
.L_901:
        /*00b8*/ 	.byte	0x04, 0x17
        /*00ba*/ 	.short	(.L_903 - .L_902)
.L_902:
        /*00bc*/ 	.word	0x00000000
        /*00c0*/ 	.short	0x0000
        /*00c2*/ 	.short	0x0000
        /*00c4*/ 	.byte	0x00, 0xf5, 0x21, 0x00


	//----- nvinfo : EIATTR_SPARSE_MMA_MASK
	.align		4
.L_903:
        /*00c8*/ 	.byte	0x03, 0x50
        /*00ca*/ 	.short	0x0000


	//----- nvinfo : EIATTR_MAXREG_COUNT
	.align		4
        /*00cc*/ 	.byte	0x03, 0x1b
        /*00ce*/ 	.short	0x00ff


	//----- nvinfo : EIATTR_MERCURY_ISA_VERSION
	.align		4
        /*00d0*/ 	.byte	0x03, 0x5f
        /*00d2*/ 	.short	0x0101


	//----- nvinfo : EIATTR_VRC_CTA_INIT_COUNT
	.align		4
        /*00d4*/ 	.byte	0x02, 0x4a
	.zero		1
	.zero		1


	//----- nvinfo : EIATTR_EXIT_INSTR_OFFSETS
	.align		4
        /*00d8*/ 	.byte	0x04, 0x1c
        /*00da*/ 	.short	(.L_905 - .L_904)


	//   ....[0]....
.L_904:
        /*00dc*/ 	.word	0x00000110


	//   ....[1]....
        /*00e0*/ 	.word	0x00001da0


	//----- nvinfo : EIATTR_CRS_STACK_SIZE
	.align		4
.L_905:
        /*00e4*/ 	.byte	0x04, 0x1e
        /*00e6*/ 	.short	(.L_907 - .L_906)
.L_906:
        /*00e8*/ 	.word	0x00000000


	//----- nvinfo : EIATTR_CBANK_PARAM_SIZE
	.align		4
.L_907:
        /*00ec*/ 	.byte	0x03, 0x19
        /*00ee*/ 	.short	0x0058


	//----- nvinfo : EIATTR_PARAM_CBANK
	.align		4
        /*00f0*/ 	.byte	0x04, 0x0a
        /*00f2*/ 	.short	(.L_909 - .L_908)
	.align		4
.L_908:
        /*00f4*/ 	.word	index@(.nv.constant0._Z8captablePdS_S_S_S_S_diiidd)
        /*00f8*/ 	.short	0x0380
        /*00fa*/ 	.short	0x0058


	//----- nvinfo : EIATTR_SW_WAR
	.align		4
.L_909:
        /*00fc*/ 	.byte	0x04, 0x36
        /*00fe*/ 	.short	(.L_911 - .L_910)
.L_910:
        /*0100*/ 	.word	0x00000008
.L_911:


//--------------------- .nv.info._Z10gridkernelPdS_S_S_S_S_ddid --------------------------
	.section	.nv.info._Z10gridkernelPdS_S_S_S_S_ddid,"",@"SHT_CUDA_INFO"
	.sectionflags	@""
	.align	4


	//----- nvinfo : EIATTR_CUDA_API_VERSION
	.align		4
        /*0000*/ 	.byte	0x04, 0x37
        /*0002*/ 	.short	(.L_913 - .L_912)
.L_912:
        /*0004*/ 	.word	0x00000082


	//----- nvinfo : EIATTR_KPARAM_INFO
	.align		4
.L_913:
        /*0008*/ 	.byte	0x04, 0x17
        /*000a*/ 	.short	(.L_915 - .L_914)
.L_914:
        /*000c*/ 	.word	0x00000000
        /*0010*/ 	.short	0x0009
        /*0012*/ 	.short	0x0048
        /*0014*/ 	.byte	0x00, 0xf0, 0x21, 0x00


	//----- nvinfo : EIATTR_KPARAM_INFO
	.align		4
.L_915:
        /*0018*/ 	.byte	0x04, 0x17
        /*001a*/ 	.short	(.L_917 - .L_916)
.L_916:
        /*001c*/ 	.word	0x00000000
        /*0020*/ 	.short	0x0008
        /*0022*/ 	.short	0x0040
        /*0024*/ 	.byte	0x00, 0xf0, 0x11, 0x00


	//----- nvinfo : EIATTR_KPARAM_INFO
	.align		4
.L_917:
        /*0028*/ 	.byte	0x04, 0x17
        /*002a*/ 	.short	(.L_919 - .L_918)
.L_918:
        /*002c*/ 	.word	0x00000000
        /*0030*/ 	.short	0x0007
        /*0032*/ 	.short	0x0038
        /*0034*/ 	.byte	0x00, 0xf0, 0x21, 0x00


	//----- nvinfo : EIATTR_KPARAM_INFO
	.align		4
.L_919:
        /*0038*/ 	.byte	0x04, 0x17
        /*003a*/ 	.short	(.L_921 - .L_920)
.L_920:
        /*003c*/ 	.word	0x00000000
        /*0040*/ 	.short	0x0006
        /*0042*/ 	.short	0x0030
        /*0044*/ 	.byte	0x00, 0xf0, 0x21, 0x00


	//----- nvinfo : EIATTR_KPARAM_INFO
	.align		4
.L_921:
        /*0048*/ 	.byte	0x04, 0x17
        /*004a*/ 	.short	(.L_923 - .L_922)
.L_922:
        /*004c*/ 	.word	0x00000000
        /*0050*/ 	.short	0x0005
        /*0052*/ 	.short	0x0028
        /*0054*/ 	.byte	0x00, 0xf5, 0x21, 0x00


	//----- nvinfo : EIATTR_KPARAM_INFO
	.align		4
.L_923:
        /*0058*/ 	.byte	0x04, 0x17
        /*005a*/ 	.short	(.L_925 - .L_924)
.L_924:
        /*005c*/ 	.word	0x00000000
        /*0060*/ 	.short	0x0004
        /*0062*/ 	.short	0x0020
        /*0064*/ 	.byte	0x00, 0xf5, 0x21, 0x00


	//----- nvinfo : EIATTR_KPARAM_INFO
	.align		4
.L_925:
        /*0068*/ 	.byte	0x04, 0x17
        /*006a*/ 	.short	(.L_927 - .L_926)
.L_926:
        /*006c*/ 	.word	0x00000000
        /*0070*/ 	.short	0x0003
        /*0072*/ 	.short	0x0018
        /*0074*/ 	.byte	0x00, 0xf5, 0x21, 0x00


	//----- nvinfo : EIATTR_KPARAM_INFO
	.align		4
.L_927:
        /*0078*/ 	.byte	0x04, 0x17
        /*007a*/ 	.short	(.L_929 - .L_928)
.L_928:
        /*007c*/ 	.word	0x00000000
        /*0080*/ 	.short	0x0002
        /*0082*/ 	.short	0x0010
        /*0084*/ 	.byte	0x00, 0xf5, 0x21, 0x00


	//----- nvinfo : EIATTR_KPARAM_INFO
	.align		4
.L_929:
        /*0088*/ 	.byte	0x04, 0x17
        /*008a*/ 	.short	(.L_931 - .L_930)
.L_930:
        /*008c*/ 	.word	0x00000000
        /*0090*/ 	.short	0x0001
        /*0092*/ 	.short	0x0008
        /*0094*/ 	.byte	0x00, 0xf5, 0x21, 0x00


	//----- nvinfo : EIATTR_KPARAM_INFO
	.align		4
.L_931:
        /*0098*/ 	.byte	0x04, 0x17
        /*009a*/ 	.short	(.L_933 - .L_932)
.L_932:
        /*009c*/ 	.word	0x00000000
        /*00a0*/ 	.short	0x0000
        /*00a2*/ 	.short	0x0000
        /*00a4*/ 	.byte	0x00, 0xf5, 0x21, 0x00


	//----- nvinfo : EIATTR_SPARSE_MMA_MASK
	.align		4
.L_933:
        /*00a8*/ 	.byte	0x03, 0x50
        /*00aa*/ 	.short	0x0000


	//----- nvinfo : EIATTR_MAXREG_COUNT
	.align		4
        /*00ac*/ 	.byte	0x03, 0x1b
        /*00ae*/ 	.short	0x00ff


	//----- nvinfo : EIATTR_NUM_BARRIERS
	.align		4
        /*00b0*/ 	.byte	0x02, 0x4c
        /*00b2*/ 	.byte	0x01
	.zero		1


	//----- nvinfo : EIATTR_MERCURY_ISA_VERSION
	.align		4
        /*00b4*/ 	.byte	0x03, 0x5f
        /*00b6*/ 	.short	0x0101


	//----- nvinfo : EIATTR_VRC_CTA_INIT_COUNT
	.align		4
        /*00b8*/ 	.byte	0x02, 0x4a
	.zero		1
	.zero		1


	//----- nvinfo : EIATTR_EXIT_INSTR_OFFSETS
	.align		4
        /*00bc*/ 	.byte	0x04, 0x1c
        /*00be*/ 	.short	(.L_935 - .L_934)


	//   ....[0]....
.L_934:
        /*00c0*/ 	.word	0x000019f0


	//   ....[1]....
        /*00c4*/ 	.word	0x00002070


	//----- nvinfo : EIATTR_CRS_STACK_SIZE
	.align		4
.L_935:
        /*00c8*/ 	.byte	0x04, 0x1e
        /*00ca*/ 	.short	(.L_937 - .L_936)
.L_936:
        /*00cc*/ 	.word	0x00000000


	//----- nvinfo : EIATTR_CBANK_PARAM_SIZE
	.align		4
.L_937:
        /*00d0*/ 	.byte	0x03, 0x19
        /*00d2*/ 	.short	0x0050


	//----- nvinfo : EIATTR_PARAM_CBANK
	.align		4
        /*00d4*/ 	.byte	0x04, 0x0a
        /*00d6*/ 	.short	(.L_939 - .L_938)
	.align		4
.L_938:
        /*00d8*/ 	.word	index@(.nv.constant0._Z10gridkernelPdS_S_S_S_S_ddid)
        /*00dc*/ 	.short	0x0380
        /*00de*/ 	.short	0x0050


	//----- nvinfo : EIATTR_SW_WAR
	.align		4
.L_939:
        /*00e0*/ 	.byte	0x04, 0x36
        /*00e2*/ 	.short	(.L_941 - .L_940)
.L_940:
        /*00e4*/ 	.word	0x00000008
.L_941:


//--------------------- .nv.info._Z11plancktablePdS_S_idd --------------------------
	.section	.nv.info._Z11plancktablePdS_S_idd,"",@"SHT_CUDA_INFO"
	.sectionflags	@""
	.align	4


	//----- nvinfo : EIATTR_CUDA_API_VERSION
	.align		4
        /*0000*/ 	.byte	0x04, 0x37
        /*0002*/ 	.short	(.L_943 - .L_942)
.L_942:
        /*0004*/ 	.word	0x00000082


	//----- nvinfo : EIATTR_KPARAM_INFO
	.align		4
.L_943:
        /*0008*/ 	.byte	0x04, 0x17
        /*000a*/ 	.short	(.L_945 - .L_944)
.L_944:
        /*000c*/ 	.word	0x00000000
        /*0010*/ 	.short	0x0005
        /*0012*/ 	.short	0x0028
        /*0014*/ 	.byte	0x00, 0xf0, 0x21, 0x00


	//----- nvinfo : EIATTR_KPARAM_INFO
	.align		4
.L_945:
        /*0018*/ 	.byte	0x04, 0x17
        /*001a*/ 	.short	(.L_947 - .L_946)
.L_946:
        /*001c*/ 	.word	0x00000000
        /*0020*/ 	.short	0x0004
        /*0022*/ 	.short	0x0020
        /*0024*/ 	.byte	0x00, 0xf0, 0x21, 0x00


	//----- nvinfo : EIATTR_KPARAM_INFO
	.align		4
.L_947:
        /*0028*/ 	.byte	0x04, 0x17
        /*002a*/ 	.short	(.L_949 - .L_948)
.L_948:
        /*002c*/ 	.word	0x00000000
        /*0030*/ 	.short	0x0003
        /*0032*/ 	.short	0x0018
        /*0034*/ 	.byte	0x00, 0xf0, 0x11, 0x00


	//----- nvinfo : EIATTR_KPARAM_INFO
	.align		4
.L_949:
        /*0038*/ 	.byte	0x04, 0x17
        /*003a*/ 	.short	(.L_951 - .L_950)
.L_950:
        /*003c*/ 	.word	0x00000000
        /*0040*/ 	.short	0x0002
        /*0042*/ 	.short	0x0010
        /*0044*/ 	.byte	0x00, 0xf5, 0x21, 0x00


	//----- nvinfo : EIATTR_KPARAM_INFO
	.align		4
.L_951:
        /*0048*/ 	.byte	0x04, 0x17
        /*004a*/ 	.short	(.L_953 - .L_952)
.L_952:
        /*004c*/ 	.word	0x00000000
        /*0050*/ 	.short	0x0001
        /*0052*/ 	.short	0x0008
        /*0054*/ 	.byte	0x00, 0xf5, 0x21, 0x00


	//----- nvinfo : EIATTR_KPARAM_INFO
	.align		4
.L_953:
        /*0058*/ 	.byte	0x04, 0x17
        /*005a*/ 	.short	(.L_955 - .L_954)
.L_954:
        /*005c*/ 	.word	0x00000000
        /*0060*/ 	.short	0x0000
        /*0062*/ 	.short	0x0000
        /*0064*/ 	.byte	0x00, 0xf5, 0x21, 0x00


	//----- nvinfo : EIATTR_SPARSE_MMA_MASK
	.align		4
.L_955:
        /*0068*/ 	.byte	0x03, 0x50
        /*006a*/ 	.short	0x0000


	//----- nvinfo : EIATTR_MAXREG_COUNT
	.align		4
        /*006c*/ 	.byte	0x03, 0x1b
        /*006e*/ 	.short	0x00ff


	//----- nvinfo : EIATTR_MERCURY_ISA_VERSION
	.align		4
        /*0070*/ 	.byte	0x03, 0x5f
        /*0072*/ 	.short	0x0101


	//----- nvinfo : EIATTR_VRC_CTA_INIT_COUNT
	.align		4
        /*0074*/ 	.byte	0x02, 0x4a
	.zero		1
	.zero		1


	//----- nvinfo : EIATTR_EXIT_INSTR_OFFSETS
	.align		4
        /*0078*/ 	.byte	0x04, 0x1c
        /*007a*/ 	.short	(.L_957 - .L_956)


	//   ....[0]....
.L_956:
        /*007c*/ 	.word	0x000000c0


	//   ....[1]....
        /*0080*/ 	.word	0x00002750


	//----- nvinfo : EIATTR_CRS_STACK_SIZE
	.align		4
.L_957:
        /*0084*/ 	.byte	0x04, 0x1e
        /*0086*/ 	.short	(.L_959 - .L_958)
.L_958:
        /*0088*/ 	.word	0x00000000


	//----- nvinfo : EIATTR_CBANK_PARAM_SIZE
	.align		4
.L_959:
        /*008c*/ 	.byte	0x03, 0x19
        /*008e*/ 	.short	0x0030


	//----- nvinfo : EIATTR_PARAM_CBANK
	.align		4
        /*0090*/ 	.byte	0x04, 0x0a
        /*0092*/ 	.short	(.L_961 - .L_960)
	.align		4
.L_960:
        /*0094*/ 	.word	index@(.nv.constant0._Z11plancktablePdS_S_idd)
        /*0098*/ 	.short	0x0380
        /*009a*/ 	.short	0x0030


	//----- nvinfo : EIATTR_SW_WAR
	.align		4
.L_961:
        /*009c*/ 	.byte	0x04, 0x36
        /*009e*/ 	.short	(.L_963 - .L_962)
.L_962:
        /*00a0*/ 	.word	0x00000008
.L_963:


//--------------------- .nv.callgraph             --------------------------
	.section	.nv.callgraph,"",@"SHT_CUDA_CALLGRAPH"
	.align	4
	.sectionentsize	8
	.align		4
        /*0000*/ 	.word	0x00000000
	.align		4
        /*0004*/ 	.word	0xffffffff
	.align		4
        /*0008*/ 	.word	0x00000000
	.align		4
        /*000c*/ 	.word	0xfffffffe
	.align		4
        /*0010*/ 	.word	0x00000000
	.align		4
        /*0014*/ 	.word	0xfffffffd
	.align		4
        /*0018*/ 	.word	0x00000000
	.align		4
        /*001c*/ 	.word	0xfffffffc


//--------------------- .text._Z12transmissionPdS_S_S_S_idiiidd --------------------------
	.section	.text._Z12transmissionPdS_S_S_S_idiiidd,"ax",@progbits
	.align	128
        .global         _Z12transmissionPdS_S_S_S_idiiidd
        .type           _Z12transmissionPdS_S_S_S_idiiidd,@function
        .size           _Z12transmissionPdS_S_S_S_idiiidd,(.L_x_1175 - _Z12transmissionPdS_S_S_S_idiiidd)
        .other          _Z12transmissionPdS_S_S_S_idiiidd,@"STO_CUDA_ENTRY STV_DEFAULT"
_Z12transmissionPdS_S_S_S_idiiidd:
.text._Z12transmissionPdS_S_S_S_idiiidd:
[----:B------:R-:W-:Y:S01]  /*0000*/  LDC R1, c[0x0][0x37c] ;  /* 0x0000df00ff017b82 */ /* 0x000fe20000000800 */
[----:B------:R-:W0:Y:S07]  /*0010*/  S2R R0, SR_TID.Y ;  /* 0x0000000000007919 */ /* 0x000e2e0000002200 */
[----:B------:R-:W1:Y:S01]  /*0020*/  LDC R2, c[0x0][0x360] ;  /* 0x0000d800ff027b82 */ /* 0x000e620000000800 */
[----:B------:R-:W2:Y:S01]  /*0030*/  LDCU.64 UR8, c[0x0][0x3b8] ;  /* 0x00007700ff0877ac */ /* 0x000ea20008000a00 */
[----:B------:R-:W1:Y:S01]  /*0040*/  S2R R15, SR_TID.X ;  /* 0x00000000000f7919 */ /* 0x000e620000002100 */
[----:B------:R-:W3:Y:S05]  /*0050*/  LDCU.64 UR6, c[0x0][0x390] ;  /* 0x00007200ff0677ac */ /* 0x000eea0008000a00 */
[----:B------:R-:W0:Y:S08]  /*0060*/  S2UR UR5, SR_CTAID.Y ;  /* 0x00000000000579c3 */ /* 0x000e300000002600 */
[----:B------:R-:W0:Y:S08]  /*0070*/  LDC R3, c[0x0][0x364] ;  /* 0x0000d900ff037b82 */ /* 0x000e300000000800 */
[----:B------:R-:W1:Y:S01]  /*0080*/  S2UR UR4, SR_CTAID.X ;  /* 0x00000000000479c3 */ /* 0x000e620000002500 */
[----:B0-----:R-:W-:-:S05]  /*0090*/  IMAD R0, R3, UR5, R0 ;  /* 0x0000000503007c24 */ /* 0x001fca000f8e0200 */
[----:B--2---:R-:W-:Y:S01]  /*00a0*/  ISETP.GE.AND P0, PT, R0, UR9, PT ;  /* 0x0000000900007c0c */ /* 0x004fe2000bf06270 */
[----:B-1----:R-:W-:-:S05]  /*00b0*/  IMAD R15, R2, UR4, R15 ;  /* 0x00000004020f7c24 */ /* 0x002fca000f8e020f */
[----:B------:R-:W-:-:S13]  /*00c0*/  ISETP.GE.OR P0, PT, R15, UR8, P0 ;  /* 0x000000080f007c0c */ /* 0x000fda0008706670 */
[----:B---3--:R-:W-:Y:S05]  /*00d0*/  @P0 EXIT ;  /* 0x000000000000094d */ /* 0x008fea0003800000 */
[----:B------:R-:W0:Y:S01]  /*00e0*/  LDC R14, c[0x0][0x3c0] ;  /* 0x0000f000ff0e7b82 */ /* 0x000e220000000800 */
[----:B------:R-:W1:Y:S01]  /*00f0*/  LDCU.64 UR12, c[0x0][0x358] ;  /* 0x00006b00ff0c77ac */ /* 0x000e620008000a00 */
[----:B------:R-:W-:-:S06]  /*0100*/  IMAD R17, R0, UR8, R15 ;  /* 0x0000000800117c24 */ /* 0x000fcc000f8e020f */
[----:B------:R-:W2:Y:S01]  /*0110*/  LDC.64 R4, c[0x0][0x380] ;  /* 0x0000e000ff047b82 */ /* 0x000ea20000000a00 */
[----:B0-----:R-:W-:Y:S01]  /*0120*/  ISETP.GE.AND P0, PT, R14, 0x1, PT ;  /* 0x000000010e00780c */ /* 0x001fe20003f06270 */
[----:B--2---:R-:W-:-:S05]  /*0130*/  IMAD.WIDE R4, R17, 0x8, R4 ;  /* 0x0000000811047825 */ /* 0x004fca00078e0204 */
[----:B-1----:R0:W-:Y:S07]  /*0140*/  STG.E.64 desc[UR12][R4.64], RZ ;  /* 0x000000ff04007986 */ /* 0x0021ee000c101b0c */
[----:B------:R-:W-:Y:S05]  /*0150*/  @!P0 EXIT ;  /* 0x000000000000894d */ /* 0x000fea0003800000 */
[----:B------:R-:W1:Y:S08]  /*0160*/  LDC R16, c[0x0][0x3b4] ;  /* 0x0000ed00ff107b82 */ /* 0x000e700000000800 */
[----:B------:R-:W2:Y:S08]  /*0170*/  LDC.64 R8, c[0x0][0x3b0] ;  /* 0x0000ec00ff087b82 */ /* 0x000eb00000000a00 */
[----:B------:R-:W3:Y:S01]  /*0180*/  LDC.64 R10, c[0x0][0x3a0] ;  /* 0x0000e800ff0a7b82 */ /* 0x000ee20000000a00 */
[----:B-1----:R-:W2:Y:S01]  /*0190*/  MUFU.RCP64H R3, R16 ;  /* 0x0000001000037308 */ /* 0x002ea20000001800 */
[----:B------:R-:W-:-:S06]  /*01a0*/  VIADD R2, R16, 0x300402 ;  /* 0x0030040210027836 */ /* 0x000fcc0000000000 */
[----:B------:R-:W1:Y:S01]  /*01b0*/  LDC.64 R12, c[0x0][0x398] ;  /* 0x0000e600ff0c7b82 */ /* 0x000e620000000a00 */
[----:B------:R-:W-:Y:S01]  /*01c0*/  FSETP.GEU.AND P0, PT, |R2|, 5.8789094863358348022e-39, PT ;  /* 0x004004020200780b */ /* 0x000fe20003f0e200 */
[----:B--2---:R-:W-:-:S08]  /*01d0*/  DFMA R6, R2, -R8, 1 ;  /* 0x3ff000000206742b */ /* 0x004fd00000000808 */
[----:B------:R-:W-:-:S08]  /*01e0*/  DFMA R6, R6, R6, R6 ;  /* 0x000000060606722b */ /* 0x000fd00000000006 */
[----:B------:R-:W-:Y:S01]  /*01f0*/  DFMA R6, R2, R6, R2 ;  /* 0x000000060206722b */ /* 0x000fe20000000002 */
[----:B------:R-:W-:-:S07]  /*0200*/  IMAD R2, R17, R14, RZ ;  /* 0x0000000e11027224 */ /* 0x000fce00078e02ff */
[----:B------:R-:W-:-:S08]  /*0210*/  DFMA R8, R6, -R8, 1 ;  /* 0x3ff000000608742b */ /* 0x000fd00000000808 */
[----:B------:R-:W-:Y:S01]  /*0220*/  DFMA R6, R6, R8, R6 ;  /* 0x000000080606722b */ /* 0x000fe20000000006 */
[----:B---3--:R-:W-:-:S04]  /*0230*/  IMAD.WIDE R8, R15, 0x8, R10 ;  /* 0x000000080f087825 */ /* 0x008fc800078e020a */
[----:B-1----:R-:W-:Y:S01]  /*0240*/  IMAD.WIDE.U32 R10, R0, 0x8, R12 ;  /* 0x00000008000a7825 */ /* 0x002fe200078e000c */
[----:B------:R-:W-:Y:S06]  /*0250*/  @P0 BRA `(.L_x_0) ;  /* 0x0000000000180947 */ /* 0x000fec0003800000 */
[----:B------:R-:W-:-:S05]  /*0260*/  LOP3.LUT R0, R16, 0x7fffffff, RZ, 0xc0, !PT ;  /* 0x7fffffff10007812 */ /* 0x000fca00078ec0ff */
[----:B------:R-:W-:Y:S01]  /*0270*/  VIADD R14, R0, 0xfff00000 ;  /* 0xfff00000000e7836 */ /* 0x000fe20000000000 */
[----:B------:R-:W-:-:S07]  /*0280*/  MOV R0, 0x2a0 ;  /* 0x000002a000007802 */ /* 0x000fce0000000f00 */
[----:B0-----:R-:W-:Y:S05]  /*0290*/  CALL.REL.NOINC `($__internal_0_$__cuda_sm20_dblrcp_rn_slowpath_v3) ;  /* 0x0000002400b47944 */ /* 0x001fea0003c00000 */
[----:B------:R-:W-:Y:S02]  /*02a0*/  IMAD.MOV.U32 R6, RZ, RZ, R12 ;  /* 0x000000ffff067224 */ /* 0x000fe400078e000c */
[----:B------:R-:W-:-:S07]  /*02b0*/  IMAD.MOV.U32 R7, RZ, RZ, R13 ;  /* 0x000000ffff077224 */ /* 0x000fce00078e000d */
.L_x_0:
[----:B------:R-:W1:Y:S01]  /*02c0*/  LDCU UR8, c[0x0][0x3a8] ;  /* 0x00007500ff0877ac */ /* 0x000e620008000800 */
[----:B------:R-:W-:Y:S01]  /*02d0*/  UMOV UR4, URZ ;  /* 0x000000ff00047c82 */ /* 0x000fe20008000000 */
[----:B------:R-:W-:Y:S01]  /*02e0*/  UMOV UR5, 0x3fe00000 ;  /* 0x3fe0000000057882 */ /* 0x000fe20000000000 */
[----:B-1----:R-:W-:-:S09]  /*02f0*/  UISETP.NE.AND UP0, UPT, UR8, URZ, UPT ;  /* 0x000000ff0800728c */ /* 0x002fd2000bf05270 */
[----:B------:R-:W-:Y:S05]  /*0300*/  BRA.U !UP0, `(.L_x_1) ;  /* 0x00000015086c7547 */ /* 0x000fea000b800000 */
[----:B------:R-:W-:-:S09]  /*0310*/  UISETP.NE.AND UP0, UPT, UR8, 0x1, UPT ;  /* 0x000000010800788c */ /* 0x000fd2000bf05270 */
[----:B------:R-:W-:Y:S05]  /*0320*/  BRA.U UP0, `(.L_x_2) ;  /* 0x0000000900b47547 */ /* 0x000fea000b800000 */
[----:B------:R-:W1:Y:S01]  /*0330*/  LDCU UR8, c[0x0][0x3c0] ;  /* 0x00007800ff0877ac */ /* 0x000e620008000800 */
[----:B------:R-:W-:Y:S01]  /*0340*/  CS2R R12, SRZ ;  /* 0x00000000000c7805 */ /* 0x000fe2000001ff00 */
[----:B------:R-:W2:Y:S01]  /*0350*/  LDCU.64 UR14, c[0x0][0x3c8] ;  /* 0x00007900ff0e77ac */ /* 0x000ea20008000a00 */
[----:B------:R-:W3:Y:S01]  /*0360*/  LDCU UR16, c[0x0][0x3cc] ;  /* 0x00007980ff1077ac */ /* 0x000ee20008000800 */
[----:B-1----:R-:W-:-:S12]  /*0370*/  UIADD3 UR8, UPT, UPT, -UR8, URZ, URZ ;  /* 0x000000ff08087290 */ /* 0x002fd8000fffe1ff */
.L_x_13:
[----:B------:R-:W1:Y:S01]  /*0380*/  LDC.64 R18, c[0x0][0x388] ;  /* 0x0000e200ff127b82 */ /* 0x000e620000000a00 */
[----:B------:R-:W2:Y:S01]  /*0390*/  LDG.E.64 R26, desc[UR12][R8.64] ;  /* 0x0000000c081a7981 */ /* 0x000ea2000c1e1b00 */
[----:B-1----:R-:W-:-:S06]  /*03a0*/  IMAD.WIDE R18, R2, 0x8, R18 ;  /* 0x0000000802127825 */ /* 0x002fcc00078e0212 */
[----:B------:R-:W2:Y:S01]  /*03b0*/  LDG.E.64 R18, desc[UR12][R18.64] ;  /* 0x0000000c12127981 */ /* 0x000ea2000c1e1b00 */
[----:B------:R-:W-:Y:S01]  /*03c0*/  IMAD.MOV.U32 R16, RZ, RZ, 0x1 ;  /* 0x00000001ff107424 */ /* 0x000fe200078e00ff */
[----:B------:R-:W-:Y:S01]  /*03d0*/  BSSY.RECONVERGENT B0, `(.L_x_3) ;  /* 0x0000017000007945 */ /* 0x000fe20003800200 */
[----:B--2---:R-:W-:-:S06]  /*03e0*/  DFMA R14, R18, UR14, R26 ;  /* 0x0000000e120e7c2b */ /* 0x004fcc000800001a */
[----:B------:R-:W1:Y:S02]  /*03f0*/  MUFU.RCP64H R17, R15 ;  /* 0x0000000f00117308 */ /* 0x000e640000001800 */
[----:B-1----:R-:W-:-:S08]  /*0400*/  DFMA R20, -R14, R16, 1 ;  /* 0x3ff000000e14742b */ /* 0x002fd00000000110 */
[----:B------:R-:W-:-:S08]  /*0410*/  DFMA R20, R20, R20, R20 ;  /* 0x000000141414722b */ /* 0x000fd00000000014 */
[----:B------:R-:W-:-:S08]  /*0420*/  DFMA R20, R16, R20, R16 ;  /* 0x000000141014722b */ /* 0x000fd00000000010 */
[----:B------:R-:W-:-:S08]  /*0430*/  DFMA R16, -R14, R20, 1 ;  /* 0x3ff000000e10742b */ /* 0x000fd00000000114 */
[----:B------:R-:W-:-:S08]  /*0440*/  DFMA R16, R20, R16, R20 ;  /* 0x000000101410722b */ /* 0x000fd00000000014 */
[----:B------:R-:W-:-:S08]  /*0450*/  DMUL R20, R26, R16 ;  /* 0x000000101a147228 */ /* 0x000fd00000000000 */
[----:B------:R-:W-:-:S08]  /*0460*/  DFMA R22, -R14, R20, R26 ;  /* 0x000000140e16722b */ /* 0x000fd0000000011a */
[----:B------:R-:W-:Y:S01]  /*0470*/  DFMA R16, R16, R22, R20 ;  /* 0x000000161010722b */ /* 0x000fe20000000014 */
[----:B------:R-:W-:-:S09]  /*0480*/  FSETP.GEU.AND P1, PT, |R27|, 6.5827683646048100446e-37, PT ;  /* 0x036000001b00780b */ /* 0x000fd20003f2e200 */
[----:B------:R-:W-:-:S05]  /*0490*/  FFMA R0, RZ, R15, R17 ;  /* 0x0000000fff007223 */ /* 0x000fca0000000011 */
[----:B------:R-:W-:-:S13]  /*04a0*/  FSETP.GT.AND P0, PT, |R0|, 1.469367938527859385e-39, PT ;  /* 0x001000000000780b */ /* 0x000fda0003f04200 */
[----:B0-----:R-:W-:Y:S05]  /*04b0*/  @P0 BRA P1, `(.L_x_4) ;  /* 0x0000000000200947 */ /* 0x001fea0000800000 */
[----:B------:R-:W-:Y:S01]  /*04c0*/  IMAD.MOV.U32 R22, RZ, RZ, R14 ;  /* 0x000000ffff167224 */ /* 0x000fe200078e000e */
[----:B------:R-:W-:Y:S01]  /*04d0*/  MOV R0, 0x520 ;  /* 0x0000052000007802 */ /* 0x000fe20000000f00 */
[----:B------:R-:W-:Y:S02]  /*04e0*/  IMAD.MOV.U32 R23, RZ, RZ, R15 ;  /* 0x000000ffff177224 */ /* 0x000fe400078e000f */
[----:B------:R-:W-:Y:S02]  /*04f0*/  IMAD.MOV.U32 R14, RZ, RZ, R26 ;  /* 0x000000ffff0e7224 */ /* 0x000fe400078e001a */
[----:B------:R-:W-:-:S07]  /*0500*/  IMAD.MOV.U32 R15, RZ, RZ, R27 ;  /* 0x000000ffff0f7224 */ /* 0x000fce00078e001b */
[----:B0--3--:R-:W-:Y:S05]  /*0510*/  CALL.REL.NOINC `($__internal_1_$__cuda_sm20_div_rn_f64_full) ;  /* 0x0000002400b87944 */ /* 0x009fea0003c00000 */
[----:B------:R-:W-:Y:S02]  /*0520*/  IMAD.MOV.U32 R16, RZ, RZ, R22 ;  /* 0x000000ffff107224 */ /* 0x000fe400078e0016 */
[----:B------:R-:W-:-:S07]  /*0530*/  IMAD.MOV.U32 R17, RZ, RZ, R23 ;  /* 0x000000ffff117224 */ /* 0x000fce00078e0017 */
.L_x_4:
[----:B---3--:R-:W-:Y:S05]  /*0540*/  BSYNC.RECONVERGENT B0 ;  /* 0x0000000000007941 */ /* 0x008fea0003800200 */
.L_x_3:
[----:B------:R1:W5:Y:S01]  /*0550*/  LDG.E.64 R20, desc[UR12][R10.64] ;  /* 0x0000000c0a147981 */ /* 0x000362000c1e1b00 */
[----:B------:R-:W2:Y:S01]  /*0560*/  LDC.64 R24, c[0x0][0x3c8] ;  /* 0x0000f200ff187b82 */ /* 0x000ea20000000a00 */
[----:B------:R-:W2:Y:S01]  /*0570*/  MUFU.RCP64H R15, UR16 ;  /* 0x00000010000f7d08 */ /* 0x000ea20008001800 */
[----:B------:R-:W-:Y:S01]  /*0580*/  IMAD.MOV.U32 R14, RZ, RZ, 0x1 ;  /* 0x00000001ff0e7424 */ /* 0x000fe200078e00ff */
[----:B------:R-:W-:Y:S01]  /*0590*/  FSETP.GEU.AND P1, PT, |R27|, 6.5827683646048100446e-37, PT ;  /* 0x036000001b00780b */ /* 0x000fe20003f2e200 */
[----:B------:R-:W-:Y:S04]  /*05a0*/  BSSY.RECONVERGENT B0, `(.L_x_5) ;  /* 0x0000013000007945 */ /* 0x000fe80003800200 */
[----:B--2---:R-:W-:-:S08]  /*05b0*/  DFMA R22, R14, -R24, 1 ;  /* 0x3ff000000e16742b */ /* 0x004fd00000000818 */
[----:B------:R-:W-:-:S08]  /*05c0*/  DFMA R22, R22, R22, R22 ;  /* 0x000000161616722b */ /* 0x000fd00000000016 */
[----:B------:R-:W-:-:S08]  /*05d0*/  DFMA R22, R14, R22, R14 ;  /* 0x000000160e16722b */ /* 0x000fd0000000000e */
[----:B------:R-:W-:-:S08]  /*05e0*/  DFMA R14, R22, -R24, 1 ;  /* 0x3ff00000160e742b */ /* 0x000fd00000000818 */
[----:B------:R-:W-:-:S08]  /*05f0*/  DFMA R14, R22, R14, R22 ;  /* 0x0000000e160e722b */ /* 0x000fd00000000016 */
[----:B------:R-:W-:-:S08]  /*0600*/  DMUL R22, R26, R14 ;  /* 0x0000000e1a167228 */ /* 0x000fd00000000000 */
[----:B------:R-:W-:-:S08]  /*0610*/  DFMA R24, R22, -R24, R26 ;  /* 0x800000181618722b */ /* 0x000fd0000000001a */
[----:B------:R-:W-:-:S10]  /*0620*/  DFMA R22, R14, R24, R22 ;  /* 0x000000180e16722b */ /* 0x000fd40000000016 */
[----:B------:R-:W-:-:S05]  /*0630*/  FFMA R0, RZ, UR16, R23 ;  /* 0x00000010ff007c23 */ /* 0x000fca0008000017 */
[----:B------:R-:W-:-:S13]  /*0640*/  FSETP.GT.AND P0, PT, |R0|, 1.469367938527859385e-39, PT ;  /* 0x001000000000780b */ /* 0x000fda0003f04200 */
[----:B-1----:R-:W-:Y:S05]  /*0650*/  @P0 BRA P1, `(.L_x_6) ;  /* 0x00000000001c0947 */ /* 0x002fea0000800000 */
[----:B------:R-:W1:Y:S01]  /*0660*/  LDCU.64 UR10, c[0x0][0x3c8] ;  /* 0x00007900ff0a77ac */ /* 0x000e620008000a00 */
[----:B------:R-:W-:Y:S01]  /*0670*/  IMAD.MOV.U32 R14, RZ, RZ, R26 ;  /* 0x000000ffff0e7224 */ /* 0x000fe200078e001a */
[----:B------:R-:W-:Y:S01]  /*0680*/  MOV R0, 0x6d0 ;  /* 0x000006d000007802 */ /* 0x000fe20000000f00 */
[----:B------:R-:W-:Y:S02]  /*0690*/  IMAD.MOV.U32 R15, RZ, RZ, R27 ;  /* 0x000000ffff0f7224 */ /* 0x000fe400078e001b */
[----:B-1----:R-:W-:Y:S02]  /*06a0*/  IMAD.U32 R22, RZ, RZ, UR10 ;  /* 0x0000000aff167e24 */ /* 0x002fe4000f8e00ff */
[----:B------:R-:W-:-:S07]  /*06b0*/  IMAD.U32 R23, RZ, RZ, UR11 ;  /* 0x0000000bff177e24 */ /* 0x000fce000f8e00ff */
[----:B0----5:R-:W-:Y:S05]  /*06c0*/  CALL.REL.NOINC `($__internal_1_$__cuda_sm20_div_rn_f64_full) ;  /* 0x00000024004c7944 */ /* 0x021fea0003c00000 */
.L_x_6:
[----:B------:R-:W-:Y:S05]  /*06d0*/  BSYNC.RECONVERGENT B0 ;  /* 0x0000000000007941 */ /* 0x000fea0003800200 */
.L_x_5:
[----:B------:R-:W-:Y:S01]  /*06e0*/  IMAD.U32 R14, RZ, RZ, UR6 ;  /* 0x00000006ff0e7e24 */ /* 0x000fe2000f8e00ff */
[----:B------:R-:W1:Y:S01]  /*06f0*/  LDC.64 R26, c[0x0][0x3d0] ;  /* 0x0000f400ff1a7b82 */ /* 0x000e620000000a00 */
[----:B------:R-:W-:-:S06]  /*0700*/  IMAD.U32 R15, RZ, RZ, UR7 ;  /* 0x00000007ff0f7e24 */ /* 0x000fcc000f8e00ff */
[----:B------:R-:W5:Y:S01]  /*0710*/  LDG.E.64 R14, desc[UR12][R14.64] ;  /* 0x0000000c0e0e7981 */ /* 0x000f62000c1e1b00 */
[----:B------:R-:W-:Y:S01]  /*0720*/  DADD R24, -R16, 1 ;  /* 0x3ff0000010187429 */ /* 0x000fe20000000100 */
[----:B------:R-:W-:Y:S01]  /*0730*/  BSSY.RECONVERGENT B0, `(.L_x_7) ;  /* 0x000000a000007945 */ /* 0x000fe20003800200 */
[----:B------:R-:W-:Y:S01]  /*0740*/  DADD R18, R18, R22 ;  /* 0x0000000012127229 */ /* 0x000fe20000000016 */
[----:B------:R-:W-:-:S07]  /*0750*/  MOV R0, 0x7d0 ;  /* 0x000007d000007802 */ /* 0x000fce0000000f00 */
[----:B-----5:R-:W-:Y:S02]  /*0760*/  DMUL R18, R20, R18 ;  /* 0x0000001214127228 */ /* 0x020fe40000000000 */
[----:B-1----:R-:W-:-:S08]  /*0770*/  DFMA R16, -R16, R26, 1 ;  /* 0x3ff000001010742b */ /* 0x002fd0000000011a */
[----:B------:R-:W-:-:S08]  /*0780*/  DMUL R16, R16, R24 ;  /* 0x0000001810107228 */ /* 0x000fd00000000000 */
[----:B------:R-:W-:-:S10]  /*0790*/  DADD R22, -RZ, |R16| ;  /* 0x00000000ff167229 */ /* 0x000fd40000000510 */
[----:B------:R-:W-:Y:S02]  /*07a0*/  IMAD.MOV.U32 R20, RZ, RZ, R22 ;  /* 0x000000ffff147224 */ /* 0x000fe400078e0016 */
[----:B------:R-:W-:-:S07]  /*07b0*/  IMAD.MOV.U32 R3, RZ, RZ, R23 ;  /* 0x000000ffff037224 */ /* 0x000fce00078e0017 */
[----:B0-----:R-:W-:Y:S05]  /*07c0*/  CALL.REL.NOINC `($_Z12transmissionPdS_S_S_S_idiiidd$__internal_accurate_pow) ;  /* 0x0000002800807944 */ /* 0x001fea0003c00000 */
[----:B------:R-:W-:Y:S05]  /*07d0*/  BSYNC.RECONVERGENT B0 ;  /* 0x0000000000007941 */ /* 0x000fea0003800200 */
.L_x_7:
[C---:B------:R-:W-:Y:S01]  /*07e0*/  DADD R20, R16.reuse, 0.5 ;  /* 0x3fe0000010147429 */ /* 0x040fe20000000000 */
[----:B------:R-:W-:Y:S01]  /*07f0*/  ISETP.GE.AND P1, PT, R17, RZ, PT ;  /* 0x000000ff1100720c */ /* 0x000fe20003f26270 */
[----:B------:R-:W-:Y:S01]  /*0800*/  DSETP.NEU.AND P0, PT, R16, RZ, PT ;  /* 0x000000ff1000722a */ /* 0x000fe20003f0d000 */
[----:B------:R-:W-:Y:S02]  /*0810*/  BSSY.RECONVERGENT B0, `(.L_x_8) ;  /* 0x0000010000007945 */ /* 0x000fe40003800200 */
[----:B------:R-:W-:Y:S02]  /*0820*/  FSEL R3, R3, RZ, P1 ;  /* 0x000000ff03037208 */ /* 0x000fe40000800000 */
[----:B------:R-:W-:-:S03]  /*0830*/  FSEL R24, R24, -QNAN , P1 ;  /* 0xfff8000018187808 */ /* 0x000fc60000800000 */
[----:B------:R-:W-:Y:S02]  /*0840*/  LOP3.LUT R20, R21, 0x7ff00000, RZ, 0xc0, !PT ;  /* 0x7ff0000015147812 */ /* 0x000fe400078ec0ff */
[----:B------:R-:W-:Y:S02]  /*0850*/  FSEL R21, R24, RZ, P0 ;  /* 0x000000ff18157208 */ /* 0x000fe40000000000 */
[----:B------:R-:W-:Y:S02]  /*0860*/  ISETP.NE.AND P1, PT, R20, 0x7ff00000, PT ;  /* 0x7ff000001400780c */ /* 0x000fe40003f25270 */
[----:B------:R-:W-:-:S11]  /*0870*/  FSEL R20, R3, RZ, P0 ;  /* 0x000000ff03147208 */ /* 0x000fd60000000000 */
[----:B------:R-:W-:Y:S05]  /*0880*/  @P1 BRA `(.L_x_9) ;  /* 0x0000000000201947 */ /* 0x000fea0003800000 */
[----:B------:R-:W-:-:S14]  /*0890*/  DSETP.NAN.AND P0, PT, R16, R16, PT ;  /* 0x000000101000722a */ /* 0x000fdc0003f08000 */
[----:B------:R-:W-:Y:S05]  /*08a0*/  @P0 BRA `(.L_x_10) ;  /* 0x0000000000140947 */ /* 0x000fea0003800000 */
[----:B------:R-:W-:-:S14]  /*08b0*/  DSETP.NEU.AND P0, PT, |R16|, +INF , PT ;  /* 0x7ff000001000742a */ /* 0x000fdc0003f0d200 */
[----:B------:R-:W-:Y:S05]  /*08c0*/  @P0 BRA `(.L_x_9) ;  /* 0x0000000000100947 */ /* 0x000fea0003800000 */
[----:B------:R-:W-:Y:S02]  /*08d0*/  IMAD.MOV.U32 R20, RZ, RZ, 0x0 ;  /* 0x00000000ff147424 */ /* 0x000fe400078e00ff */
[----:B------:R-:W-:Y:S01]  /*08e0*/  IMAD.MOV.U32 R21, RZ, RZ, 0x7ff00000 ;  /* 0x7ff00000ff157424 */ /* 0x000fe200078e00ff */
[----:B------:R-:W-:Y:S06]  /*08f0*/  BRA `(.L_x_9) ;  /* 0x0000000000047947 */ /* 0x000fec0003800000 */
.L_x_10:
[----:B------:R-:W-:-:S11]  /*0900*/  DADD R20, R16, 0.5 ;  /* 0x3fe0000010147429 */ /* 0x000fd60000000000 */
.L_x_9:
[----:B------:R-:W-:Y:S05]  /*0910*/  BSYNC.RECONVERGENT B0 ;  /* 0x0000000000007941 */ /* 0x000fea0003800200 */
.L_x_8:
[----:B------:R-:W-:Y:S01]  /*0920*/  DSETP.NEU.AND P0, PT, R16, 1, PT ;  /* 0x3ff000001000742a */ /* 0x000fe20003f0d000 */
[----:B------:R-:W-:Y:S01]  /*0930*/  UMOV UR10, 0xfefa39ef ;  /* 0xfefa39ef000a7882 */ /* 0x000fe20000000000 */
[----:B------:R-:W-:Y:S01]  /*0940*/  UMOV UR11, 0x3fe62e42 ;  /* 0x3fe62e42000b7882 */ /* 0x000fe20000000000 */
[----:B------:R-:W-:Y:S03]  /*0950*/  BSSY.RECONVERGENT B0, `(.L_x_11) ;  /* 0x000003e000007945 */ /* 0x000fe60003800200 */
[----:B------:R-:W-:Y:S02]  /*0960*/  FSEL R16, R20, RZ, P0 ;  /* 0x000000ff14107208 */ /* 0x000fe40000000000 */
[----:B------:R-:W-:-:S06]  /*0970*/  FSEL R17, R21, 1.875, P0 ;  /* 0x3ff0000015117808 */ /* 0x000fcc0000000000 */
[----:B------:R-:W-:-:S08]  /*0980*/  DMUL R16, R6, -R16 ;  /* 0x8000001006107228 */ /* 0x000fd00000000000 */
[----:B------:R-:W-:Y:S01]  /*0990*/  DMUL R18, R18, R16 ;  /* 0x0000001012127228 */ /* 0x000fe20000000000 */
[----:B------:R-:W-:Y:S02]  /*09a0*/  IMAD.MOV.U32 R16, RZ, RZ, 0x652b82fe ;  /* 0x652b82feff107424 */ /* 0x000fe400078e00ff */
[----:B------:R-:W-:-:S06]  /*09b0*/  IMAD.MOV.U32 R17, RZ, RZ, 0x3ff71547 ;  /* 0x3ff71547ff117424 */ /* 0x000fcc00078e00ff */
[----:B------:R-:W-:Y:S01]  /*09c0*/  DFMA R16, R18, R16, 6.75539944105574400000e+15 ;  /* 0x433800001210742b */ /* 0x000fe20000000010 */
[----:B------:R-:W-:-:S07]  /*09d0*/  FSETP.GEU.AND P0, PT, |R19|, 4.1917929649353027344, PT ;  /* 0x4086232b1300780b */ /* 0x000fce0003f0e200 */
[----:B------:R-:W-:-:S08]  /*09e0*/  DADD R20, R16, -6.75539944105574400000e+15 ;  /* 0xc338000010147429 */ /* 0x000fd00000000000 */
[----:B------:R-:W-:Y:S01]  /*09f0*/  DFMA R22, R20, -UR10, R18 ;  /* 0x8000000a14167c2b */ /* 0x000fe20008000012 */
[----:B------:R-:W-:Y:S01]  /*0a00*/  UMOV UR10, 0x3b39803f ;  /* 0x3b39803f000a7882 */ /* 0x000fe20000000000 */
[----:B------:R-:W-:-:S06]  /*0a10*/  UMOV UR11, 0x3c7abc9e ;  /* 0x3c7abc9e000b7882 */ /* 0x000fcc0000000000 */
[----:B------:R-:W-:Y:S01]  /*0a20*/  DFMA R20, R20, -UR10, R22 ;  /* 0x8000000a14147c2b */ /* 0x000fe20008000016 */
[----:B------:R-:W-:Y:S01]  /*0a30*/  UMOV UR10, 0x69ce2bdf ;  /* 0x69ce2bdf000a7882 */ /* 0x000fe20000000000 */
[----:B------:R-:W-:Y:S01]  /*0a40*/  IMAD.MOV.U32 R22, RZ, RZ, -0x35dec16 ;  /* 0xfca213eaff167424 */ /* 0x000fe200078e00ff */
[----:B------:R-:W-:Y:S01]  /*0a50*/  UMOV UR11, 0x3e5ade15 ;  /* 0x3e5ade15000b7882 */ /* 0x000fe20000000000 */
[----:B------:R-:W-:-:S06]  /*0a60*/  IMAD.MOV.U32 R23, RZ, RZ, 0x3e928af3 ;  /* 0x3e928af3ff177424 */ /* 0x000fcc00078e00ff */
[----:B------:R-:W-:Y:S01]  /*0a70*/  DFMA R22, R20, UR10, R22 ;  /* 0x0000000a14167c2b */ /* 0x000fe20008000016 */
[----:B------:R-:W-:Y:S01]  /*0a80*/  UMOV UR10, 0x62401315 ;  /* 0x62401315000a7882 */ /* 0x000fe20000000000 */
[----:B------:R-:W-:-:S06]  /*0a90*/  UMOV UR11, 0x3ec71dee ;  /* 0x3ec71dee000b7882 */ /* 0x000fcc0000000000 */
[----:B------:R-:W-:Y:S01]  /*0aa0*/  DFMA R22, R20, R22, UR10 ;  /* 0x0000000a14167e2b */ /* 0x000fe20008000016 */
        /* <DEDUP_REMOVED lines=20> */
[----:B------:R-:W-:-:S08]  /*0bf0*/  DFMA R22, R20, R22, UR10 ;  /* 0x0000000a14167e2b */ /* 0x000fd00008000016 */
[----:B------:R-:W-:-:S08]  /*0c00*/  DFMA R22, R20, R22, 1 ;  /* 0x3ff000001416742b */ /* 0x000fd00000000016 */
[----:B------:R-:W-:Y:S02]  /*0c10*/  DFMA R22, R20, R22, 1 ;  /* 0x3ff000001416742b */ /* 0x000fe40000000016 */
[----:B------:R-:W-:-:S08]  /*0c20*/  DMUL R20, R14, 0.5 ;  /* 0x3fe000000e147828 */ /* 0x000fd00000000000 */
[----:B------:R-:W-:Y:S02]  /*0c30*/  IMAD R15, R16, 0x100000, R23 ;  /* 0x00100000100f7824 */ /* 0x000fe400078e0217 */
[----:B------:R-:W-:Y:S01]  /*0c40*/  IMAD.MOV.U32 R14, RZ, RZ, R22 ;  /* 0x000000ffff0e7224 */ /* 0x000fe200078e0016 */
[----:B------:R-:W-:Y:S06]  /*0c50*/  @!P0 BRA `(.L_x_12) ;  /* 0x0000000000348947 */ /* 0x000fec0003800000 */
[----:B------:R-:W-:Y:S01]  /*0c60*/  FSETP.GEU.AND P1, PT, |R19|, 4.2275390625, PT ;  /* 0x408748001300780b */ /* 0x000fe20003f2e200 */
[C---:B------:R-:W-:Y:S02]  /*0c70*/  DADD R14, R18.reuse, +INF ;  /* 0x7ff00000120e7429 */ /* 0x040fe40000000000 */
[----:B------:R-:W-:-:S08]  /*0c80*/  DSETP.GEU.AND P0, PT, R18, RZ, PT ;  /* 0x000000ff1200722a */ /* 0x000fd00003f0e000 */
[----:B------:R-:W-:Y:S02]  /*0c90*/  FSEL R14, R14, RZ, P0 ;  /* 0x000000ff0e0e7208 */ /* 0x000fe40000000000 */
[----:B------:R-:W-:Y:S01]  /*0ca0*/  @!P1 LEA.HI R0, R16, R16, RZ, 0x1 ;  /* 0x0000001010009211 */ /* 0x000fe200078f08ff */
[----:B------:R-:W-:Y:S01]  /*0cb0*/  @!P1 IMAD.MOV.U32 R18, RZ, RZ, RZ ;  /* 0x000000ffff129224 */ /* 0x000fe200078e00ff */
[----:B------:R-:W-:Y:S02]  /*0cc0*/  FSEL R15, R15, RZ, P0 ;  /* 0x000000ff0f0f7208 */ /* 0x000fe40000000000 */
[----:B------:R-:W-:-:S05]  /*0cd0*/  @!P1 SHF.R.S32.HI R17, RZ, 0x1, R0 ;  /* 0x00000001ff119819 */ /* 0x000fca0000011400 */
[----:B------:R-:W-:Y:S02]  /*0ce0*/  @!P1 IMAD.IADD R16, R16, 0x1, -R17 ;  /* 0x0000000110109824 */ /* 0x000fe400078e0a11 */
[----:B------:R-:W-:-:S03]  /*0cf0*/  @!P1 IMAD R17, R17, 0x100000, R23 ;  /* 0x0010000011119824 */ /* 0x000fc600078e0217 */
[----:B------:R-:W-:Y:S01]  /*0d00*/  @!P1 LEA R19, R16, 0x3ff00000, 0x14 ;  /* 0x3ff0000010139811 */ /* 0x000fe200078ea0ff */
[----:B------:R-:W-:-:S06]  /*0d10*/  @!P1 IMAD.MOV.U32 R16, RZ, RZ, R22 ;  /* 0x000000ffff109224 */ /* 0x000fcc00078e0016 */
[----:B------:R-:W-:-:S11]  /*0d20*/  @!P1 DMUL R14, R16, R18 ;  /* 0x00000012100e9228 */ /* 0x000fd60000000000 */
.L_x_12:
[----:B------:R-:W-:Y:S05]  /*0d30*/  BSYNC.RECONVERGENT B0 ;  /* 0x0000000000007941 */ /* 0x000fea0003800200 */
.L_x_11:
[----:B------:R-:W-:Y:S01]  /*0d40*/  UIADD3 UR9, UPT, UPT, UR8, 0x1, URZ ;  /* 0x0000000108097890 */ /* 0x000fe2000fffe0ff */
[----:B------:R-:W-:Y:S01]  /*0d50*/  DFMA R12, R20, R14, R12 ;  /* 0x0000000e140c722b */ /* 0x000fe2000000000c */
[----:B------:R-:W-:-:S04]  /*0d60*/  UIADD3 UR10, UP0, UPT, UR6, 0x8, URZ ;  /* 0x00000008060a7890 */ /* 0x000fc8000ff1e0ff */
[----:B------:R-:W-:Y:S01]  /*0d70*/  ISETP.NE.AND P0, PT, RZ, UR9, PT ;  /* 0x00000009ff007c0c */ /* 0x000fe2000bf05270 */
[----:B------:R-:W-:Y:S01]  /*0d80*/  UIADD3.X UR11, UPT, UPT, URZ, UR7, URZ, UP0, !UPT ;  /* 0x00000007ff0b7290 */ /* 0x000fe200087fe4ff */
[----:B------:R0:W-:Y:S11]  /*0d90*/  STG.E.64 desc[UR12][R4.64], R12 ;  /* 0x0000000c04007986 */ /* 0x0001f6000c101b0c */
[----:B------:R-:W-:Y:S05]  /*0da0*/  @!P0 EXIT ;  /* 0x000000000000894d */ /* 0x000fea0003800000 */
[----:B------:R-:W-:Y:S01]  /*0db0*/  VIADD R2, R2, 0x1 ;  /* 0x0000000102027836 */ /* 0x000fe20000000000 */
[----:B------:R-:W-:Y:S01]  /*0dc0*/  UMOV UR8, UR9 ;  /* 0x0000000900087c82 */ /* 0x000fe20008000000 */
[----:B------:R-:W-:Y:S01]  /*0dd0*/  UMOV UR6, UR10 ;  /* 0x0000000a00067c82 */ /* 0x000fe20008000000 */
[----:B------:R-:W-:Y:S01]  /*0de0*/  UMOV UR7, UR11 ;  /* 0x0000000b00077c82 */ /* 0x000fe20008000000 */
[----:B------:R-:W-:Y:S05]  /*0df0*/  BRA `(.L_x_13) ;  /* 0xfffffff400607947 */ /* 0x000fea000383ffff */
.L_x_2:
[----:B------:R-:W1:Y:S01]  /*0e00*/  LDCU UR5, c[0x0][0x3c0] ;  /* 0x00007800ff0577ac */ /* 0x000e620008000800 */
[----:B------:R-:W-:Y:S01]  /*0e10*/  CS2R R6, SRZ ;  /* 0x0000000000067805 */ /* 0x000fe2000001ff00 */
[----:B------:R-:W-:Y:S01]  /*0e20*/  UMOV UR4, URZ ;  /* 0x000000ff00047c82 */ /* 0x000fe20008000000 */
[----:B-1----:R-:W-:Y:S02]  /*0e30*/  UISETP.GE.U32.AND UP0, UPT, UR5, 0x4, UPT ;  /* 0x000000040500788c */ /* 0x002fe4000bf06070 */
[----:B------:R-:W-:-:S07]  /*0e40*/  ULOP3.LUT UR8, UR5, 0x3, URZ, 0xc0, !UPT ;  /* 0x0000000305087892 */ /* 0x000fce000f8ec0ff */
[----:B------:R-:W-:Y:S05]  /*0e50*/  BRA.U !UP0, `(.L_x_14) ;  /* 0x0000000908547547 */ /* 0x000fea000b800000 */
[----:B------:R-:W1:Y:S01]  /*0e60*/  LDCU.64 UR6, c[0x0][0x390] ;  /* 0x00007200ff0677ac */ /* 0x000e620008000a00 */
[----:B------:R-:W-:Y:S01]  /*0e70*/  CS2R R6, SRZ ;  /* 0x0000000000067805 */ /* 0x000fe2000001ff00 */
[----:B------:R-:W-:-:S04]  /*0e80*/  ULOP3.LUT UR4, UR5, 0x7ffffffc, URZ, 0xc0, !UPT ;  /* 0x7ffffffc05047892 */ /* 0x000fc8000f8ec0ff */
[----:B------:R-:W-:Y:S02]  /*0e90*/  UIADD3 UR5, UPT, UPT, -UR4, URZ, URZ ;  /* 0x000000ff04057290 */ /* 0x000fe4000fffe1ff */
[----:B-1----:R-:W-:-:S04]  /*0ea0*/  UIADD3 UR6, UP0, UPT, UR6, 0x10, URZ ;  /* 0x0000001006067890 */ /* 0x002fc8000ff1e0ff */
[----:B------:R-:W-:Y:S02]  /*0eb0*/  UIADD3.X UR7, UPT, UPT, URZ, UR7, URZ, UP0, !UPT ;  /* 0x00000007ff077290 */ /* 0x000fe400087fe4ff */
[----:B------:R-:W-:Y:S01]  /*0ec0*/  UISETP.GE.AND UP0, UPT, UR5, URZ, UPT ;  /* 0x000000ff0500728c */ /* 0x000fe2000bf06270 */
[----:B------:R-:W-:-:S03]  /*0ed0*/  IMAD.U32 R2, RZ, RZ, UR6 ;  /* 0x00000006ff027e24 */ /* 0x000fc6000f8e00ff */
[----:B------:R-:W-:-:S05]  /*0ee0*/  IMAD.U32 R3, RZ, RZ, UR7 ;  /* 0x00000007ff037e24 */ /* 0x000fca000f8e00ff */
[----:B------:R-:W-:Y:S05]  /*0ef0*/  BRA.U UP0, `(.L_x_15) ;  /* 0x0000000500d47547 */ /* 0x000fea000b800000 */
[----:B------:R-:W-:Y:S02]  /*0f00*/  UIADD3 UR6, UPT, UPT, -UR5, URZ, URZ ;  /* 0x000000ff05067290 */ /* 0x000fe4000fffe1ff */
[----:B------:R-:W-:Y:S02]  /*0f10*/  UPLOP3.LUT UP0, UPT, UPT, UPT, UPT, 0x80, 0x8 ;  /* 0x000000000008789c */ /* 0x000fe40003f0f070 */
[----:B------:R-:W-:-:S09]  /*0f20*/  UISETP.GT.AND UP1, UPT, UR6, 0xc, UPT ;  /* 0x0000000c0600788c */ /* 0x000fd2000bf24270 */
[----:B------:R-:W-:Y:S05]  /*0f30*/  BRA.U !UP1, `(.L_x_16) ;  /* 0x00000005091c7547 */ /* 0x000fea000b800000 */
[----:B------:R-:W-:-:S11]  /*0f40*/  UPLOP3.LUT UP0, UPT, UPT, UPT, UPT, 0x40, 0x4 ;  /* 0x000000000004789c */ /* 0x000fd60003f0e870 */
.L_x_17:
[----:B-1----:R-:W2:Y:S02]  /*0f50*/  LDG.E.64 R8, desc[UR12][R2.64+-0x10] ;  /* 0xfffff00c02087981 */ /* 0x002ea4000c1e1b00 */
[----:B--2---:R-:W-:-:S08]  /*0f60*/  DMUL R8, R8, 0.5 ;  /* 0x3fe0000008087828 */ /* 0x004fd00000000000 */
[----:B------:R-:W-:-:S07]  /*0f70*/  DFMA R8, R8, +QNAN , R6 ;  /* 0x7ff800000808782b */ /* 0x000fce0000000006 */
[----:B------:R1:W-:Y:S04]  /*0f80*/  STG.E.64 desc[UR12][R4.64], R8 ;  /* 0x0000000804007986 */ /* 0x0003e8000c101b0c */
[----:B------:R-:W2:Y:S02]  /*0f90*/  LDG.E.64 R6, desc[UR12][R2.64+-0x8] ;  /* 0xfffff80c02067981 */ /* 0x000ea4000c1e1b00 */
[----:B--2---:R-:W-:-:S08]  /*0fa0*/  DMUL R6, R6, 0.5 ;  /* 0x3fe0000006067828 */ /* 0x004fd00000000000 */
[----:B------:R-:W-:-:S07]  /*0fb0*/  DFMA R6, R6, +QNAN , R8 ;  /* 0x7ff800000606782b */ /* 0x000fce0000000008 */
[----:B------:R2:W-:Y:S04]  /*0fc0*/  STG.E.64 desc[UR12][R4.64], R6 ;  /* 0x0000000604007986 */ /* 0x0005e8000c101b0c */
[----:B------:R-:W3:Y:S02]  /*0fd0*/  LDG.E.64 R10, desc[UR12][R2.64] ;  /* 0x0000000c020a7981 */ /* 0x000ee4000c1e1b00 */
[----:B---3--:R-:W-:-:S08]  /*0fe0*/  DMUL R10, R10, 0.5 ;  /* 0x3fe000000a0a7828 */ /* 0x008fd00000000000 */
[----:B------:R-:W-:-:S07]  /*0ff0*/  DFMA R10, R10, +QNAN , R6 ;  /* 0x7ff800000a0a782b */ /* 0x000fce0000000006 */
[----:B------:R3:W-:Y:S04]  /*1000*/  STG.E.64 desc[UR12][R4.64], R10 ;  /* 0x0000000a04007986 */ /* 0x0007e8000c101b0c */
[----:B------:R-:W4:Y:S02]  /*1010*/  LDG.E.64 R12, desc[UR12][R2.64+0x8] ;  /* 0x0000080c020c7981 */ /* 0x000f24000c1e1b00 */
[----:B----4-:R-:W-:-:S08]  /*1020*/  DMUL R12, R12, 0.5 ;  /* 0x3fe000000c0c7828 */ /* 0x010fd00000000000 */
[----:B------:R-:W-:-:S07]  /*1030*/  DFMA R12, R12, +QNAN , R10 ;  /* 0x7ff800000c0c782b */ /* 0x000fce000000000a */
[----:B------:R4:W-:Y:S04]  /*1040*/  STG.E.64 desc[UR12][R4.64], R12 ;  /* 0x0000000c04007986 */ /* 0x0009e8000c101b0c */
[----:B-1----:R-:W5:Y:S02]  /*1050*/  LDG.E.64 R8, desc[UR12][R2.64+0x10] ;  /* 0x0000100c02087981 */ /* 0x002f64000c1e1b00 */
[----:B-----5:R-:W-:-:S08]  /*1060*/  DMUL R8, R8, 0.5 ;  /* 0x3fe0000008087828 */ /* 0x020fd00000000000 */
[----:B------:R-:W-:-:S07]  /*1070*/  DFMA R8, R8, +QNAN , R12 ;  /* 0x7ff800000808782b */ /* 0x000fce000000000c */
[----:B------:R1:W-:Y:S04]  /*1080*/  STG.E.64 desc[UR12][R4.64], R8 ;  /* 0x0000000804007986 */ /* 0x0003e8000c101b0c */
[----:B--2---:R-:W2:Y:S02]  /*1090*/  LDG.E.64 R6, desc[UR12][R2.64+0x18] ;  /* 0x0000180c02067981 */ /* 0x004ea4000c1e1b00 */
[----:B--2---:R-:W-:-:S08]  /*10a0*/  DMUL R6, R6, 0.5 ;  /* 0x3fe0000006067828 */ /* 0x004fd00000000000 */
[----:B------:R-:W-:-:S07]  /*10b0*/  DFMA R6, R6, +QNAN , R8 ;  /* 0x7ff800000606782b */ /* 0x000fce0000000008 */
[----:B------:R2:W-:Y:S04]  /*10c0*/  STG.E.64 desc[UR12][R4.64], R6 ;  /* 0x0000000604007986 */ /* 0x0005e8000c101b0c */
[----:B---3--:R-:W3:Y:S02]  /*10d0*/  LDG.E.64 R10, desc[UR12][R2.64+0x20] ;  /* 0x0000200c020a7981 */ /* 0x008ee4000c1e1b00 */
[----:B---3--:R-:W-:-:S08]  /*10e0*/  DMUL R10, R10, 0.5 ;  /* 0x3fe000000a0a7828 */ /* 0x008fd00000000000 */
[----:B------:R-:W-:-:S07]  /*10f0*/  DFMA R10, R10, +QNAN , R6 ;  /* 0x7ff800000a0a782b */ /* 0x000fce0000000006 */
[----:B------:R3:W-:Y:S04]  /*1100*/  STG.E.64 desc[UR12][R4.64], R10 ;  /* 0x0000000a04007986 */ /* 0x0007e8000c101b0c */
[----:B----4-:R-:W4:Y:S02]  /*1110*/  LDG.E.64 R12, desc[UR12][R2.64+0x28] ;  /* 0x0000280c020c7981 */ /* 0x010f24000c1e1b00 */
        /* <DEDUP_REMOVED lines=25> */
[----:B---3--:R-:W-:-:S07]  /*12b0*/  DFMA R10, R6, +QNAN , R8 ;  /* 0x7ff80000060a782b */ /* 0x008fce0000000008 */
[----:B------:R1:W-:Y:S04]  /*12c0*/  STG.E.64 desc[UR12][R4.64], R10 ;  /* 0x0000000a04007986 */ /* 0x0003e8000c101b0c */
[----:B------:R-:W2:Y:S02]  /*12d0*/  LDG.E.64 R6, desc[UR12][R2.64+0x60] ;  /* 0x0000600c02067981 */ /* 0x000ea4000c1e1b00 */
[----:B--2---:R-:W-:-:S08]  /*12e0*/  DMUL R6, R6, 0.5 ;  /* 0x3fe0000006067828 */ /* 0x004fd00000000000 */
[----:B----4-:R-:W-:-:S07]  /*12f0*/  DFMA R12, R6, +QNAN , R10 ;  /* 0x7ff80000060c782b */ /* 0x010fce000000000a */
[----:B------:R1:W-:Y:S04]  /*1300*/  STG.E.64 desc[UR12][R4.64], R12 ;  /* 0x0000000c04007986 */ /* 0x0003e8000c101b0c */
[----:B------:R2:W3:Y:S01]  /*1310*/  LDG.E.64 R6, desc[UR12][R2.64+0x68] ;  /* 0x0000680c02067981 */ /* 0x0004e2000c1e1b00 */
[----:B------:R-:W-:Y:S01]  /*1320*/  UIADD3 UR5, UPT, UPT, UR5, 0x10, URZ ;  /* 0x0000001005057890 */ /* 0x000fe2000fffe0ff */
[----:B------:R-:W-:-:S03]  /*1330*/  IADD3 R0, P0, PT, R2, 0x80, RZ ;  /* 0x0000008002007810 */ /* 0x000fc60007f1e0ff */
[----:B------:R-:W-:Y:S02]  /*1340*/  UISETP.GE.AND UP1, UPT, UR5, -0xc, UPT ;  /* 0xfffffff40500788c */ /* 0x000fe4000bf26270 */
[----:B--2---:R-:W-:Y:S02]  /*1350*/  IMAD.X R3, RZ, RZ, R3, P0 ;  /* 0x000000ffff037224 */ /* 0x004fe400000e0603 */
[----:B------:R-:W-:Y:S01]  /*1360*/  IMAD.MOV.U32 R2, RZ, RZ, R0 ;  /* 0x000000ffff027224 */ /* 0x000fe200078e0000 */
[----:B---3--:R-:W-:-:S08]  /*1370*/  DMUL R6, R6, 0.5 ;  /* 0x3fe0000006067828 */ /* 0x008fd00000000000 */
[----:B------:R-:W-:-:S07]  /*1380*/  DFMA R6, R6, +QNAN , R12 ;  /* 0x7ff800000606782b */ /* 0x000fce000000000c */
[----:B------:R1:W-:Y:S01]  /*1390*/  STG.E.64 desc[UR12][R4.64], R6 ;  /* 0x0000000604007986 */ /* 0x0003e2000c101b0c */
[----:B------:R-:W-:Y:S05]  /*13a0*/  BRA.U !UP1, `(.L_x_17) ;  /* 0xfffffff909e87547 */ /* 0x000fea000b83ffff */
.L_x_16:
[----:B------:R-:W-:-:S04]  /*13b0*/  UIADD3 UR6, UPT, UPT, -UR5, URZ, URZ ;  /* 0x000000ff05067290 */ /* 0x000fc8000fffe1ff */
[----:B------:R-:W-:-:S09]  /*13c0*/  UISETP.GT.AND UP1, UPT, UR6, 0x4, UPT ;  /* 0x000000040600788c */ /* 0x000fd2000bf24270 */
[----:B------:R-:W-:Y:S05]  /*13d0*/  BRA.U !UP1, `(.L_x_18) ;  /* 0x0000000109947547 */ /* 0x000fea000b800000 */
        /* <DEDUP_REMOVED lines=29> */
[----:B------:R-:W-:Y:S01]  /*15b0*/  IADD3 R0, P0, PT, R2, 0x40, RZ ;  /* 0x0000004002007810 */ /* 0x000fe20007f1e0ff */
[----:B------:R-:W-:Y:S02]  /*15c0*/  UIADD3 UR5, UPT, UPT, UR5, 0x8, URZ ;  /* 0x0000000805057890 */ /* 0x000fe4000fffe0ff */
[----:B------:R-:W-:Y:S02]  /*15d0*/  UPLOP3.LUT UP0, UPT, UPT, UPT, UPT, 0x40, 0x4 ;  /* 0x000000000004789c */ /* 0x000fe40003f0e870 */
[----:B--2---:R-:W-:-:S02]  /*15e0*/  IMAD.X R3, RZ, RZ, R3, P0 ;  /* 0x000000ffff037224 */ /* 0x004fc400000e0603 */
[----:B------:R-:W-:Y:S01]  /*15f0*/  IMAD.MOV.U32 R2, RZ, RZ, R0 ;  /* 0x000000ffff027224 */ /* 0x000fe200078e0000 */
[----:B---3--:R-:W-:-:S08]  /*1600*/  DMUL R6, R6, 0.5 ;  /* 0x3fe0000006067828 */ /* 0x008fd00000000000 */
[----:B------:R-:W-:-:S07]  /*1610*/  DFMA R6, R6, +QNAN , R12 ;  /* 0x7ff800000606782b */ /* 0x000fce000000000c */
[----:B------:R1:W-:Y:S04]  /*1620*/  STG.E.64 desc[UR12][R4.64], R6 ;  /* 0x0000000604007986 */ /* 0x0003e8000c101b0c */
.L_x_18:
[----:B------:R-:W-:-:S09]  /*1630*/  UISETP.NE.OR UP0, UPT, UR5, URZ, UP0 ;  /* 0x000000ff0500728c */ /* 0x000fd20008705670 */
[----:B------:R-:W-:Y:S05]  /*1640*/  BRA.U !UP0, `(.L_x_14) ;  /* 0x0000000108587547 */ /* 0x000fea000b800000 */
.L_x_15:
[----:B-12---:R-:W2:Y:S02]  /*1650*/  LDG.E.64 R8, desc[UR12][R2.64+-0x10] ;  /* 0xfffff00c02087981 */ /* 0x006ea4000c1e1b00 */
[----:B--2---:R-:W-:-:S08]  /*1660*/  DMUL R8, R8, 0.5 ;  /* 0x3fe0000008087828 */ /* 0x004fd00000000000 */
[----:B------:R-:W-:-:S07]  /*1670*/  DFMA R8, R8, +QNAN , R6 ;  /* 0x7ff800000808782b */ /* 0x000fce0000000006 */
[----:B------:R2:W-:Y:S04]  /*1680*/  STG.E.64 desc[UR12][R4.64], R8 ;  /* 0x0000000804007986 */ /* 0x0005e8000c101b0c */
[----:B------:R-:W3:Y:S02]  /*1690*/  LDG.E.64 R6, desc[UR12][R2.64+-0x8] ;  /* 0xfffff80c02067981 */ /* 0x000ee4000c1e1b00 */
[----:B---3--:R-:W-:-:S08]  /*16a0*/  DMUL R6, R6, 0.5 ;  /* 0x3fe0000006067828 */ /* 0x008fd00000000000 */
[----:B------:R-:W-:-:S07]  /*16b0*/  DFMA R10, R6, +QNAN , R8 ;  /* 0x7ff80000060a782b */ /* 0x000fce0000000008 */
[----:B------:R2:W-:Y:S04]  /*16c0*/  STG.E.64 desc[UR12][R4.64], R10 ;  /* 0x0000000a04007986 */ /* 0x0005e8000c101b0c */
[----:B------:R-:W3:Y:S02]  /*16d0*/  LDG.E.64 R6, desc[UR12][R2.64] ;  /* 0x0000000c02067981 */ /* 0x000ee4000c1e1b00 */
[----:B---3--:R-:W-:-:S08]  /*16e0*/  DMUL R6, R6, 0.5 ;  /* 0x3fe0000006067828 */ /* 0x008fd00000000000 */
[----:B------:R-:W-:-:S07]  /*16f0*/  DFMA R12, R6, +QNAN , R10 ;  /* 0x7ff80000060c782b */ /* 0x000fce000000000a */
[----:B------:R2:W-:Y:S04]  /*1700*/  STG.E.64 desc[UR12][R4.64], R12 ;  /* 0x0000000c04007986 */ /* 0x0005e8000c101b0c */
[----:B------:R1:W3:Y:S01]  /*1710*/  LDG.E.64 R6, desc[UR12][R2.64+0x8] ;  /* 0x0000080c02067981 */ /* 0x0002e2000c1e1b00 */
[----:B------:R-:W-:Y:S01]  /*1720*/  UIADD3 UR5, UPT, UPT, UR5, 0x4, URZ ;  /* 0x0000000405057890 */ /* 0x000fe2000fffe0ff */
[----:B------:R-:W-:-:S03]  /*1730*/  IADD3 R0, P0, PT, R2, 0x20, RZ ;  /* 0x0000002002007810 */ /* 0x000fc60007f1e0ff */
[----:B------:R-:W-:Y:S02]  /*1740*/  UISETP.NE.AND UP0, UPT, UR5, URZ, UPT ;  /* 0x000000ff0500728c */ /* 0x000fe4000bf05270 */
[----:B-1----:R-:W-:Y:S02]  /*1750*/  IMAD.X R3, RZ, RZ, R3, P0 ;  /* 0x000000ffff037224 */ /* 0x002fe400000e0603 */
[----:B------:R-:W-:Y:S01]  /*1760*/  IMAD.MOV.U32 R2, RZ, RZ, R0 ;  /* 0x000000ffff027224 */ /* 0x000fe200078e0000 */
[----:B---3--:R-:W-:-:S08]  /*1770*/  DMUL R6, R6, 0.5 ;  /* 0x3fe0000006067828 */ /* 0x008fd00000000000 */
[----:B------:R-:W-:-:S07]  /*1780*/  DFMA R6, R6, +QNAN , R12 ;  /* 0x7ff800000606782b */ /* 0x000fce000000000c */
[----:B------:R2:W-:Y:S01]  /*1790*/  STG.E.64 desc[UR12][R4.64], R6 ;  /* 0x0000000604007986 */ /* 0x0005e2000c101b0c */
[----:B------:R-:W-:Y:S05]  /*17a0*/  BRA.U UP0, `(.L_x_15) ;  /* 0xfffffffd00a87547 */ /* 0x000fea000b83ffff */
.L_x_14:
[----:B------:R-:W-:-:S13]  /*17b0*/  ISETP.NE.AND P0, PT, RZ, UR8, PT ;  /* 0x00000008ff007c0c */ /* 0x000fda000bf05270 */
[----:B------:R-:W-:Y:S05]  /*17c0*/  @!P0 EXIT ;  /* 0x000000000000894d */ /* 0x000fea0003800000 */
[----:B------:R-:W3:Y:S01]  /*17d0*/  LDCU.64 UR6, c[0x0][0x390] ;  /* 0x00007200ff0677ac */ /* 0x000ee20008000a00 */
[----:B------:R-:W-:Y:S02]  /*17e0*/  UIADD3 UR8, UPT, UPT, -UR8, URZ, URZ ;  /* 0x000000ff08087290 */ /* 0x000fe4000fffe1ff */
[----:B---3--:R-:W-:-:S12]  /*17f0*/  UIMAD.WIDE.U32 UR4, UR4, 0x8, UR6 ;  /* 0x00000008040478a5 */ /* 0x008fd8000f8e0006 */
.L_x_19:
[----:B-12---:R-:W-:Y:S02]  /*1800*/  IMAD.U32 R8, RZ, RZ, UR4 ;  /* 0x00000004ff087e24 */ /* 0x006fe4000f8e00ff */
[----:B------:R-:W-:-:S05]  /*1810*/  IMAD.U32 R9, RZ, RZ, UR5 ;  /* 0x00000005ff097e24 */ /* 0x000fca000f8e00ff */
[----:B------:R-:W2:Y:S01]  /*1820*/  LDG.E.64 R2, desc[UR12][R8.64] ;  /* 0x0000000c08027981 */ /* 0x000ea2000c1e1b00 */
[----:B------:R-:W-:Y:S02]  /*1830*/  UIADD3 UR4, UP0, UPT, UR4, 0x8, URZ ;  /* 0x0000000804047890 */ /* 0x000fe4000ff1e0ff */
[----:B------:R-:W-:Y:S02]  /*1840*/  UIADD3 UR8, UPT, UPT, UR8, 0x1, URZ ;  /* 0x0000000108087890 */ /* 0x000fe4000fffe0ff */
[----:B------:R-:W-:Y:S02]  /*1850*/  UIADD3.X UR5, UPT, UPT, URZ, UR5, URZ, UP0, !UPT ;  /* 0x00000005ff057290 */ /* 0x000fe400087fe4ff */
[----:B------:R-:W-:Y:S01]  /*1860*/  UISETP.NE.AND UP0, UPT, UR8, URZ, UPT ;  /* 0x000000ff0800728c */ /* 0x000fe2000bf05270 */
[----:B--2---:R-:W-:-:S08]  /*1870*/  DMUL R2, R2, 0.5 ;  /* 0x3fe0000002027828 */ /* 0x004fd00000000000 */
[----:B---3--:R-:W-:-:S07]  /*1880*/  DFMA R6, R2, +QNAN , R6 ;  /* 0x7ff800000206782b */ /* 0x008fce0000000006 */
[----:B------:R3:W-:Y:S01]  /*1890*/  STG.E.64 desc[UR12][R4.64], R6 ;  /* 0x0000000604007986 */ /* 0x0007e2000c101b0c */
[----:B------:R-:W-:Y:S05]  /*18a0*/  BRA.U UP0, `(.L_x_19) ;  /* 0xfffffffd00d47547 */ /* 0x000fea000b83ffff */
[----:B------:R-:W-:Y:S05]  /*18b0*/  EXIT ;  /* 0x000000000000794d */ /* 0x000fea0003800000 */
.L_x_1:
[----:B------:R-:W1:Y:S01]  /*18c0*/  LDCU UR6, c[0x0][0x3c0] ;  /* 0x00007800ff0677ac */ /* 0x000e620008000800 */
[----:B------:R-:W-:Y:S01]  /*18d0*/  IMAD.MOV.U32 R13, RZ, RZ, RZ ;  /* 0x000000ffff0d7224 */ /* 0x000fe200078e00ff */
[----:B------:R-:W-:Y:S01]  /*18e0*/  CS2R R8, SRZ ;  /* 0x0000000000087805 */ /* 0x000fe2000001ff00 */
[----:B-1----:R-:W-:-:S09]  /*18f0*/  UISETP.NE.AND UP0, UPT, UR6, 0x1, UPT ;  /* 0x000000010600788c */ /* 0x002fd2000bf05270 */
[----:B------:R-:W-:Y:S05]  /*1900*/  BRA.U !UP0, `(.L_x_20) ;  /* 0x0000000908687547 */ /* 0x000fea000b800000 */
[----:B------:R-:W1:Y:S01]  /*1910*/  LDC.64 R8, c[0x0][0x3d0] ;  /* 0x0000f400ff087b82 */ /* 0x000e620000000a00 */
[----:B------:R-:W-:Y:S01]  /*1920*/  ULOP3.LUT UR6, UR6, 0x7ffffffe, URZ, 0xc0, !UPT ;  /* 0x7ffffffe06067892 */ /* 0x000fe2000f8ec0ff */
[----:B------:R-:W-:Y:S01]  /*1930*/  BSSY.RECONVERGENT B0, `(.L_x_21) ;  /* 0x0000007000007945 */ /* 0x000fe20003800200 */
[----:B------:R-:W-:-:S04]  /*1940*/  MOV R0, 0x19a0 ;  /* 0x000019a000007802 */ /* 0x000fc80000000f00 */
[----:B------:R-:W-:Y:S01]  /*1950*/  IMAD.U32 R13, RZ, RZ, UR6 ;  /* 0x00000006ff0d7e24 */ /* 0x000fe2000f8e00ff */
[----:B-1----:R-:W-:-:S08]  /*1960*/  DFMA R8, RZ, -R8, 1 ;  /* 0x3ff00000ff08742b */ /* 0x002fd00000000808 */
[----:B------:R-:W-:-:S10]  /*1970*/  DADD R20, -RZ, |R8| ;  /* 0x00000000ff147229 */ /* 0x000fd40000000508 */
[----:B------:R-:W-:-:S07]  /*1980*/  IMAD.MOV.U32 R3, RZ, RZ, R21 ;  /* 0x000000ffff037224 */ /* 0x000fce00078e0015 */
[----:B0-----:R-:W-:Y:S05]  /*1990*/  CALL.REL.NOINC `($_Z12transmissionPdS_S_S_S_idiiidd$__internal_accurate_pow) ;  /* 0x00000018000c7944 */ /* 0x001fea0003c00000 */
[----:B------:R-:W-:Y:S05]  /*19a0*/  BSYNC.RECONVERGENT B0 ;  /* 0x0000000000007941 */ /* 0x000fea0003800200 */
.L_x_21:
[C---:B------:R-:W-:Y:S01]  /*19b0*/  DADD R14, R8.reuse, 0.5 ;  /* 0x3fe00000080e7429 */ /* 0x040fe20000000000 */
[----:B------:R-:W-:Y:S01]  /*19c0*/  ISETP.GE.AND P3, PT, R9, RZ, PT ;  /* 0x000000ff0900720c */ /* 0x000fe20003f66270 */
[C---:B------:R-:W-:Y:S01]  /*19d0*/  DSETP.NAN.AND P0, PT, R8.reuse, R8, PT ;  /* 0x000000080800722a */ /* 0x040fe20003f08000 */
[----:B------:R-:W0:Y:S01]  /*19e0*/  LDCU.64 UR6, c[0x0][0x390] ;  /* 0x00007200ff0677ac */ /* 0x000e220008000a00 */
[----:B------:R-:W-:Y:S01]  /*19f0*/  DSETP.NEU.AND P2, PT, R8, RZ, PT ;  /* 0x000000ff0800722a */ /* 0x000fe20003f4d000 */
[----:B------:R-:W-:Y:S02]  /*1a00*/  FSEL R3, R3, RZ, P3 ;  /* 0x000000ff03037208 */ /* 0x000fe40001800000 */
[----:B------:R-:W-:-:S03]  /*1a10*/  FSEL R24, R24, -QNAN , P3 ;  /* 0xfff8000018187808 */ /* 0x000fc60001800000 */
[----:B------:R-:W-:Y:S01]  /*1a20*/  LOP3.LUT R0, R15, 0x7ff00000, RZ, 0xc0, !PT ;  /* 0x7ff000000f007812 */ /* 0x000fe200078ec0ff */
[C---:B------:R-:W-:Y:S01]  /*1a30*/  DADD R14, R8.reuse, 0.5 ;  /* 0x3fe00000080e7429 */ /* 0x040fe20000000000 */
[----:B------:R-:W-:Y:S02]  /*1a40*/  FSEL R19, R3, RZ, P2 ;  /* 0x000000ff03137208 */ /* 0x000fe40001000000 */
[----:B------:R-:W-:Y:S01]  /*1a50*/  ISETP.NE.AND P1, PT, R0, 0x7ff00000, PT ;  /* 0x7ff000000000780c */ /* 0x000fe20003f25270 */
[----:B------:R-:W-:Y:S01]  /*1a60*/  IMAD.MOV.U32 R0, RZ, RZ, R2 ;  /* 0x000000ffff007224 */ /* 0x000fe200078e0002 */
[----:B------:R-:W-:Y:S01]  /*1a70*/  FSEL R3, R24, RZ, P2 ;  /* 0x000000ff18037208 */ /* 0x000fe20001000000 */
[----:B------:R-:W-:-:S04]  /*1a80*/  DSETP.NEU.AND P2, PT, |R8|, +INF , PT ;  /* 0x7ff000000800742a */ /* 0x000fc80003f4d200 */
[----:B------:R-:W-:Y:S01]  /*1a90*/  @P0 FSEL R19, R19, R14, P1 ;  /* 0x0000000e13130208 */ /* 0x000fe20000800000 */
[----:B0-----:R-:W-:Y:S01]  /*1aa0*/  UIADD3 UR6, UP0, UPT, UR6, 0x8, URZ ;  /* 0x0000000806067890 */ /* 0x001fe2000ff1e0ff */
[----:B------:R-:W-:Y:S01]  /*1ab0*/  @P0 FSEL R3, R3, R15, P1 ;  /* 0x0000000f03030208 */ /* 0x000fe20000800000 */
[----:B------:R-:W-:Y:S02]  /*1ac0*/  DSETP.NEU.AND P0, PT, R8, 1, PT ;  /* 0x3ff000000800742a */ /* 0x000fe40003f0d000 */
[----:B------:R-:W-:Y:S01]  /*1ad0*/  UIADD3.X UR7, UPT, UPT, URZ, UR7, URZ, UP0, !UPT ;  /* 0x00000007ff077290 */ /* 0x000fe200087fe4ff */
[----:B------:R-:W-:Y:S02]  /*1ae0*/  @!P1 FSEL R19, R19, RZ, P2 ;  /* 0x000000ff13139208 */ /* 0x000fe40001000000 */
[----:B------:R-:W-:Y:S02]  /*1af0*/  CS2R R8, SRZ ;  /* 0x0000000000087805 */ /* 0x000fe4000001ff00 */
[----:B------:R-:W-:Y:S01]  /*1b00*/  @!P1 FSEL R3, R3, +QNAN , P2 ;  /* 0x7ff0000003039808 */ /* 0x000fe20001000000 */
[----:B------:R-:W-:Y:S01]  /*1b10*/  IMAD.U32 R22, RZ, RZ, UR6 ;  /* 0x00000006ff167e24 */ /* 0x000fe2000f8e00ff */
[----:B------:R-:W-:Y:S01]  /*1b20*/  FSEL R18, R19, RZ, P0 ;  /* 0x000000ff13127208 */ /* 0x000fe20000000000 */
[----:B------:R-:W-:Y:S01]  /*1b30*/  IMAD.U32 R23, RZ, RZ, UR7 ;  /* 0x00000007ff177e24 */ /* 0x000fe2000f8e00ff */
[----:B------:R-:W-:-:S02]  /*1b40*/  FSEL R19, R3, 1.875, P0 ;  /* 0x3ff0000003137808 */ /* 0x000fc40000000000 */
[----:B------:R-:W-:-:S04]  /*1b50*/  IADD3 R3, PT, PT, -R13, RZ, RZ ;  /* 0x000000ff0d037210 */ /* 0x000fc80007ffe1ff */
[----:B------:R-:W-:-:S11]  /*1b60*/  DMUL R18, R6, -R18 ;  /* 0x8000001206127228 */ /* 0x000fd60000000000 */
.L_x_26:
[----:B------:R-:W0:Y:S01]  /*1b70*/  LDC.64 R20, c[0x0][0x388] ;  /* 0x0000e200ff147b82 */ /* 0x000e220000000a00 */
[----:B------:R-:W2:Y:S04]  /*1b80*/  LDG.E.64 R14, desc[UR12][R10.64] ;  /* 0x0000000c0a0e7981 */ /* 0x000ea8000c1e1b00 */
[----:B------:R-:W3:Y:S01]  /*1b90*/  LDG.E.64 R30, desc[UR12][R22.64+-0x8] ;  /* 0xfffff80c161e7981 */ /* 0x000ee2000c1e1b00 */
[----:B0-----:R-:W-:-:S05]  /*1ba0*/  IMAD.WIDE R20, R0, 0x8, R20 ;  /* 0x0000000800147825 */ /* 0x001fca00078e0214 */
[----:B------:R-:W2:Y:S01]  /*1bb0*/  LDG.E.64 R16, desc[UR12][R20.64] ;  /* 0x0000000c14107981 */ /* 0x000ea2000c1e1b00 */
[----:B------:R-:W-:Y:S01]  /*1bc0*/  UMOV UR6, 0xfefa39ef ;  /* 0xfefa39ef00067882 */ /* 0x000fe20000000000 */
        /* <DEDUP_REMOVED lines=21> */
[----:B------:R-:W-:Y:S01]  /*1d20*/  BSSY.RECONVERGENT B0, `(.L_x_22) ;  /* 0x0000027000007945 */ /* 0x000fe20003800200 */
[----:B--2---:R-:W-:Y:S01]  /*1d30*/  DMUL R14, R14, R16 ;  /* 0x000000100e0e7228 */ /* 0x004fe20000000000 */
[----:B------:R-:W-:-:S02]  /*1d40*/  IMAD.MOV.U32 R16, RZ, RZ, 0x652b82fe ;  /* 0x652b82feff107424 */ /* 0x000fc400078e00ff */
[----:B------:R-:W-:-:S05]  /*1d50*/  IMAD.MOV.U32 R17, RZ, RZ, 0x3ff71547 ;  /* 0x3ff71547ff117424 */ /* 0x000fca00078e00ff */
[----:B------:R-:W-:-:S08]  /*1d60*/  DMUL R24, R14, R18 ;  /* 0x000000120e187228 */ /* 0x000fd00000000000 */
[----:B------:R-:W-:-:S08]  /*1d70*/  DFMA R26, R24, R16, 6.75539944105574400000e+15 ;  /* 0x43380000181a742b */ /* 0x000fd00000000010 */
[----:B------:R-:W-:-:S08]  /*1d80*/  DADD R28, R26, -6.75539944105574400000e+15 ;  /* 0xc33800001a1c7429 */ /* 0x000fd00000000000 */
[----:B------:R-:W-:-:S08]  /*1d90*/  DFMA R14, R28, -UR6, R24 ;  /* 0x800000061c0e7c2b */ /* 0x000fd00008000018 */
[----:B------:R-:W-:Y:S01]  /*1da0*/  DFMA R28, R28, -UR8, R14 ;  /* 0x800000081c1c7c2b */ /* 0x000fe2000800000e */
[----:B------:R-:W-:Y:S02]  /*1db0*/  IMAD.MOV.U32 R14, RZ, RZ, -0x35dec16 ;  /* 0xfca213eaff0e7424 */ /* 0x000fe400078e00ff */
[----:B------:R-:W-:-:S06]  /*1dc0*/  IMAD.MOV.U32 R15, RZ, RZ, 0x3e928af3 ;  /* 0x3e928af3ff0f7424 */ /* 0x000fcc00078e00ff */
[----:B------:R-:W-:-:S08]  /*1dd0*/  DFMA R32, R28, UR10, R14 ;  /* 0x0000000a1c207c2b */ /* 0x000fd0000800000e */
[----:B------:R-:W-:-:S08]  /*1de0*/  DFMA R32, R28, R32, UR14 ;  /* 0x0000000e1c207e2b */ /* 0x000fd00008000020 */
[----:B------:R-:W-:-:S08]  /*1df0*/  DFMA R32, R28, R32, UR16 ;  /* 0x000000101c207e2b */ /* 0x000fd00008000020 */
[----:B------:R-:W-:-:S08]  /*1e00*/  DFMA R32, R28, R32, UR18 ;  /* 0x000000121c207e2b */ /* 0x000fd00008000020 */
[----:B------:R-:W-:-:S08]  /*1e10*/  DFMA R32, R28, R32, UR20 ;  /* 0x000000141c207e2b */ /* 0x000fd00008000020 */
[----:B------:R-:W-:-:S08]  /*1e20*/  DFMA R32, R28, R32, UR22 ;  /* 0x000000161c207e2b */ /* 0x000fd00008000020 */
[----:B------:R-:W-:-:S08]  /*1e30*/  DFMA R32, R28, R32, UR24 ;  /* 0x000000181c207e2b */ /* 0x000fd00008000020 */
[----:B------:R-:W-:-:S08]  /*1e40*/  DFMA R32, R28, R32, UR26 ;  /* 0x0000001a1c207e2b */ /* 0x000fd00008000020 */
[----:B------:R-:W-:Y:S01]  /*1e50*/  DFMA R32, R28, R32, UR28 ;  /* 0x0000001c1c207e2b */ /* 0x000fe20008000020 */
[----:B------:R-:W-:-:S07]  /*1e60*/  FSETP.GEU.AND P0, PT, |R25|, 4.1917929649353027344, PT ;  /* 0x4086232b1900780b */ /* 0x000fce0003f0e200 */
[----:B------:R-:W-:-:S08]  /*1e70*/  DFMA R32, R28, R32, 1 ;  /* 0x3ff000001c20742b */ /* 0x000fd00000000020 */
[----:B------:R-:W-:Y:S02]  /*1e80*/  DFMA R28, R28, R32, 1 ;  /* 0x3ff000001c1c742b */ /* 0x000fe40000000020 */
[----:B---3--:R-:W-:-:S08]  /*1e90*/  DMUL R30, R30, 0.5 ;  /* 0x3fe000001e1e7828 */ /* 0x008fd00000000000 */
[----:B------:R-:W-:Y:S02]  /*1ea0*/  IMAD R33, R26, 0x100000, R29 ;  /* 0x001000001a217824 */ /* 0x000fe400078e021d */
[----:B------:R-:W-:Y:S01]  /*1eb0*/  IMAD.MOV.U32 R32, RZ, RZ, R28 ;  /* 0x000000ffff207224 */ /* 0x000fe200078e001c */
[----:B-1----:R-:W-:Y:S06]  /*1ec0*/  @!P0 BRA `(.L_x_23) ;  /* 0x0000000000308947 */ /* 0x002fec0003800000 */
[----:B------:R-:W-:Y:S01]  /*1ed0*/  FSETP.GEU.AND P1, PT, |R25|, 4.2275390625, PT ;  /* 0x408748001900780b */ /* 0x000fe20003f2e200 */
[C---:B------:R-:W-:Y:S02]  /*1ee0*/  DSETP.GEU.AND P0, PT, R24.reuse, RZ, PT ;  /* 0x000000ff1800722a */ /* 0x040fe40003f0e000 */
[----:B------:R-:W-:-:S10]  /*1ef0*/  DADD R24, R24, +INF ;  /* 0x7ff0000018187429 */ /* 0x000fd40000000000 */
[----:B------:R-:W-:Y:S02]  /*1f00*/  @!P1 LEA.HI R12, R26, R26, RZ, 0x1 ;  /* 0x0000001a1a0c9211 */ /* 0x000fe400078f08ff */
[----:B------:R-:W-:Y:S01]  /*1f10*/  FSEL R32, R24, RZ, P0 ;  /* 0x000000ff18207208 */ /* 0x000fe20000000000 */
[----:B------:R-:W-:Y:S01]  /*1f20*/  @!P1 IMAD.MOV.U32 R24, RZ, RZ, RZ ;  /* 0x000000ffff189224 */ /* 0x000fe200078e00ff */
[----:B------:R-:W-:Y:S02]  /*1f30*/  @!P1 SHF.R.S32.HI R27, RZ, 0x1, R12 ;  /* 0x00000001ff1b9819 */ /* 0x000fe4000001140c */
[----:B------:R-:W-:-:S03]  /*1f40*/  FSEL R33, R25, RZ, P0 ;  /* 0x000000ff19217208 */ /* 0x000fc60000000000 */
[----:B------:R-:W-:Y:S02]  /*1f50*/  @!P1 IMAD.IADD R26, R26, 0x1, -R27 ;  /* 0x000000011a1a9824 */ /* 0x000fe400078e0a1b */
[----:B------:R-:W-:-:S03]  /*1f60*/  @!P1 IMAD R29, R27, 0x100000, R29 ;  /* 0x001000001b1d9824 */ /* 0x000fc600078e021d */
[----:B------:R-:W-:-:S06]  /*1f70*/  @!P1 LEA R25, R26, 0x3ff00000, 0x14 ;  /* 0x3ff000001a199811 */ /* 0x000fcc00078ea0ff */
[----:B------:R-:W-:-:S11]  /*1f80*/  @!P1 DMUL R32, R28, R24 ;  /* 0x000000181c209228 */ /* 0x000fd60000000000 */
.L_x_23:
[----:B------:R-:W-:Y:S05]  /*1f90*/  BSYNC.RECONVERGENT B0 ;  /* 0x0000000000007941 */ /* 0x000fea0003800200 */
.L_x_22:
[----:B------:R-:W-:-:S07]  /*1fa0*/  DFMA R8, R30, R32, R8 ;  /* 0x000000201e08722b */ /* 0x000fce0000000008 */
[----:B------:R0:W-:Y:S04]  /*1fb0*/  STG.E.64 desc[UR12][R4.64], R8 ;  /* 0x0000000804007986 */ /* 0x0001e8000c101b0c */
[----:B------:R-:W2:Y:S04]  /*1fc0*/  LDG.E.64 R20, desc[UR12][R20.64+0x8] ;  /* 0x0000080c14147981 */ /* 0x000ea8000c1e1b00 */
[----:B------:R-:W2:Y:S04]  /*1fd0*/  LDG.E.64 R26, desc[UR12][R10.64] ;  /* 0x0000000c0a1a7981 */ /* 0x000ea8000c1e1b00 */
[----:B------:R0:W5:Y:S01]  /*1fe0*/  LDG.E.64 R24, desc[UR12][R22.64] ;  /* 0x0000000c16187981 */ /* 0x000162000c1e1b00 */
[----:B------:R-:W-:Y:S01]  /*1ff0*/  BSSY.RECONVERGENT B0, `(.L_x_24) ;  /* 0x0000022000007945 */ /* 0x000fe20003800200 */
[----:B--2---:R-:W-:-:S08]  /*2000*/  DMUL R26, R26, R20 ;  /* 0x000000141a1a7228 */ /* 0x004fd00000000000 */
[----:B------:R-:W-:-:S08]  /*2010*/  DMUL R26, R18, R26 ;  /* 0x0000001a121a7228 */ /* 0x000fd00000000000 */
[----:B------:R-:W-:Y:S02]  /*2020*/  DFMA R16, R26, R16, 6.75539944105574400000e+15 ;  /* 0x433800001a10742b */ /* 0x000fe40000000010 */
[----:B------:R-:W-:-:S06]  /*2030*/  FSETP.GEU.AND P0, PT, |R27|, 4.1917929649353027344, PT ;  /* 0x4086232b1b00780b */ /* 0x000fcc0003f0e200 */
[----:B------:R-:W-:-:S08]  /*2040*/  DADD R28, R16, -6.75539944105574400000e+15 ;  /* 0xc3380000101c7429 */ /* 0x000fd00000000000 */
[----:B------:R-:W-:-:S08]  /*2050*/  DFMA R30, R28, -UR6, R26 ;  /* 0x800000061c1e7c2b */ /* 0x000fd0000800001a */
[----:B------:R-:W-:-:S08]  /*2060*/  DFMA R28, R28, -UR8, R30 ;  /* 0x800000081c1c7c2b */ /* 0x000fd0000800001e */
        /* <DEDUP_REMOVED lines=8> */
[----:B------:R-:W-:-:S08]  /*20f0*/  DFMA R14, R28, R14, UR28 ;  /* 0x0000001c1c0e7e2b */ /* 0x000fd0000800000e */
[----:B------:R-:W-:-:S08]  /*2100*/  DFMA R14, R28, R14, 1 ;  /* 0x3ff000001c0e742b */ /* 0x000fd0000000000e */
[----:B------:R-:W-:-:S10]  /*2110*/  DFMA R28, R28, R14, 1 ;  /* 0x3ff000001c1c742b */ /* 0x000fd4000000000e */
[----:B------:R-:W-:Y:S02]  /*2120*/  IMAD R15, R16, 0x100000, R29 ;  /* 0x00100000100f7824 */ /* 0x000fe400078e021d */
[----:B------:R-:W-:Y:S01]  /*2130*/  IMAD.MOV.U32 R14, RZ, RZ, R28 ;  /* 0x000000ffff0e7224 */ /* 0x000fe200078e001c */
[----:B0-----:R-:W-:Y:S06]  /*2140*/  @!P0 BRA `(.L_x_25) ;  /* 0x0000000000308947 */ /* 0x001fec0003800000 */
[----:B------:R-:W-:Y:S01]  /*2150*/  FSETP.GEU.AND P1, PT, |R27|, 4.2275390625, PT ;  /* 0x408748001b00780b */ /* 0x000fe20003f2e200 */
[C---:B------:R-:W-:Y:S02]  /*2160*/  DADD R14, R26.reuse, +INF ;  /* 0x7ff000001a0e7429 */ /* 0x040fe40000000000 */
[----:B------:R-:W-:-:S08]  /*2170*/  DSETP.GEU.AND P0, PT, R26, RZ, PT ;  /* 0x000000ff1a00722a */ /* 0x000fd00003f0e000 */
[----:B------:R-:W-:Y:S02]  /*2180*/  FSEL R14, R14, RZ, P0 ;  /* 0x000000ff0e0e7208 */ /* 0x000fe40000000000 */
[----:B------:R-:W-:Y:S02]  /*2190*/  @!P1 LEA.HI R12, R16, R16, RZ, 0x1 ;  /* 0x00000010100c9211 */ /* 0x000fe400078f08ff */
[----:B------:R-:W-:Y:S02]  /*21a0*/  FSEL R15, R15, RZ, P0 ;  /* 0x000000ff0f0f7208 */ /* 0x000fe40000000000 */
[----:B------:R-:W-:-:S05]  /*21b0*/  @!P1 SHF.R.S32.HI R17, RZ, 0x1, R12 ;  /* 0x00000001ff119819 */ /* 0x000fca000001140c */
[----:B------:R-:W-:Y:S02]  /*21c0*/  @!P1 IMAD.IADD R16, R16, 0x1, -R17 ;  /* 0x0000000110109824 */ /* 0x000fe400078e0a11 */
[----:B------:R-:W-:-:S03]  /*21d0*/  @!P1 IMAD R29, R17, 0x100000, R29 ;  /* 0x00100000111d9824 */ /* 0x000fc600078e021d */
[----:B------:R-:W-:Y:S01]  /*21e0*/  @!P1 LEA R17, R16, 0x3ff00000, 0x14 ;  /* 0x3ff0000010119811 */ /* 0x000fe200078ea0ff */
[----:B------:R-:W-:-:S06]  /*21f0*/  @!P1 IMAD.MOV.U32 R16, RZ, RZ, RZ ;  /* 0x000000ffff109224 */ /* 0x000fcc00078e00ff */
[----:B------:R-:W-:-:S11]  /*2200*/  @!P1 DMUL R14, R28, R16 ;  /* 0x000000101c0e9228 */ /* 0x000fd60000000000 */
.L_x_25:
[----:B------:R-:W-:Y:S05]  /*2210*/  BSYNC.RECONVERGENT B0 ;  /* 0x0000000000007941 */ /* 0x000fea0003800200 */
.L_x_24:
[----:B-----5:R-:W-:Y:S01]  /*2220*/  DMUL R24, R24, 0.5 ;  /* 0x3fe0000018187828 */ /* 0x020fe20000000000 */
[----:B------:R-:W-:Y:S01]  /*2230*/  VIADD R3, R3, 0x2 ;  /* 0x0000000203037836 */ /* 0x000fe20000000000 */
[----:B------:R-:W-:Y:S01]  /*2240*/  IADD3 R22, P1, PT, R22, 0x10, RZ ;  /* 0x0000001016167810 */ /* 0x000fe20007f3e0ff */
[----:B------:R-:W-:-:S03]  /*2250*/  VIADD R0, R0, 0x2 ;  /* 0x0000000200007836 */ /* 0x000fc60000000000 */
[----:B------:R-:W-:Y:S01]  /*2260*/  ISETP.NE.AND P0, PT, R3, RZ, PT ;  /* 0x000000ff0300720c */ /* 0x000fe20003f05270 */
[----:B------:R-:W-:Y:S01]  /*2270*/  IMAD.X R23, RZ, RZ, R23, P1 ;  /* 0x000000ffff177224 */ /* 0x000fe200008e0617 */
[----:B------:R-:W-:-:S07]  /*2280*/  DFMA R8, R24, R14, R8 ;  /* 0x0000000e1808722b */ /* 0x000fce0000000008 */
[----:B------:R1:W-:Y:S04]  /*2290*/  STG.E.64 desc[UR12][R4.64], R8 ;  /* 0x0000000804007986 */ /* 0x0003e8000c101b0c */
[----:B------:R-:W-:Y:S05]  /*22a0*/  @P0 BRA `(.L_x_26) ;  /* 0xfffffff800300947 */ /* 0x000fea000383ffff */
.L_x_20:
[----:B------:R-:W2:Y:S02]  /*22b0*/  LDC R0, c[0x0][0x3c0] ;  /* 0x0000f000ff007b82 */ /* 0x000ea40000000800 */
[----:B--2---:R-:W-:-:S04]  /*22c0*/  LOP3.LUT R0, R0, 0x1, RZ, 0xc0, !PT ;  /* 0x0000000100007812 */ /* 0x004fc800078ec0ff */
[----:B------:R-:W-:-:S13]  /*22d0*/  ISETP.NE.U32.AND P0, PT, R0, 0x1, PT ;  /* 0x000000010000780c */ /* 0x000fda0003f05070 */
[----:B------:R-:W-:Y:S05]  /*22e0*/  @P0 EXIT ;  /* 0x000000000000094d */ /* 0x000fea0003800000 */
[----:B------:R-:W2:Y:S01]  /*22f0*/  LDC.64 R18, c[0x0][0x388] ;  /* 0x0000e200ff127b82 */ /* 0x000ea20000000a00 */
[----:B------:R-:W-:Y:S01]  /*2300*/  IMAD.IADD R3, R2, 0x1, R13 ;  /* 0x0000000102037824 */ /* 0x000fe200078e020d */
[----:B------:R-:W3:Y:S06]  /*2310*/  LDG.E.64 R16, desc[UR12][R10.64] ;  /* 0x0000000c0a107981 */ /* 0x000eec000c1e1b00 */
[----:B------:R-:W4:Y:S01]  /*2320*/  LDC.64 R14, c[0x0][0x390] ;  /* 0x0000e400ff0e7b82 */ /* 0x000f220000000a00 */
[----:B--2---:R-:W-:-:S06]  /*2330*/  IMAD.WIDE R18, R3, 0x8, R18 ;  /* 0x0000000803127825 */ /* 0x004fcc00078e0212 */
[----:B------:R-:W3:Y:S01]  /*2340*/  LDG.E.64 R18, desc[UR12][R18.64] ;  /* 0x0000000c12127981 */ /* 0x000ee2000c1e1b00 */
[----:B----4-:R-:W-:Y:S02]  /*2350*/  IMAD.WIDE.U32 R14, R13, 0x8, R14 ;  /* 0x000000080d0e7825 */ /* 0x010fe400078e000e */
[----:B------:R-:W2:Y:S04]  /*2360*/  LDC.64 R12, c[0x0][0x3d0] ;  /* 0x0000f400ff0c7b82 */ /* 0x000ea80000000a00 */
[----:B------:R-:W5:Y:S01]  /*2370*/  LDG.E.64 R14, desc[UR12][R14.64] ;  /* 0x0000000c0e0e7981 */ /* 0x000f62000c1e1b00 */
[----:B------:R-:W-:Y:S01]  /*2380*/  BSSY.RECONVERGENT B0, `(.L_x_27) ;  /* 0x0000007000007945 */ /* 0x000fe20003800200 */
[----:B------:R-:W-:Y:S01]  /*2390*/  MOV R0, 0x23f0 ;  /* 0x000023f000007802 */ /* 0x000fe20000000f00 */
[----:B--2---:R-:W-:-:S08]  /*23a0*/  DFMA R12, RZ, -R12, 1 ;  /* 0x3ff00000ff0c742b */ /* 0x004fd0000000080c */
[----:B------:R-:W-:-:S10]  /*23b0*/  DADD R2, -RZ, |R12| ;  /* 0x00000000ff027229 */ /* 0x000fd4000000050c */
[----:B------:R-:W-:Y:S01]  /*23c0*/  IMAD.MOV.U32 R20, RZ, RZ, R2 ;  /* 0x000000ffff147224 */ /* 0x000fe200078e0002 */
[----:B---3--:R-:W-:-:S11]  /*23d0*/  DMUL R16, R16, R18 ;  /* 0x0000001210107228 */ /* 0x008fd60000000000 */
[----:B01---5:R-:W-:Y:S05]  /*23e0*/  CALL.REL.NOINC `($_Z12transmissionPdS_S_S_S_idiiidd$__internal_accurate_pow) ;  /* 0x0000000c00787944 */ /* 0x023fea0003c00000 */
[----:B------:R-:W-:Y:S05]  /*23f0*/  BSYNC.RECONVERGENT B0 ;  /* 0x0000000000007941 */ /* 0x000fea0003800200 */
.L_x_27:
[C---:B------:R-:W-:Y:S01]  /*2400*/  DADD R10, R12.reuse, 0.5 ;  /* 0x3fe000000c0a7429 */ /* 0x040fe20000000000 */
[----:B------:R-:W-:Y:S01]  /*2410*/  ISETP.GE.AND P0, PT, R13, RZ, PT ;  /* 0x000000ff0d00720c */ /* 0x000fe20003f06270 */
[----:B------:R-:W-:-:S03]  /*2420*/  DSETP.NEU.AND P1, PT, R12, RZ, PT ;  /* 0x000000ff0c00722a */ /* 0x000fc60003f2d000 */
[----:B------:R-:W-:Y:S02]  /*2430*/  FSEL R3, R3, RZ, P0 ;  /* 0x000000ff03037208 */ /* 0x000fe40000000000 */
[----:B------:R-:W-:Y:S02]  /*2440*/  FSEL R24, R24, -QNAN , P0 ;  /* 0xfff8000018187808 */ /* 0x000fe40000000000 */
[----:B------:R-:W-:Y:S02]  /*2450*/  FSEL R2, R3, RZ, P1 ;  /* 0x000000ff03027208 */ /* 0x000fe40000800000 */
[----:B------:R-:W-:Y:S02]  /*2460*/  LOP3.LUT R10, R11, 0x7ff00000, RZ, 0xc0, !PT ;  /* 0x7ff000000b0a7812 */ /* 0x000fe400078ec0ff */
[----:B------:R-:W-:Y:S02]  /*2470*/  FSEL R3, R24, RZ, P1 ;  /* 0x000000ff18037208 */ /* 0x000fe40000800000 */
[----:B------:R-:W-:-:S13]  /*2480*/  ISETP.NE.AND P0, PT, R10, 0x7ff00000, PT ;  /* 0x7ff000000a00780c */ /* 0x000fda0003f05270 */
        /* <DEDUP_REMOVED lines=8> */
.L_x_29:
[----:B------:R-:W-:-:S11]  /*2510*/  DADD R2, R12, 0.5 ;  /* 0x3fe000000c027429 */ /* 0x000fd60000000000 */
.L_x_28:
[----:B------:R-:W-:Y:S01]  /*2520*/  DSETP.NEU.AND P0, PT, R12, 1, PT ;  /* 0x3ff000000c00742a */ /* 0x000fe20003f0d000 */
[----:B------:R-:W-:Y:S01]  /*2530*/  UMOV UR4, 0xfefa39ef ;  /* 0xfefa39ef00047882 */ /* 0x000fe20000000000 */
[----:B------:R-:W-:Y:S01]  /*2540*/  UMOV UR5, 0x3fe62e42 ;  /* 0x3fe62e4200057882 */ /* 0x000fe20000000000 */
[----:B------:R-:W-:Y:S01]  /*2550*/  BSSY.RECONVERGENT B0, `(.L_x_30) ;  /* 0x000003e000007945 */ /* 0x000fe20003800200 */
[----:B------:R-:W-:Y:S02]  /*2560*/  DMUL R14, R14, 0.5 ;  /* 0x3fe000000e0e7828 */ /* 0x000fe40000000000 */
[----:B------:R-:W-:Y:S02]  /*2570*/  FSEL R2, R2, RZ, P0 ;  /* 0x000000ff02027208 */ /* 0x000fe40000000000 */
[----:B------:R-:W-:-:S06]  /*2580*/  FSEL R3, R3, 1.875, P0 ;  /* 0x3ff0000003037808 */ /* 0x000fcc0000000000 */
[----:B------:R-:W-:Y:S01]  /*2590*/  DMUL R6, R6, -R2 ;  /* 0x8000000206067228 */ /* 0x000fe20000000000 */
[----:B------:R-:W-:Y:S02]  /*25a0*/  IMAD.MOV.U32 R2, RZ, RZ, 0x652b82fe ;  /* 0x652b82feff027424 */ /* 0x000fe400078e00ff */
[----:B------:R-:W-:-:S05]  /*25b0*/  IMAD.MOV.U32 R3, RZ, RZ, 0x3ff71547 ;  /* 0x3ff71547ff037424 */ /* 0x000fca00078e00ff */
[----:B------:R-:W-:-:S08]  /*25c0*/  DMUL R16, R16, R6 ;  /* 0x0000000610107228 */ /* 0x000fd00000000000 */
[----:B------:R-:W-:Y:S02]  /*25d0*/  DFMA R2, R16, R2, 6.75539944105574400000e+15 ;  /* 0x433800001002742b */ /* 0x000fe40000000002 */
[----:B------:R-:W-:-:S06]  /*25e0*/  FSETP.GEU.AND P0, PT, |R17|, 4.1917929649353027344, PT ;  /* 0x4086232b1100780b */ /* 0x000fcc0003f0e200 */
        /* <DEDUP_REMOVED lines=35> */
[----:B------:R-:W-:-:S10]  /*2820*/  DFMA R10, R10, R6, 1 ;  /* 0x3ff000000a0a742b */ /* 0x000fd40000000006 */
[----:B------:R-:W-:Y:S02]  /*2830*/  IMAD R7, R2, 0x100000, R11 ;  /* 0x0010000002077824 */ /* 0x000fe400078e020b */
[----:B------:R-:W-:Y:S01]  /*2840*/  IMAD.MOV.U32 R6, RZ, RZ, R10 ;  /* 0x000000ffff067224 */ /* 0x000fe200078e000a */
[----:B------:R-:W-:Y:S06]  /*2850*/  @!P0 BRA `(.L_x_31) ;  /* 0x0000000000348947 */ /* 0x000fec0003800000 */
[----:B------:R-:W-:Y:S01]  /*2860*/  FSETP.GEU.AND P1, PT, |R17|, 4.2275390625, PT ;  /* 0x408748001100780b */ /* 0x000fe20003f2e200 */
[C---:B------:R-:W-:Y:S02]  /*2870*/  DADD R6, R16.reuse, +INF ;  /* 0x7ff0000010067429 */ /* 0x040fe40000000000 */
[----:B------:R-:W-:-:S08]  /*2880*/  DSETP.GEU.AND P0, PT, R16, RZ, PT ;  /* 0x000000ff1000722a */ /* 0x000fd00003f0e000 */
[----:B------:R-:W-:Y:S02]  /*2890*/  FSEL R6, R6, RZ, P0 ;  /* 0x000000ff06067208 */ /* 0x000fe40000000000 */
[----:B------:R-:W-:Y:S02]  /*28a0*/  @!P1 LEA.HI R0, R2, R2, RZ, 0x1 ;  /* 0x0000000202009211 */ /* 0x000fe400078f08ff */
[----:B------:R-:W-:Y:S02]  /*28b0*/  FSEL R7, R7, RZ, P0 ;  /* 0x000000ff07077208 */ /* 0x000fe40000000000 */
[----:B------:R-:W-:-:S04]  /*28c0*/  @!P1 SHF.R.S32.HI R3, RZ, 0x1, R0 ;  /* 0x00000001ff039819 */ /* 0x000fc80000011400 */
[----:B------:R-:W-:Y:S01]  /*28d0*/  @!P1 IADD3 R2, PT, PT, R2, -R3, RZ ;  /* 0x8000000302029210 */ /* 0x000fe20007ffe0ff */
[----:B------:R-:W-:-:S03]  /*28e0*/  @!P1 IMAD R3, R3, 0x100000, R11 ;  /* 0x0010000003039824 */ /* 0x000fc600078e020b */
[----:B------:R-:W-:Y:S01]  /*28f0*/  @!P1 LEA R11, R2, 0x3ff00000, 0x14 ;  /* 0x3ff00000020b9811 */ /* 0x000fe200078ea0ff */
[----:B------:R-:W-:Y:S02]  /*2900*/  @!P1 IMAD.MOV.U32 R2, RZ, RZ, R10 ;  /* 0x000000ffff029224 */ /* 0x000fe400078e000a */
[----:B------:R-:W-:-:S06]  /*2910*/  @!P1 IMAD.MOV.U32 R10, RZ, RZ, RZ ;  /* 0x000000ffff0a9224 */ /* 0x000fcc00078e00ff */
[----:B------:R-:W-:-:S11]  /*2920*/  @!P1 DMUL R6, R2, R10 ;  /* 0x0000000a02069228 */ /* 0x000fd60000000000 */
.L_x_31:
[----:B------:R-:W-:Y:S05]  /*2930*/  BSYNC.RECONVERGENT B0 ;  /* 0x0000000000007941 */ /* 0x000fea0003800200 */
.L_x_30:
[----:B------:R-:W-:-:S07]  /*2940*/  DFMA R14, R14, R6, R8 ;  /* 0x000000060e0e722b */ /* 0x000fce0000000008 */
[----:B------:R-:W-:Y:S01]  /*2950*/  STG.E.64 desc[UR12][R4.64], R14 ;  /* 0x0000000e04007986 */ /* 0x000fe2000c101b0c */
[----:B------:R-:W-:Y:S05]  /*2960*/  EXIT ;  /* 0x000000000000794d */ /* 0x000fea0003800000 */
        .weak           $__internal_0_$__cuda_sm20_dblrcp_rn_slowpath_v3
        .type           $__internal_0_$__cuda_sm20_dblrcp_rn_slowpath_v3,@function
        .size           $__internal_0_$__cuda_sm20_dblrcp_rn_slowpath_v3,($__internal_1_$__cuda_sm20_div_rn_f64_full - $__internal_0_$__cuda_sm20_dblrcp_rn_slowpath_v3)
$__internal_0_$__cuda_sm20_dblrcp_rn_slowpath_v3:
[----:B------:R-:W0:Y:S08]  /*2970*/  LDC.64 R6, c[0x0][0x3b0] ;  /* 0x0000ec00ff067b82 */ /* 0x000e300000000a00 */
[----:B------:R-:W1:Y:S01]  /*2980*/  LDC R3, c[0x0][0x3b4] ;  /* 0x0000ed00ff037b82 */ /* 0x000e620000000800 */
[----:B0-----:R-:W-:-:S14]  /*2990*/  DSETP.GTU.AND P0, PT, |R6|, +INF , PT ;  /* 0x7ff000000600742a */ /* 0x001fdc0003f0c200 */
[----:B-1----:R-:W-:Y:S05]  /*29a0*/  @P0 BRA `(.L_x_32) ;  /* 0x0000000000800947 */ /* 0x002fea0003800000 */
[----:B------:R-:W-:-:S05]  /*29b0*/  LOP3.LUT R15, R3, 0x7fffffff, RZ, 0xc0, !PT ;  /* 0x7fffffff030f7812 */ /* 0x000fca00078ec0ff */
[----:B------:R-:W-:-:S05]  /*29c0*/  VIADD R12, R15, 0xffffffff ;  /* 0xffffffff0f0c7836 */ /* 0x000fca0000000000 */
[----:B------:R-:W-:-:S13]  /*29d0*/  ISETP.GE.U32.AND P0, PT, R12, 0x7fefffff, PT ;  /* 0x7fefffff0c00780c */ /* 0x000fda0003f06070 */
[----:B------:R-:W-:Y:S01]  /*29e0*/  @P0 LOP3.LUT R13, R3, 0x7ff00000, RZ, 0x3c, !PT ;  /* 0x7ff00000030d0812 */ /* 0x000fe200078e3cff */
[----:B------:R-:W-:Y:S01]  /*29f0*/  @P0 IMAD.MOV.U32 R12, RZ, RZ, RZ ;  /* 0x000000ffff0c0224 */ /* 0x000fe200078e00ff */
[----:B------:R-:W-:Y:S06]  /*2a00*/  @P0 BRA `(.L_x_33) ;  /* 0x0000000000700947 */ /* 0x000fec0003800000 */
[----:B------:R-:W-:-:S13]  /*2a10*/  ISETP.GE.U32.AND P0, PT, R15, 0x1000001, PT ;  /* 0x010000010f00780c */ /* 0x000fda0003f06070 */
[----:B------:R-:W-:Y:S05]  /*2a20*/  @!P0 BRA `(.L_x_34) ;  /* 0x0000000000388947 */ /* 0x000fea0003800000 */
[----:B------:R-:W0:Y:S01]  /*2a30*/  LDCU UR4, c[0x0][0x3b0] ;  /* 0x00007600ff0477ac */ /* 0x000e220008000800 */
[----:B------:R-:W-:-:S04]  /*2a40*/  VIADD R13, R3, 0xc0200000 ;  /* 0xc0200000030d7836 */ /* 0x000fc80000000000 */
[----:B------:R-:W1:Y:S01]  /*2a50*/  MUFU.RCP64H R15, R13 ;  /* 0x0000000d000f7308 */ /* 0x000e620000001800 */
[----:B0-----:R-:W-:-:S06]  /*2a60*/  IMAD.U32 R12, RZ, RZ, UR4 ;  /* 0x00000004ff0c7e24 */ /* 0x001fcc000f8e00ff */
[----:B-1----:R-:W-:-:S08]  /*2a70*/  DFMA R16, -R12, R14, 1 ;  /* 0x3ff000000c10742b */ /* 0x002fd0000000010e */
[----:B------:R-:W-:-:S08]  /*2a80*/  DFMA R16, R16, R16, R16 ;  /* 0x000000101010722b */ /* 0x000fd00000000010 */
[----:B------:R-:W-:-:S08]  /*2a90*/  DFMA R16, R14, R16, R14 ;  /* 0x000000100e10722b */ /* 0x000fd0000000000e */
[----:B------:R-:W-:-:S08]  /*2aa0*/  DFMA R14, -R12, R16, 1 ;  /* 0x3ff000000c0e742b */ /* 0x000fd00000000110 */
[----:B------:R-:W-:-:S08]  /*2ab0*/  DFMA R14, R16, R14, R16 ;  /* 0x0000000e100e722b */ /* 0x000fd00000000010 */
[----:B------:R-:W-:-:S08]  /*2ac0*/  DMUL R14, R14, 2.2250738585072013831e-308 ;  /* 0x001000000e0e7828 */ /* 0x000fd00000000000 */
[----:B------:R-:W-:-:S08]  /*2ad0*/  DFMA R6, R14, -R6, 1 ;  /* 0x3ff000000e06742b */ /* 0x000fd00000000806 */
[----:B------:R-:W-:-:S08]  /*2ae0*/  DFMA R6, R6, R6, R6 ;  /* 0x000000060606722b */ /* 0x000fd00000000006 */
[----:B------:R-:W-:Y:S01]  /*2af0*/  DFMA R12, R14, R6, R14 ;  /* 0x000000060e0c722b */ /* 0x000fe2000000000e */
[----:B------:R-:W-:Y:S10]  /*2b00*/  BRA `(.L_x_33) ;  /* 0x0000000000307947 */ /* 0x000ff40003800000 */
.L_x_34:
[----:B------:R-:W-:Y:S01]  /*2b10*/  DMUL R6, R6, 8.11296384146066816958e+31 ;  /* 0x4690000006067828 */ /* 0x000fe20000000000 */
[----:B------:R-:W-:-:S05]  /*2b20*/  IMAD.MOV.U32 R12, RZ, RZ, R14 ;  /* 0x000000ffff0c7224 */ /* 0x000fca00078e000e */
[----:B------:R-:W0:Y:S02]  /*2b30*/  MUFU.RCP64H R13, R7 ;  /* 0x00000007000d7308 */ /* 0x000e240000001800 */
[----:B0-----:R-:W-:-:S08]  /*2b40*/  DFMA R14, -R6, R12, 1 ;  /* 0x3ff00000060e742b */ /* 0x001fd0000000010c */
[----:B------:R-:W-:-:S08]  /*2b50*/  DFMA R14, R14, R14, R14 ;  /* 0x0000000e0e0e722b */ /* 0x000fd0000000000e */
[----:B------:R-:W-:-:S08]  /*2b60*/  DFMA R14, R12, R14, R12 ;  /* 0x0000000e0c0e722b */ /* 0x000fd0000000000c */
[----:B------:R-:W-:-:S08]  /*2b70*/  DFMA R12, -R6, R14, 1 ;  /* 0x3ff00000060c742b */ /* 0x000fd0000000010e */
[----:B------:R-:W-:-:S08]  /*2b80*/  DFMA R12, R14, R12, R14 ;  /* 0x0000000c0e0c722b */ /* 0x000fd0000000000e */
[----:B------:R-:W-:Y:S01]  /*2b90*/  DMUL R12, R12, 8.11296384146066816958e+31 ;  /* 0x469000000c0c7828 */ /* 0x000fe20000000000 */
[----:B------:R-:W-:Y:S10]  /*2ba0*/  BRA `(.L_x_33) ;  /* 0x0000000000087947 */ /* 0x000ff40003800000 */
.L_x_32:
[----:B------:R-:W0:Y:S01]  /*2bb0*/  LDC R12, c[0x0][0x3b0] ;  /* 0x0000ec00ff0c7b82 */ /* 0x000e220000000800 */
[----:B------:R-:W-:-:S07]  /*2bc0*/  LOP3.LUT R13, R3, 0x80000, RZ, 0xfc, !PT ;  /* 0x00080000030d7812 */ /* 0x000fce00078efcff */
.L_x_33:
[----:B------:R-:W-:Y:S02]  /*2bd0*/  IMAD.MOV.U32 R6, RZ, RZ, R0 ;  /* 0x000000ffff067224 */ /* 0x000fe400078e0000 */
[----:B------:R-:W-:-:S04]  /*2be0*/  IMAD.MOV.U32 R7, RZ, RZ, 0x0 ;  /* 0x00000000ff077424 */ /* 0x000fc800078e00ff */
[----:B0-----:R-:W-:Y:S05]  /*2bf0*/  RET.REL.NODEC R6 `(_Z12transmissionPdS_S_S_S_idiiidd) ;  /* 0xffffffd406007950 */ /* 0x001fea0003c3ffff */
        .weak           $__internal_1_$__cuda_sm20_div_rn_f64_full
        .type           $__internal_1_$__cuda_sm20_div_rn_f64_full,@function
        .size           $__internal_1_$__cuda_sm20_div_rn_f64_full,($_Z12transmissionPdS_S_S_S_idiiidd$__internal_accurate_pow - $__internal_1_$__cuda_sm20_div_rn_f64_full)
$__internal_1_$__cuda_sm20_div_rn_f64_full:
[C---:B------:R-:W-:Y:S01]  /*2c00*/  FSETP.GEU.AND P0, PT, |R23|.reuse, 1.469367938527859385e-39, PT ;  /* 0x001000001700780b */ /* 0x040fe20003f0e200 */
[----:B------:R-:W-:Y:S01]  /*2c10*/  IMAD.MOV.U32 R28, RZ, RZ, 0x1 ;  /* 0x00000001ff1c7424 */ /* 0x000fe200078e00ff */
[----:B------:R-:W-:Y:S01]  /*2c20*/  LOP3.LUT R24, R23, 0x800fffff, RZ, 0xc0, !PT ;  /* 0x800fffff17187812 */ /* 0x000fe200078ec0ff */
[----:B------:R-:W-:Y:S01]  /*2c30*/  IMAD.MOV.U32 R36, RZ, RZ, 0x1ca00000 ;  /* 0x1ca00000ff247424 */ /* 0x000fe200078e00ff */
[C---:B------:R-:W-:Y:S01]  /*2c40*/  FSETP.GEU.AND P2, PT, |R15|.reuse, 1.469367938527859385e-39, PT ;  /* 0x001000000f00780b */ /* 0x040fe20003f4e200 */
[----:B------:R-:W-:Y:S01]  /*2c50*/  BSSY.RECONVERGENT B1, `(.L_x_35) ;  /* 0x0000052000017945 */ /* 0x000fe20003800200 */
[----:B------:R-:W-:Y:S01]  /*2c60*/  LOP3.LUT R25, R24, 0x3ff00000, RZ, 0xfc, !PT ;  /* 0x3ff0000018197812 */ /* 0x000fe200078efcff */
[----:B------:R-:W-:Y:S01]  /*2c70*/  IMAD.MOV.U32 R24, RZ, RZ, R22 ;  /* 0x000000ffff187224 */ /* 0x000fe200078e0016 */
[----:B------:R-:W-:Y:S02]  /*2c80*/  LOP3.LUT R3, R15, 0x7ff00000, RZ, 0xc0, !PT ;  /* 0x7ff000000f037812 */ /* 0x000fe400078ec0ff */
[----:B------:R-:W-:-:S03]  /*2c90*/  LOP3.LUT R37, R23, 0x7ff00000, RZ, 0xc0, !PT ;  /* 0x7ff0000017257812 */ /* 0x000fc600078ec0ff */
[----:B------:R-:W-:Y:S01]  /*2ca0*/  @!P0 DMUL R24, R22, 8.98846567431157953865e+307 ;  /* 0x7fe0000016188828 */ /* 0x000fe20000000000 */
[----:B------:R-:W-:-:S03]  /*2cb0*/  ISETP.GE.U32.AND P1, PT, R3, R37, PT ;  /* 0x000000250300720c */ /* 0x000fc60003f26070 */
[----:B------:R-:W-:Y:S02]  /*2cc0*/  @!P2 LOP3.LUT R30, R23, 0x7ff00000, RZ, 0xc0, !PT ;  /* 0x7ff00000171ea812 */ /* 0x000fe400078ec0ff */
[----:B------:R-:W0:Y:S02]  /*2cd0*/  MUFU.RCP64H R29, R25 ;  /* 0x00000019001d7308 */ /* 0x000e240000001800 */
[----:B------:R-:W-:Y:S02]  /*2ce0*/  @!P2 ISETP.GE.U32.AND P3, PT, R3, R30, PT ;  /* 0x0000001e0300a20c */ /* 0x000fe40003f66070 */
[----:B------:R-:W-:Y:S02]  /*2cf0*/  @!P0 LOP3.LUT R37, R25, 0x7ff00000, RZ, 0xc0, !PT ;  /* 0x7ff0000019258812 */ /* 0x000fe400078ec0ff */
[----:B------:R-:W-:-:S04]  /*2d00*/  @!P2 SEL R31, R36, 0x63400000, !P3 ;  /* 0x63400000241fa807 */ /* 0x000fc80005800000 */
[----:B------:R-:W-:-:S04]  /*2d10*/  @!P2 LOP3.LUT R34, R31, 0x80000000, R15, 0xf8, !PT ;  /* 0x800000001f22a812 */ /* 0x000fc800078ef80f */
[----:B------:R-:W-:Y:S01]  /*2d20*/  @!P2 LOP3.LUT R35, R34, 0x100000, RZ, 0xfc, !PT ;  /* 0x001000002223a812 */ /* 0x000fe200078efcff */
[----:B------:R-:W-:Y:S01]  /*2d30*/  @!P2 IMAD.MOV.U32 R34, RZ, RZ, RZ ;  /* 0x000000ffff22a224 */ /* 0x000fe200078e00ff */
[----:B0-----:R-:W-:-:S08]  /*2d40*/  DFMA R32, R28, -R24, 1 ;  /* 0x3ff000001c20742b */ /* 0x001fd00000000818 */
[----:B------:R-:W-:-:S08]  /*2d50*/  DFMA R32, R32, R32, R32 ;  /* 0x000000202020722b */ /* 0x000fd00000000020 */
[----:B------:R-:W-:Y:S01]  /*2d60*/  DFMA R32, R28, R32, R28 ;  /* 0x000000201c20722b */ /* 0x000fe2000000001c */
[----:B------:R-:W-:Y:S01]  /*2d70*/  SEL R29, R36, 0x63400000, !P1 ;  /* 0x63400000241d7807 */ /* 0x000fe20004800000 */
[----:B------:R-:W-:-:S03]  /*2d80*/  IMAD.MOV.U32 R28, RZ, RZ, R14 ;  /* 0x000000ffff1c7224 */ /* 0x000fc600078e000e */
[----:B------:R-:W-:-:S03]  /*2d90*/  LOP3.LUT R29, R29, 0x800fffff, R15, 0xf8, !PT ;  /* 0x800fffff1d1d7812 */ /* 0x000fc600078ef80f */
[----:B------:R-:W-:-:S03]  /*2da0*/  DFMA R30, R32, -R24, 1 ;  /* 0x3ff00000201e742b */ /* 0x000fc60000000818 */
[----:B------:R-:W-:-:S05]  /*2db0*/  @!P2 DFMA R28, R28, 2, -R34 ;  /* 0x400000001c1ca82b */ /* 0x000fca0000000822 */
[----:B------:R-:W-:-:S08]  /*2dc0*/  DFMA R30, R32, R30, R32 ;  /* 0x0000001e201e722b */ /* 0x000fd00000000020 */
[----:B------:R-:W-:-:S08]  /*2dd0*/  DMUL R32, R30, R28 ;  /* 0x0000001c1e207228 */ /* 0x000fd00000000000 */
[----:B------:R-:W-:-:S08]  /*2de0*/  DFMA R34, R32, -R24, R28 ;  /* 0x800000182022722b */ /* 0x000fd0000000001c */
[----:B------:R-:W-:Y:S01]  /*2df0*/  DFMA R34, R30, R34, R32 ;  /* 0x000000221e22722b */ /* 0x000fe20000000020 */
[----:B------:R-:W-:Y:S01]  /*2e00*/  IMAD.MOV.U32 R32, RZ, RZ, R3 ;  /* 0x000000ffff207224 */ /* 0x000fe200078e0003 */
[----:B------:R-:W-:-:S05]  /*2e10*/  @!P2 LOP3.LUT R32, R29, 0x7ff00000, RZ, 0xc0, !PT ;  /* 0x7ff000001d20a812 */ /* 0x000fca00078ec0ff */
[----:B------:R-:W-:-:S05]  /*2e20*/  VIADD R30, R32, 0xffffffff ;  /* 0xffffffff201e7836 */ /* 0x000fca0000000000 */
[----:B------:R-:W-:Y:S01]  /*2e30*/  ISETP.GT.U32.AND P0, PT, R30, 0x7feffffe, PT ;  /* 0x7feffffe1e00780c */ /* 0x000fe20003f04070 */
[----:B------:R-:W-:-:S05]  /*2e40*/  VIADD R30, R37, 0xffffffff ;  /* 0xffffffff251e7836 */ /* 0x000fca0000000000 */
[----:B------:R-:W-:-:S13]  /*2e50*/  ISETP.GT.U32.OR P0, PT, R30, 0x7feffffe, P0 ;  /* 0x7feffffe1e00780c */ /* 0x000fda0000704470 */
[----:B------:R-:W-:Y:S05]  /*2e60*/  @P0 BRA `(.L_x_36) ;  /* 0x00000000006c0947 */ /* 0x000fea0003800000 */
[----:B------:R-:W-:-:S04]  /*2e70*/  LOP3.LUT R30, R23, 0x7ff00000, RZ, 0xc0, !PT ;  /* 0x7ff00000171e7812 */ /* 0x000fc800078ec0ff */
[CC--:B------:R-:W-:Y:S02]  /*2e80*/  VIADDMNMX R14, R3.reuse, -R30.reuse, 0xb9600000, !PT ;  /* 0xb9600000030e7446 */ /* 0x0c0fe4000780091e */
[----:B------:R-:W-:Y:S02]  /*2e90*/  ISETP.GE.U32.AND P0, PT, R3, R30, PT ;  /* 0x0000001e0300720c */ /* 0x000fe40003f06070 */
[----:B------:R-:W-:Y:S01]  /*2ea0*/  VIMNMX R3, PT, PT, R14, 0x46a00000, PT ;  /* 0x46a000000e037848 */ /* 0x000fe20003fe0100 */
[----:B------:R-:W-:Y:S01]  /*2eb0*/  IMAD.MOV.U32 R14, RZ, RZ, RZ ;  /* 0x000000ffff0e7224 */ /* 0x000fe200078e00ff */
[----:B------:R-:W-:-:S05]  /*2ec0*/  SEL R36, R36, 0x63400000, !P0 ;  /* 0x6340000024247807 */ /* 0x000fca0004000000 */
[----:B------:R-:W-:-:S04]  /*2ed0*/  IMAD.IADD R3, R3, 0x1, -R36 ;  /* 0x0000000103037824 */ /* 0x000fc800078e0a24 */
[----:B------:R-:W-:-:S06]  /*2ee0*/  VIADD R15, R3, 0x7fe00000 ;  /* 0x7fe00000030f7836 */ /* 0x000fcc0000000000 */
[----:B------:R-:W-:-:S10]  /*2ef0*/  DMUL R30, R34, R14 ;  /* 0x0000000e221e7228 */ /* 0x000fd40000000000 */
[----:B------:R-:W-:-:S13]  /*2f00*/  FSETP.GTU.AND P0, PT, |R31|, 1.469367938527859385e-39, PT ;  /* 0x001000001f00780b */ /* 0x000fda0003f0c200 */
[----:B------:R-:W-:Y:S05]  /*2f10*/  @P0 BRA `(.L_x_37) ;  /* 0x0000000000940947 */ /* 0x000fea0003800000 */
[----:B------:R-:W-:-:S06]  /*2f20*/  DFMA R24, R34, -R24, R28 ;  /* 0x800000182218722b */ /* 0x000fcc000000001c */
[----:B------:R-:W-:-:S04]  /*2f30*/  IMAD.MOV.U32 R24, RZ, RZ, RZ ;  /* 0x000000ffff187224 */ /* 0x000fc800078e00ff */
[C---:B------:R-:W-:Y:S02]  /*2f40*/  FSETP.NEU.AND P0, PT, R25.reuse, RZ, PT ;  /* 0x000000ff1900720b */ /* 0x040fe40003f0d000 */
[----:B------:R-:W-:-:S04]  /*2f50*/  LOP3.LUT R23, R25, 0x80000000, R23, 0x48, !PT ;  /* 0x8000000019177812 */ /* 0x000fc800078e4817 */
[----:B------:R-:W-:-:S07]  /*2f60*/  LOP3.LUT R25, R23, R15, RZ, 0xfc, !PT ;  /* 0x0000000f17197212 */ /* 0x000fce00078efcff */
[----:B------:R-:W-:Y:S05]  /*2f70*/  @!P0 BRA `(.L_x_37) ;  /* 0x00000000007c8947 */ /* 0x000fea0003800000 */
[----:B------:R-:W-:Y:S01]  /*2f80*/  IMAD.MOV R15, RZ, RZ, -R3 ;  /* 0x000000ffff0f7224 */ /* 0x000fe200078e0a03 */
[----:B------:R-:W-:Y:S01]  /*2f90*/  DMUL.RP R24, R34, R24 ;  /* 0x0000001822187228 */ /* 0x000fe20000008000 */
[----:B------:R-:W-:Y:S01]  /*2fa0*/  IMAD.MOV.U32 R14, RZ, RZ, RZ ;  /* 0x000000ffff0e7224 */ /* 0x000fe200078e00ff */
[----:B------:R-:W-:-:S05]  /*2fb0*/  IADD3 R3, PT, PT, -R3, -0x43300000, RZ ;  /* 0xbcd0000003037810 */ /* 0x000fca0007ffe1ff */
[----:B------:R-:W-:-:S03]  /*2fc0*/  DFMA R14, R30, -R14, R34 ;  /* 0x8000000e1e0e722b */ /* 0x000fc60000000022 */
[----:B------:R-:W-:-:S07]  /*2fd0*/  LOP3.LUT R23, R25, R23, RZ, 0x3c, !PT ;  /* 0x0000001719177212 */ /* 0x000fce00078e3cff */
[----:B------:R-:W-:-:S04]  /*2fe0*/  FSETP.NEU.AND P0, PT, |R15|, R3, PT ;  /* 0x000000030f00720b */ /* 0x000fc80003f0d200 */
[----:B------:R-:W-:Y:S02]  /*2ff0*/  FSEL R30, R24, R30, !P0 ;  /* 0x0000001e181e7208 */ /* 0x000fe40004000000 */
[----:B------:R-:W-:Y:S01]  /*3000*/  FSEL R31, R23, R31, !P0 ;  /* 0x0000001f171f7208 */ /* 0x000fe20004000000 */
[----:B------:R-:W-:Y:S06]  /*3010*/  BRA `(.L_x_37) ;  /* 0x0000000000547947 */ /* 0x000fec0003800000 */
.L_x_36:
[----:B------:R-:W-:-:S14]  /*3020*/  DSETP.NAN.AND P0, PT, R14, R14, PT ;  /* 0x0000000e0e00722a */ /* 0x000fdc0003f08000 */
[----:B------:R-:W-:Y:S05]  /*3030*/  @P0 BRA `(.L_x_38) ;  /* 0x0000000000440947 */ /* 0x000fea0003800000 */
[----:B------:R-:W-:-:S14]  /*3040*/  DSETP.NAN.AND P0, PT, R22, R22, PT ;  /* 0x000000161600722a */ /* 0x000fdc0003f08000 */
[----:B------:R-:W-:Y:S05]  /*3050*/  @P0 BRA `(.L_x_39) ;  /* 0x0000000000300947 */ /* 0x000fea0003800000 */
[----:B------:R-:W-:Y:S01]  /*3060*/  ISETP.NE.AND P0, PT, R32, R37, PT ;  /* 0x000000252000720c */ /* 0x000fe20003f05270 */
[----:B------:R-:W-:Y:S02]  /*3070*/  IMAD.MOV.U32 R30, RZ, RZ, 0x0 ;  /* 0x00000000ff1e7424 */ /* 0x000fe400078e00ff */
[----:B------:R-:W-:-:S10]  /*3080*/  IMAD.MOV.U32 R31, RZ, RZ, -0x80000 ;  /* 0xfff80000ff1f7424 */ /* 0x000fd400078e00ff */
[----:B------:R-:W-:Y:S05]  /*3090*/  @!P0 BRA `(.L_x_37) ;  /* 0x0000000000348947 */ /* 0x000fea0003800000 */
[----:B------:R-:W-:Y:S02]  /*30a0*/  ISETP.NE.AND P0, PT, R32, 0x7ff00000, PT ;  /* 0x7ff000002000780c */ /* 0x000fe40003f05270 */
[----:B------:R-:W-:Y:S02]  /*30b0*/  LOP3.LUT R31, R15, 0x80000000, R23, 0x48, !PT ;  /* 0x800000000f1f7812 */ /* 0x000fe400078e4817 */
[----:B------:R-:W-:-:S13]  /*30c0*/  ISETP.EQ.OR P0, PT, R37, RZ, !P0 ;  /* 0x000000ff2500720c */ /* 0x000fda0004702670 */
[----:B------:R-:W-:Y:S01]  /*30d0*/  @P0 LOP3.LUT R3, R31, 0x7ff00000, RZ, 0xfc, !PT ;  /* 0x7ff000001f030812 */ /* 0x000fe200078efcff */
[----:B------:R-:W-:Y:S02]  /*30e0*/  @!P0 IMAD.MOV.U32 R30, RZ, RZ, RZ ;  /* 0x000000ffff1e8224 */ /* 0x000fe400078e00ff */
[----:B------:R-:W-:Y:S02]  /*30f0*/  @P0 IMAD.MOV.U32 R30, RZ, RZ, RZ ;  /* 0x000000ffff1e0224 */ /* 0x000fe400078e00ff */
[----:B------:R-:W-:Y:S01]  /*3100*/  @P0 IMAD.MOV.U32 R31, RZ, RZ, R3 ;  /* 0x000000ffff1f0224 */ /* 0x000fe200078e0003 */
[----:B------:R-:W-:Y:S06]  /*3110*/  BRA `(.L_x_37) ;  /* 0x0000000000147947 */ /* 0x000fec0003800000 */
.L_x_39:
[----:B------:R-:W-:Y:S01]  /*3120*/  LOP3.LUT R31, R23, 0x80000, RZ, 0xfc, !PT ;  /* 0x00080000171f7812 */ /* 0x000fe200078efcff */
[----:B------:R-:W-:Y:S01]  /*3130*/  IMAD.MOV.U32 R30, RZ, RZ, R22 ;  /* 0x000000ffff1e7224 */ /* 0x000fe200078e0016 */
[----:B------:R-:W-:Y:S06]  /*3140*/  BRA `(.L_x_37) ;  /* 0x0000000000087947 */ /* 0x000fec0003800000 */
.L_x_38:
[----:B------:R-:W-:Y:S02]  /*3150*/  LOP3.LUT R31, R15, 0x80000, RZ, 0xfc, !PT ;  /* 0x000800000f1f7812 */ /* 0x000fe400078efcff */
[----:B------:R-:W-:-:S07]  /*3160*/  MOV R30, R14 ;  /* 0x0000000e001e7202 */ /* 0x000fce0000000f00 */
.L_x_37:
[----:B------:R-:W-:Y:S05]  /*3170*/  BSYNC.RECONVERGENT B1 ;  /* 0x0000000000017941 */ /* 0x000fea0003800200 */
.L_x_35:
[----:B------:R-:W-:Y:S02]  /*3180*/  IMAD.MOV.U32 R14, RZ, RZ, R0 ;  /* 0x000000ffff0e7224 */ /* 0x000fe400078e0000 */
[----:B------:R-:W-:Y:S02]  /*3190*/  IMAD.MOV.U32 R15, RZ, RZ, 0x0 ;  /* 0x00000000ff0f7424 */ /* 0x000fe400078e00ff */
[----:B------:R-:W-:Y:S02]  /*31a0*/  IMAD.MOV.U32 R22, RZ, RZ, R30 ;  /* 0x000000ffff167224 */ /* 0x000fe400078e001e */
[----:B------:R-:W-:Y:S01]  /*31b0*/  IMAD.MOV.U32 R23, RZ, RZ, R31 ;  /* 0x000000ffff177224 */ /* 0x000fe200078e001f */
[----:B------:R-:W-:Y:S06]  /*31c0*/  RET.REL.NODEC R14 `(_Z12transmissionPdS_S_S_S_idiiidd) ;  /* 0xffffffcc0e8c7950 */ /* 0x000fec0003c3ffff */
        .type           $_Z12transmissionPdS_S_S_S_idiiidd$__internal_accurate_pow,@function
        .size           $_Z12transmissionPdS_S_S_S_idiiidd$__internal_accurate_pow,(.L_x_1175 - $_Z12transmissionPdS_S_S_S_idiiidd$__internal_accurate_pow)
$_Z12transmissionPdS_S_S_S_idiiidd$__internal_accurate_pow:
[----:B------:R-:W-:Y:S01]  /*31d0*/  ISETP.GT.U32.AND P0, PT, R3, 0xfffff, PT ;  /* 0x000fffff0300780c */ /* 0x000fe20003f04070 */
[--C-:B------:R-:W-:Y:S01]  /*31e0*/  IMAD.MOV.U32 R21, RZ, RZ, R3.reuse ;  /* 0x000000ffff157224 */ /* 0x100fe200078e0003 */
[----:B------:R-:W-:Y:S01]  /*31f0*/  UMOV UR10, 0x7d2cafe2 ;  /* 0x7d2cafe2000a7882 */ /* 0x000fe20000000000 */
[----:B------:R-:W-:Y:S01]  /*3200*/  IMAD.MOV.U32 R22, RZ, RZ, RZ ;  /* 0x000000ffff167224 */ /* 0x000fe200078e00ff */
[----:B------:R-:W-:Y:S01]  /*3210*/  UMOV UR11, 0x3eb0f5ff ;  /* 0x3eb0f5ff000b7882 */ /* 0x000fe20000000000 */
[----:B------:R-:W-:Y:S01]  /*3220*/  SHF.R.U32.HI R3, RZ, 0x14, R3 ;  /* 0x00000014ff037819 */ /* 0x000fe20000011603 */
[----:B------:R-:W-:Y:S01]  /*3230*/  UMOV UR18, 0xfefa39ef ;  /* 0xfefa39ef00127882 */ /* 0x000fe20000000000 */
[----:B------:R-:W-:Y:S01]  /*3240*/  UMOV UR19, 0x3fe62e42 ;  /* 0x3fe62e4200137882 */ /* 0x000fe20000000000 */
[----:B------:R-:W-:-:S04]  /*3250*/  USHF.L.U32 UR9, UR5, 0x1, URZ ;  /* 0x0000000105097899 */ /* 0x000fc800080006ff */
[----:B------:R-:W-:Y:S01]  /*3260*/  UISETP.GT.U32.AND UP0, UPT, UR9, -0x2000001, UPT ;  /* 0xfdffffff0900788c */ /* 0x000fe2000bf04070 */
[----:B------:R-:W-:-:S10]  /*3270*/  @!P0 DMUL R30, R20, 1.80143985094819840000e+16 ;  /* 0x43500000141e8828 */ /* 0x000fd40000000000 */
[----:B------:R-:W-:Y:S01]  /*3280*/  @!P0 IMAD.MOV.U32 R21, RZ, RZ, R31 ;  /* 0x000000ffff158224 */ /* 0x000fe200078e001f */
[----:B------:R-:W-:Y:S01]  /*3290*/  @!P0 LEA.HI R3, R31, 0xffffffca, RZ, 0xc ;  /* 0xffffffca1f038811 */ /* 0x000fe200078f60ff */
[----:B------:R-:W-:-:S03]  /*32a0*/  @!P0 IMAD.MOV.U32 R20, RZ, RZ, R30 ;  /* 0x000000ffff148224 */ /* 0x000fc600078e001e */
[----:B------:R-:W-:Y:S01]  /*32b0*/  LOP3.LUT R21, R21, 0x800fffff, RZ, 0xc0, !PT ;  /* 0x800fffff15157812 */ /* 0x000fe200078ec0ff */
[----:B------:R-:W-:-:S03]  /*32c0*/  IMAD.MOV.U32 R26, RZ, RZ, R20 ;  /* 0x000000ffff1a7224 */ /* 0x000fc600078e0014 */
[----:B------:R-:W-:-:S04]  /*32d0*/  LOP3.LUT R27, R21, 0x3ff00000, RZ, 0xfc, !PT ;  /* 0x3ff00000151b7812 */ /* 0x000fc800078efcff */
[----:B------:R-:W-:-:S13]  /*32e0*/  ISETP.GE.U32.AND P1, PT, R27, 0x3ff6a09f, PT ;  /* 0x3ff6a09f1b00780c */ /* 0x000fda0003f26070 */
[----:B------:R-:W-:-:S04]  /*32f0*/  @P1 VIADD R21, R27, 0xfff00000 ;  /* 0xfff000001b151836 */ /* 0x000fc80000000000 */
[----:B------:R-:W-:-:S06]  /*3300*/  @P1 IMAD.MOV.U32 R27, RZ, RZ, R21 ;  /* 0x000000ffff1b1224 */ /* 0x000fcc00078e0015 */
[C---:B------:R-:W-:Y:S02]  /*3310*/  DADD R28, R26.reuse, 1 ;  /* 0x3ff000001a1c7429 */ /* 0x040fe40000000000 */
[----:B------:R-:W-:-:S04]  /*3320*/  DADD R26, R26, -1 ;  /* 0xbff000001a1a7429 */ /* 0x000fc80000000000 */
[----:B------:R-:W0:Y:S02]  /*3330*/  MUFU.RCP64H R23, R29 ;  /* 0x0000001d00177308 */ /* 0x000e240000001800 */
[----:B0-----:R-:W-:-:S08]  /*3340*/  DFMA R20, -R28, R22, 1 ;  /* 0x3ff000001c14742b */ /* 0x001fd00000000116 */
[----:B------:R-:W-:-:S08]  /*3350*/  DFMA R20, R20, R20, R20 ;  /* 0x000000141414722b */ /* 0x000fd00000000014 */
[----:B------:R-:W-:Y:S01]  /*3360*/  DFMA R20, R22, R20, R22 ;  /* 0x000000141614722b */ /* 0x000fe20000000016 */
[----:B------:R-:W-:Y:S02]  /*3370*/  IMAD.MOV.U32 R22, RZ, RZ, 0x41ad3b5a ;  /* 0x41ad3b5aff167424 */ /* 0x000fe400078e00ff */
[----:B------:R-:W-:-:S05]  /*3380*/  IMAD.MOV.U32 R23, RZ, RZ, 0x3ed0f5d2 ;  /* 0x3ed0f5d2ff177424 */ /* 0x000fca00078e00ff */
[----:B------:R-:W-:-:S08]  /*3390*/  DMUL R24, R26, R20 ;  /* 0x000000141a187228 */ /* 0x000fd00000000000 */
[----:B------:R-:W-:-:S08]  /*33a0*/  DFMA R24, R26, R20, R24 ;  /* 0x000000141a18722b */ /* 0x000fd00000000018 */
[----:B------:R-:W-:-:S08]  /*33b0*/  DMUL R34, R24, R24 ;  /* 0x0000001818227228 */ /* 0x000fd00000000000 */
[----:B------:R-:W-:Y:S01]  /*33c0*/  DFMA R22, R34, UR10, R22 ;  /* 0x0000000a22167c2b */ /* 0x000fe20008000016 */
[----:B------:R-:W-:Y:S01]  /*33d0*/  UMOV UR10, 0x75488a3f ;  /* 0x75488a3f000a7882 */ /* 0x000fe20000000000 */
[----:B------:R-:W-:-:S06]  /*33e0*/  UMOV UR11, 0x3ef3b20a ;  /* 0x3ef3b20a000b7882 */ /* 0x000fcc0000000000 */
[----:B------:R-:W-:Y:S01]  /*33f0*/  DFMA R28, R34, R22, UR10 ;  /* 0x0000000a221c7e2b */ /* 0x000fe20008000016 */
[----:B------:R-:W-:Y:S01]  /*3400*/  UMOV UR10, 0xe4faecd5 ;  /* 0xe4faecd5000a7882 */ /* 0x000fe20000000000 */
[----:B------:R-:W-:Y:S01]  /*3410*/  UMOV UR11, 0x3f1745cd ;  /* 0x3f1745cd000b7882 */ /* 0x000fe20000000000 */
[----:B------:R-:W-:-:S05]  /*3420*/  DADD R22, R26, -R24 ;  /* 0x000000001a167229 */ /* 0x000fca0000000818 */
[----:B------:R-:W-:Y:S01]  /*3430*/  DFMA R28, R34, R28, UR10 ;  /* 0x0000000a221c7e2b */ /* 0x000fe2000800001c */
[----:B------:R-:W-:Y:S01]  /*3440*/  UMOV UR10, 0x258a578b ;  /* 0x258a578b000a7882 */ /* 0x000fe20000000000 */
[----:B------:R-:W-:Y:S01]  /*3450*/  UMOV UR11, 0x3f3c71c7 ;  /* 0x3f3c71c7000b7882 */ /* 0x000fe20000000000 */
[----:B------:R-:W-:-:S05]  /*3460*/  DADD R22, R22, R22 ;  /* 0x0000000016167229 */ /* 0x000fca0000000016 */
[----:B------:R-:W-:Y:S01]  /*3470*/  DFMA R28, R34, R28, UR10 ;  /* 0x0000000a221c7e2b */ /* 0x000fe2000800001c */
[----:B------:R-:W-:Y:S01]  /*3480*/  UMOV UR10, 0x9242b910 ;  /* 0x9242b910000a7882 */ /* 0x000fe20000000000 */
[----:B------:R-:W-:Y:S01]  /*3490*/  UMOV UR11, 0x3f624924 ;  /* 0x3f624924000b7882 */ /* 0x000fe20000000000 */
[----:B------:R-:W-:-:S05]  /*34a0*/  DFMA R22, R26, -R24, R22 ;  /* 0x800000181a16722b */ /* 0x000fca0000000016 */
[----:B------:R-:W-:Y:S01]  /*34b0*/  DFMA R28, R34, R28, UR10 ;  /* 0x0000000a221c7e2b */ /* 0x000fe2000800001c */
[----:B------:R-:W-:Y:S01]  /*34c0*/  UMOV UR10, 0x99999dfb ;  /* 0x99999dfb000a7882 */ /* 0x000fe20000000000 */
[----:B------:R-:W-:Y:S01]  /*34d0*/  UMOV UR11, 0x3f899999 ;  /* 0x3f899999000b7882 */ /* 0x000fe20000000000 */
[----:B------:R-:W-:Y:S02]  /*34e0*/  DMUL R22, R20, R22 ;  /* 0x0000001614167228 */ /* 0x000fe40000000000 */
[----:B------:R-:W-:-:S03]  /*34f0*/  DMUL R20, R24, R24 ;  /* 0x0000001818147228 */ /* 0x000fc60000000000 */
[----:B------:R-:W-:Y:S01]  /*3500*/  DFMA R28, R34, R28, UR10 ;  /* 0x0000000a221c7e2b */ /* 0x000fe2000800001c */
[----:B------:R-:W-:Y:S01]  /*3510*/  UMOV UR10, 0x55555555 ;  /* 0x55555555000a7882 */ /* 0x000fe20000000000 */
[----:B------:R-:W-:-:S03]  /*3520*/  UMOV UR11, 0x3fb55555 ;  /* 0x3fb55555000b7882 */ /* 0x000fc60000000000 */
[----:B------:R-:W-:-:S03]  /*3530*/  DMUL R30, R24, R20 ;  /* 0x00000014181e7228 */ /* 0x000fc60000000000 */
[----:B------:R-:W-:-:S08]  /*3540*/  DFMA R26, R34, R28, UR10 ;  /* 0x0000000a221a7e2b */ /* 0x000fd0000800001c */
[----:B------:R-:W-:Y:S01]  /*3550*/  DADD R32, -R26, UR10 ;  /* 0x0000000a1a207e29 */ /* 0x000fe20008000100 */
[----:B------:R-:W-:Y:S01]  /*3560*/  UMOV UR10, 0xb9e7b0 ;  /* 0x00b9e7b0000a7882 */ /* 0x000fe20000000000 */
[----:B------:R-:W-:-:S06]  /*3570*/  UMOV UR11, 0x3c46a4cb ;  /* 0x3c46a4cb000b7882 */ /* 0x000fcc0000000000 */
[----:B------:R-:W-:Y:S02]  /*3580*/  DFMA R32, R34, R28, R32 ;  /* 0x0000001c2220722b */ /* 0x000fe40000000020 */
[----:B------:R-:W-:Y:S01]  /*3590*/  DFMA R28, R24, R24, -R20 ;  /* 0x00000018181c722b */ /* 0x000fe20000000814 */
[----:B------:R-:W-:Y:S02]  /*35a0*/  VIADD R35, R23, 0x100000 ;  /* 0x0010000017237836 */ /* 0x000fe40000000000 */
[----:B------:R-:W-:-:S03]  /*35b0*/  IMAD.MOV.U32 R34, RZ, RZ, R22 ;  /* 0x000000ffff227224 */ /* 0x000fc600078e0016 */
[----:B------:R-:W-:Y:S01]  /*35c0*/  DADD R32, R32, -UR10 ;  /* 0x8000000a20207e29 */ /* 0x000fe20008000000 */
[----:B------:R-:W-:Y:S01]  /*35d0*/  UMOV UR10, 0x80000000 ;  /* 0x80000000000a7882 */ /* 0x000fe20000000000 */
[----:B------:R-:W-:Y:S01]  /*35e0*/  UMOV UR11, 0x43300000 ;  /* 0x43300000000b7882 */ /* 0x000fe20000000000 */
[C---:B------:R-:W-:Y:S02]  /*35f0*/  DFMA R28, R24.reuse, R34, R28 ;  /* 0x00000022181c722b */ /* 0x040fe4000000001c */
[----:B------:R-:W-:-:S08]  /*3600*/  DFMA R34, R24, R20, -R30 ;  /* 0x000000141822722b */ /* 0x000fd0000000081e */
[----:B------:R-:W-:Y:S02]  /*3610*/  DFMA R34, R22, R20, R34 ;  /* 0x000000141622722b */ /* 0x000fe40000000022 */
[----:B------:R-:W-:-:S06]  /*3620*/  DADD R20, R26, R32 ;  /* 0x000000001a147229 */ /* 0x000fcc0000000020 */
[----:B------:R-:W-:Y:S02]  /*3630*/  DFMA R28, R24, R28, R34 ;  /* 0x0000001c181c722b */ /* 0x000fe40000000022 */
[----:B------:R-:W-:Y:S02]  /*3640*/  DADD R34, R26, -R20 ;  /* 0x000000001a227229 */ /* 0x000fe40000000814 */
[----:B------:R-:W-:-:S06]  /*3650*/  DMUL R26, R20, R30 ;  /* 0x0000001e141a7228 */ /* 0x000fcc0000000000 */
[----:B------:R-:W-:Y:S02]  /*3660*/  DADD R34, R32, R34 ;  /* 0x0000000020227229 */ /* 0x000fe40000000022 */
[----:B------:R-:W-:-:S08]  /*3670*/  DFMA R32, R20, R30, -R26 ;  /* 0x0000001e1420722b */ /* 0x000fd0000000081a */
[----:B------:R-:W-:-:S08]  /*3680*/  DFMA R28, R20, R28, R32 ;  /* 0x0000001c141c722b */ /* 0x000fd00000000020 */
[----:B------:R-:W-:-:S08]  /*3690*/  DFMA R34, R34, R30, R28 ;  /* 0x0000001e2222722b */ /* 0x000fd0000000001c */
[----:B------:R-:W-:-:S08]  /*36a0*/  DADD R28, R26, R34 ;  /* 0x000000001a1c7229 */ /* 0x000fd00000000022 */
[--C-:B------:R-:W-:Y:S02]  /*36b0*/  DADD R20, R24, R28.reuse ;  /* 0x0000000018147229 */ /* 0x100fe4000000001c */
[----:B------:R-:W-:-:S06]  /*36c0*/  DADD R26, R26, -R28 ;  /* 0x000000001a1a7229 */ /* 0x000fcc000000081c */
[----:B------:R-:W-:Y:S02]  /*36d0*/  DADD R24, R24, -R20 ;  /* 0x0000000018187229 */ /* 0x000fe40000000814 */
[----:B------:R-:W-:-:S06]  /*36e0*/  DADD R26, R34, R26 ;  /* 0x00000000221a7229 */ /* 0x000fcc000000001a */
[----:B------:R-:W-:-:S08]  /*36f0*/  DADD R24, R28, R24 ;  /* 0x000000001c187229 */ /* 0x000fd00000000018 */
[----:B------:R-:W-:Y:S01]  /*3700*/  DADD R26, R26, R24 ;  /* 0x000000001a1a7229 */ /* 0x000fe20000000018 */
[C---:B------:R-:W-:Y:S02]  /*3710*/  VIADD R24, R3.reuse, 0xfffffc01 ;  /* 0xfffffc0103187836 */ /* 0x040fe40000000000 */
[----:B------:R-:W-:Y:S02]  /*3720*/  @P1 VIADD R24, R3, 0xfffffc02 ;  /* 0xfffffc0203181836 */ /* 0x000fe40000000000 */
[----:B------:R-:W-:-:S03]  /*3730*/  IMAD.MOV.U32 R25, RZ, RZ, 0x43300000 ;  /* 0x43300000ff197424 */ /* 0x000fc600078e00ff */
[----:B------:R-:W-:Y:S01]  /*3740*/  DADD R28, R22, R26 ;  /* 0x00000000161c7229 */ /* 0x000fe2000000001a */
[----:B------:R-:W-:-:S06]  /*3750*/  LOP3.LUT R24, R24, 0x80000000, RZ, 0x3c, !PT ;  /* 0x8000000018187812 */ /* 0x000fcc00078e3cff */
[----:B------:R-:W-:Y:S01]  /*3760*/  DADD R24, R24, -UR10 ;  /* 0x8000000a18187e29 */ /* 0x000fe20008000000 */
[----:B------:R-:W-:Y:S01]  /*3770*/  UMOV UR10, 0xfefa39ef ;  /* 0xfefa39ef000a7882 */ /* 0x000fe20000000000 */
[----:B------:R-:W-:Y:S01]  /*3780*/  DADD R26, R20, R28 ;  /* 0x00000000141a7229 */ /* 0x000fe2000000001c */
[----:B------:R-:W-:-:S07]  /*3790*/  UMOV UR11, 0x3fe62e42 ;  /* 0x3fe62e42000b7882 */ /* 0x000fce0000000000 */
[--C-:B------:R-:W-:Y:S01]  /*37a0*/  DFMA R22, R24, UR10, R26.reuse ;  /* 0x0000000a18167c2b */ /* 0x100fe2000800001a */
[----:B------:R-:W-:Y:S01]  /*37b0*/  UMOV UR10, 0x3b39803f ;  /* 0x3b39803f000a7882 */ /* 0x000fe20000000000 */
[----:B------:R-:W-:Y:S01]  /*37c0*/  DADD R30, R20, -R26 ;  /* 0x00000000141e7229 */ /* 0x000fe2000000081a */
[----:B------:R-:W-:-:S05]  /*37d0*/  UMOV UR11, 0x3c7abc9e ;  /* 0x3c7abc9e000b7882 */ /* 0x000fca0000000000 */
[----:B------:R-:W-:Y:S02]  /*37e0*/  DFMA R20, R24, -UR18, R22 ;  /* 0x8000001218147c2b */ /* 0x000fe40008000016 */
[----:B------:R-:W-:-:S06]  /*37f0*/  DADD R30, R28, R30 ;  /* 0x000000001c1e7229 */ /* 0x000fcc000000001e */
[----:B------:R-:W-:-:S08]  /*3800*/  DADD R20, -R26, R20 ;  /* 0x000000001a147229 */ /* 0x000fd00000000114 */
[----:B------:R-:W-:-:S08]  /*3810*/  DADD R20, R30, -R20 ;  /* 0x000000001e147229 */ /* 0x000fd00000000814 */
[----:B------:R-:W-:Y:S01]  /*3820*/  DFMA R24, R24, UR10, R20 ;  /* 0x0000000a18187c2b */ /* 0x000fe20008000014 */
[----:B------:R-:W-:-:S04]  /*3830*/  ULOP3.LUT UR10, UR5, 0xff0fffff, URZ, 0xc0, !UPT ;  /* 0xff0fffff050a7892 */ /* 0x000fc8000f8ec0ff */
[----:B------:R-:W-:-:S03]  /*3840*/  USEL UR11, UR10, UR5, UP0 ;  /* 0x000000050a0b7287 */ /* 0x000fc60008000000 */
[----:B------:R-:W-:Y:S01]  /*3850*/  DADD R20, R22, R24 ;  /* 0x0000000016147229 */ /* 0x000fe20000000018 */
[----:B------:R-:W-:-:S07]  /*3860*/  UMOV UR10, UR4 ;  /* 0x00000004000a7c82 */ /* 0x000fce0008000000 */
[----:B------:R-:W-:Y:S02]  /*3870*/  DADD R22, R22, -R20 ;  /* 0x0000000016167229 */ /* 0x000fe40000000814 */
[----:B------:R-:W-:-:S06]  /*3880*/  DMUL R26, R20, UR10 ;  /* 0x0000000a141a7c28 */ /* 0x000fcc0008000000 */
[----:B------:R-:W-:Y:S02]  /*3890*/  DADD R24, R24, R22 ;  /* 0x0000000018187229 */ /* 0x000fe40000000016 */
[----:B------:R-:W-:Y:S01]  /*38a0*/  DFMA R20, R20, UR10, -R26 ;  /* 0x0000000a14147c2b */ /* 0x000fe2000800081a */
[----:B------:R-:W-:Y:S02]  /*38b0*/  IMAD.MOV.U32 R22, RZ, RZ, 0x652b82fe ;  /* 0x652b82feff167424 */ /* 0x000fe400078e00ff */
[----:B------:R-:W-:-:S05]  /*38c0*/  IMAD.MOV.U32 R23, RZ, RZ, 0x3ff71547 ;  /* 0x3ff71547ff177424 */ /* 0x000fca00078e00ff */
[----:B------:R-:W-:Y:S01]  /*38d0*/  DFMA R24, R24, UR10, R20 ;  /* 0x0000000a18187c2b */ /* 0x000fe20008000014 */
[----:B------:R-:W-:Y:S01]  /*38e0*/  UMOV UR10, 0x3b39803f ;  /* 0x3b39803f000a7882 */ /* 0x000fe20000000000 */
[----:B------:R-:W-:-:S06]  /*38f0*/  UMOV UR11, 0x3c7abc9e ;  /* 0x3c7abc9e000b7882 */ /* 0x000fcc0000000000 */
[----:B------:R-:W-:-:S08]  /*3900*/  DADD R28, R26, R24 ;  /* 0x000000001a1c7229 */ /* 0x000fd00000000018 */
[----:B------:R-:W-:Y:S02]  /*3910*/  DFMA R22, R28, R22, 6.75539944105574400000e+15 ;  /* 0x433800001c16742b */ /* 0x000fe40000000016 */
[----:B------:R-:W-:Y:S01]  /*3920*/  FSETP.GEU.AND P0, PT, |R29|, 4.1917929649353027344, PT ;  /* 0x4086232b1d00780b */ /* 0x000fe20003f0e200 */
[----:B------:R-:W-:-:S05]  /*3930*/  DADD R26, R26, -R28 ;  /* 0x000000001a1a7229 */ /* 0x000fca000000081c */
[----:B------:R-:W-:-:S03]  /*3940*/  DADD R20, R22, -6.75539944105574400000e+15 ;  /* 0xc338000016147429 */ /* 0x000fc60000000000 */
[----:B------:R-:W-:-:S05]  /*3950*/  DADD R24, R24, R26 ;  /* 0x0000000018187229 */ /* 0x000fca000000001a */
[----:B------:R-:W-:-:S08]  /*3960*/  DFMA R30, R20, -UR18, R28 ;  /* 0x80000012141e7c2b */ /* 0x000fd0000800001c */
        /* <DEDUP_REMOVED lines=47> */
.L_x_40:
[----:B------:R-:W-:Y:S01]  /*3c60*/  DFMA R24, R24, R26, R26 ;  /* 0x0000001a1818722b */ /* 0x000fe2000000001a */
[----:B------:R-:W-:Y:S01]  /*3c70*/  IMAD.MOV.U32 R20, RZ, RZ, R0 ;  /* 0x000000ffff147224 */ /* 0x000fe200078e0000 */
[----:B------:R-:W-:Y:S01]  /*3c80*/  DSETP.NEU.AND P0, PT, |R26|, +INF , PT ;  /* 0x7ff000001a00742a */ /* 0x000fe20003f0d200 */
[----:B------:R-:W-:-:S07]  /*3c90*/  IMAD.MOV.U32 R21, RZ, RZ, 0x0 ;  /* 0x00000000ff157424 */ /* 0x000fce00078e00ff */
[----:B------:R-:W-:Y:S02]  /*3ca0*/  FSEL R3, R26, R24, !P0 ;  /* 0x000000181a037208 */ /* 0x000fe40004000000 */
[----:B------:R-:W-:Y:S01]  /*3cb0*/  FSEL R24, R27, R25, !P0 ;  /* 0x000000191b187208 */ /* 0x000fe20004000000 */
[----:B------:R-:W-:Y:S06]  /*3cc0*/  RET.REL.NODEC R20 `(_Z12transmissionPdS_S_S_S_idiiidd) ;  /* 0xffffffc014cc7950 */ /* 0x000fec0003c3ffff */
.L_x_41:
[----:B------:R-:W-:-:S00]  /*3cd0*/  BRA `(.L_x_41) ;  /* 0xfffffffc00fc7947 */ /* 0x000fc0000383ffff */
[----:B------:R-:W-:-:S00]  /*3ce0*/  NOP ;  /* 0x0000000000007918 */ /* 0x000fc00000000000 */
        /* <DEDUP_REMOVED lines=9> */
.L_x_1175:


//--------------------- .text._Z14mean_opacitiesPdS_S_S_S_S_S_S_S_S_S_S_S_iiid --------------------------
	.section	.text._Z14mean_opacitiesPdS_S_S_S_S_S_S_S_S_S_S_S_iiid,"ax",@progbits
	.align	128
        .global         _Z14mean_opacitiesPdS_S_S_S_S_S_S_S_S_S_S_S_iiid
        .type           _Z14mean_opacitiesPdS_S_S_S_S_S_S_S_S_S_S_S_iiid,@function
        .size           _Z14mean_opacitiesPdS_S_S_S_S_S_S_S_S_S_S_S_iiid,(.L_x_1177 - _Z14mean_opacitiesPdS_S_S_S_S_S_S_S_S_S_S_S_iiid)
        .other          _Z14mean_opacitiesPdS_S_S_S_S_S_S_S_S_S_S_S_iiid,@"STO_CUDA_ENTRY STV_DEFAULT"
_Z14mean_opacitiesPdS_S_S_S_S_S_S_S_S_S_S_S_iiid:
.text._Z14mean_opacitiesPdS_S_S_S_S_S_S_S_S_S_S_S_iiid:
[----:B------:R-:W-:Y:S01]  /*0000*/  LDC R1, c[0x0][0x37c] ;  /* 0x0000df00ff017b82 */ /* 0x000fe20000000800 */
[----:B------:R-:W0:Y:S07]  /*0010*/  S2R R2, SR_TID.X ;  /* 0x0000000000027919 */ /* 0x000e2e0000002100 */
[----:B------:R-:W0:Y:S08]  /*0020*/  S2UR UR4, SR_CTAID.X ;  /* 0x00000000000479c3 */ /* 0x000e300000002500 */
[----:B------:R-:W0:Y:S08]  /*0030*/  LDC R3, c[0x0][0x360] ;  /* 0x0000d800ff037b82 */ /* 0x000e300000000800 */
[----:B------:R-:W1:Y:S01]  /*0040*/  LDC R23, c[0x0][0x3e8] ;  /* 0x0000fa00ff177b82 */ /* 0x000e620000000800 */
[----:B0-----:R-:W-:-:S05]  /*0050*/  IMAD R2, R3, UR4, R2 ;  /* 0x0000000403027c24 */ /* 0x001fca000f8e0202 */
[----:B-1----:R-:W-:-:S13]  /*0060*/  ISETP.GE.AND P0, PT, R2, R23, PT ;  /* 0x000000170200720c */ /* 0x002fda0003f06270 */
[----:B------:R-:W-:Y:S05]  /*0070*/  @P0 EXIT ;  /* 0x000000000000094d */ /* 0x000fea0003800000 */
[----:B------:R-:W0:Y:S01]  /*0080*/  LDC R0, c[0x0][0x3ec] ;  /* 0x0000fb00ff007b82 */ /* 0x000e220000000800 */
[----:B------:R-:W1:Y:S01]  /*0090*/  LDCU.64 UR16, c[0x0][0x358] ;  /* 0x00006b00ff1077ac */ /* 0x000e620008000a00 */
[----:B------:R-:W-:Y:S02]  /*00a0*/  HFMA2 R4, -RZ, RZ, 0, 0 ;  /* 0x00000000ff047431 */ /* 0x000fe400000001ff */
[----:B------:R-:W-:Y:S02]  /*00b0*/  IMAD.MOV.U32 R10, RZ, RZ, 0x0 ;  /* 0x00000000ff0a7424 */ /* 0x000fe400078e00ff */
[----:B------:R-:W-:Y:S02]  /*00c0*/  IMAD.MOV.U32 R11, RZ, RZ, 0x7ff80000 ;  /* 0x7ff80000ff0b7424 */ /* 0x000fe400078e00ff */
[----:B------:R-:W-:Y:S02]  /*00d0*/  IMAD.MOV.U32 R12, RZ, RZ, 0x0 ;  /* 0x00000000ff0c7424 */ /* 0x000fe400078e00ff */
[----:B------:R-:W-:-:S02]  /*00e0*/  IMAD.MOV.U32 R13, RZ, RZ, 0x7ff80000 ;  /* 0x7ff80000ff0d7424 */ /* 0x000fc400078e00ff */
[----:B------:R-:W-:Y:S02]  /*00f0*/  IMAD.MOV.U32 R14, RZ, RZ, 0x0 ;  /* 0x00000000ff0e7424 */ /* 0x000fe400078e00ff */
[----:B------:R-:W-:Y:S02]  /*0100*/  IMAD.MOV.U32 R15, RZ, RZ, 0x7ff80000 ;  /* 0x7ff80000ff0f7424 */ /* 0x000fe400078e00ff */
[----:B------:R-:W-:Y:S01]  /*0110*/  IMAD.MOV.U32 R5, RZ, RZ, 0x7ff80000 ;  /* 0x7ff80000ff057424 */ /* 0x000fe200078e00ff */
[----:B0-----:R-:W-:-:S13]  /*0120*/  ISETP.GE.AND P0, PT, R0, 0x1, PT ;  /* 0x000000010000780c */ /* 0x001fda0003f06270 */
[----:B-1----:R-:W-:Y:S05]  /*0130*/  @!P0 BRA `(.L_x_42) ;  /* 0x0000005800c88947 */ /* 0x002fea0003800000 */
[----:B------:R-:W0:Y:S02]  /*0140*/  LDC R3, c[0x0][0x3f0] ;  /* 0x0000fc00ff037b82 */ /* 0x000e240000000800 */
[----:B0-----:R-:W-:-:S13]  /*0150*/  ISETP.GE.AND P0, PT, R3, 0x1, PT ;  /* 0x000000010300780c */ /* 0x001fda0003f06270 */
[----:B------:R-:W-:Y:S05]  /*0160*/  @!P0 BRA `(.L_x_43) ;  /* 0x00000008000c8947 */ /* 0x000fea0003800000 */
[C---:B------:R-:W-:Y:S01]  /*0170*/  LOP3.LUT R13, R3.reuse, 0x7, RZ, 0xc0, !PT ;  /* 0x00000007030d7812 */ /* 0x040fe200078ec0ff */
[----:B------:R-:W-:Y:S01]  /*0180*/  UMOV UR4, URZ ;  /* 0x000000ff00047c82 */ /* 0x000fe20008000000 */
[----:B------:R-:W-:-:S03]  /*0190*/  LOP3.LUT R22, R3, 0x3, RZ, 0xc0, !PT ;  /* 0x0000000303167812 */ /* 0x000fc600078ec0ff */
[----:B------:R-:W-:-:S05]  /*01a0*/  VIADD R0, R13, 0xffffffff ;  /* 0xffffffff0d007836 */ /* 0x000fca0000000000 */
[----:B------:R-:W-:Y:S02]  /*01b0*/  ISETP.GE.U32.AND P0, PT, R0, 0x3, PT ;  /* 0x000000030000780c */ /* 0x000fe40003f06070 */
[----:B------:R-:W-:-:S11]  /*01c0*/  LOP3.LUT R0, R3, 0x7ffffff8, RZ, 0xc0, !PT ;  /* 0x7ffffff803007812 */ /* 0x000fd600078ec0ff */
.L_x_49:
[----:B0-----:R-:W0:Y:S01]  /*01d0*/  LDC.64 R4, c[0x0][0x3e8] ;  /* 0x0000fa00ff047b82 */ /* 0x001e220000000a00 */
[----:B-12---:R-:W-:-:S07]  /*01e0*/  CS2R R14, SRZ ;  /* 0x00000000000e7805 */ /* 0x006fce000001ff00 */
[----:B------:R-:W1:Y:S08]  /*01f0*/  LDC.64 R6, c[0x0][0x3e0] ;  /* 0x0000f800ff067b82 */ /* 0x000e700000000a00 */
[----:B------:R-:W2:Y:S01]  /*0200*/  LDC R3, c[0x0][0x3f0] ;  /* 0x0000fc00ff037b82 */ /* 0x000ea20000000800 */
[----:B0-----:R-:W-:Y:S02]  /*0210*/  IMAD R9, R4, UR4, R2 ;  /* 0x0000000404097c24 */ /* 0x001fe4000f8e0202 */
[----:B------:R-:W-:-:S02]  /*0220*/  IMAD R12, R2, R5, UR4 ;  /* 0x00000004020c7e24 */ /* 0x000fc4000f8e0205 */
[----:B------:R-:W-:Y:S02]  /*0230*/  IMAD.MOV.U32 R4, RZ, RZ, RZ ;  /* 0x000000ffff047224 */ /* 0x000fe400078e00ff */
[----:B-1----:R-:W-:-:S05]  /*0240*/  IMAD.WIDE R6, R9, 0x8, R6 ;  /* 0x0000000809067825 */ /* 0x002fca00078e0206 */
[----:B------:R0:W-:Y:S01]  /*0250*/  STG.E.64 desc[UR16][R6.64], RZ ;  /* 0x000000ff06007986 */ /* 0x0001e2000c101b10 */
[----:B--2---:R-:W-:-:S13]  /*0260*/  ISETP.GE.U32.AND P1, PT, R3, 0x8, PT ;  /* 0x000000080300780c */ /* 0x004fda0003f26070 */
[----:B0-----:R-:W-:Y:S05]  /*0270*/  @!P1 BRA `(.L_x_44) ;  /* 0x0000000000cc9947 */ /* 0x001fea0003800000 */
[----:B------:R-:W-:Y:S01]  /*0280*/  IMAD.MOV.U32 R4, RZ, RZ, RZ ;  /* 0x000000ffff047224 */ /* 0x000fe200078e00ff */
[----:B------:R-:W-:-:S07]  /*0290*/  CS2R R14, SRZ ;  /* 0x00000000000e7805 */ /* 0x000fce000001ff00 */
.L_x_45:
[----:B------:R-:W0:Y:S01]  /*02a0*/  LDC.64 R8, c[0x0][0x3d0] ;  /* 0x0000f400ff087b82 */ /* 0x000e220000000a00 */
[----:B--2---:R-:W-:-:S07]  /*02b0*/  IMAD R19, R12, R3, R4 ;  /* 0x000000030c137224 */ /* 0x004fce00078e0204 */
[----:B------:R-:W1:Y:S01]  /*02c0*/  LDC.64 R10, c[0x0][0x3a0] ;  /* 0x0000e800ff0a7b82 */ /* 0x000e620000000a00 */
[----:B0-----:R-:W-:-:S05]  /*02d0*/  IMAD.WIDE.U32 R8, R4, 0x8, R8 ;  /* 0x0000000804087825 */ /* 0x001fca00078e0008 */
[----:B------:R-:W2:Y:S01]  /*02e0*/  LDG.E.64 R16, desc[UR16][R8.64] ;  /* 0x0000001008107981 */ /* 0x000ea2000c1e1b00 */
[----:B-1----:R-:W-:-:S05]  /*02f0*/  IMAD.WIDE R10, R19, 0x8, R10 ;  /* 0x00000008130a7825 */ /* 0x002fca00078e020a */
[----:B------:R-:W3:Y:S01]  /*0300*/  LDG.E.64 R18, desc[UR16][R10.64] ;  /* 0x000000100a127981 */ /* 0x000ee2000c1e1b00 */
[----:B--2---:R-:W-:-:S08]  /*0310*/  DMUL R16, R16, 0.5 ;  /* 0x3fe0000010107828 */ /* 0x004fd00000000000 */
[----:B---3--:R-:W-:-:S07]  /*0320*/  DFMA R16, R16, R18, R14 ;  /* 0x000000121010722b */ /* 0x008fce000000000e */
[----:B------:R0:W-:Y:S04]  /*0330*/  STG.E.64 desc[UR16][R6.64], R16 ;  /* 0x0000001006007986 */ /* 0x0001e8000c101b10 */
[----:B------:R-:W2:Y:S04]  /*0340*/  LDG.E.64 R14, desc[UR16][R8.64+0x8] ;  /* 0x00000810080e7981 */ /* 0x000ea8000c1e1b00 */
        /* <DEDUP_REMOVED lines=9> */
[----:B0-----:R-:W3:Y:S04]  /*03e0*/  LDG.E.64 R16, desc[UR16][R8.64+0x18] ;  /* 0x0000181008107981 */ /* 0x001ee8000c1e1b00 */
[----:B------:R-:W4:Y:S01]  /*03f0*/  LDG.E.64 R20, desc[UR16][R10.64+0x18] ;  /* 0x000018100a147981 */ /* 0x000f22000c1e1b00 */
[----:B---3--:R-:W-:-:S08]  /*0400*/  DMUL R16, R16, 0.5 ;  /* 0x3fe0000010107828 */ /* 0x008fd00000000000 */
[----:B----4-:R-:W-:-:S07]  /*0410*/  DFMA R16, R16, R20, R18 ;  /* 0x000000141010722b */ /* 0x010fce0000000012 */
[----:B------:R0:W-:Y:S04]  /*0420*/  STG.E.64 desc[UR16][R6.64], R16 ;  /* 0x0000001006007986 */ /* 0x0001e8000c101b10 */
[----:B-1----:R-:W3:Y:S04]  /*0430*/  LDG.E.64 R14, desc[UR16][R8.64+0x20] ;  /* 0x00002010080e7981 */ /* 0x002ee8000c1e1b00 */
[----:B------:R-:W4:Y:S01]  /*0440*/  LDG.E.64 R20, desc[UR16][R10.64+0x20] ;  /* 0x000020100a147981 */ /* 0x000f22000c1e1b00 */
[----:B---3--:R-:W-:-:S08]  /*0450*/  DMUL R14, R14, 0.5 ;  /* 0x3fe000000e0e7828 */ /* 0x008fd00000000000 */
[----:B----4-:R-:W-:-:S07]  /*0460*/  DFMA R14, R14, R20, R16 ;  /* 0x000000140e0e722b */ /* 0x010fce0000000010 */
[----:B------:R1:W-:Y:S04]  /*0470*/  STG.E.64 desc[UR16][R6.64], R14 ;  /* 0x0000000e06007986 */ /* 0x0003e8000c101b10 */
[----:B--2---:R-:W2:Y:S04]  /*0480*/  LDG.E.64 R18, desc[UR16][R8.64+0x28] ;  /* 0x0000281008127981 */ /* 0x004ea8000c1e1b00 */
        /* <DEDUP_REMOVED lines=11> */
[----:B------:R-:W-:-:S05]  /*0540*/  VIADD R4, R4, 0x8 ;  /* 0x0000000804047836 */ /* 0x000fca0000000000 */
[----:B------:R-:W-:Y:S01]  /*0550*/  ISETP.NE.AND P1, PT, R4, R0, PT ;  /* 0x000000000400720c */ /* 0x000fe20003f25270 */
[----:B---3--:R-:W-:-:S08]  /*0560*/  DMUL R14, R14, 0.5 ;  /* 0x3fe000000e0e7828 */ /* 0x008fd00000000000 */
[----:B----4-:R-:W-:-:S07]  /*0570*/  DFMA R14, R14, R20, R16 ;  /* 0x000000140e0e722b */ /* 0x010fce0000000010 */
[----:B------:R2:W-:Y:S01]  /*0580*/  STG.E.64 desc[UR16][R6.64], R14 ;  /* 0x0000000e06007986 */ /* 0x0005e2000c101b10 */
[----:B------:R-:W-:Y:S05]  /*0590*/  @P1 BRA `(.L_x_45) ;  /* 0xfffffffc00401947 */ /* 0x000fea000383ffff */
[----:B------:R-:W-:-:S07]  /*05a0*/  IMAD.MOV.U32 R4, RZ, RZ, R0 ;  /* 0x000000ffff047224 */ /* 0x000fce00078e0000 */
.L_x_44:
[----:B------:R-:W-:-:S13]  /*05b0*/  ISETP.NE.AND P1, PT, R13, RZ, PT ;  /* 0x000000ff0d00720c */ /* 0x000fda0003f25270 */
[----:B------:R-:W-:Y:S05]  /*05c0*/  @!P1 BRA `(.L_x_46) ;  /* 0x0000000000e49947 */ /* 0x000fea0003800000 */
[----:B------:R-:W-:Y:S01]  /*05d0*/  ISETP.NE.AND P1, PT, R22, RZ, PT ;  /* 0x000000ff1600720c */ /* 0x000fe20003f25270 */
[----:B------:R-:W-:-:S12]  /*05e0*/  @!P0 BRA `(.L_x_47) ;  /* 0x0000000000688947 */ /* 0x000fd80003800000 */
        /* <DEDUP_REMOVED lines=20> */
[----:B0-----:R-:W2:Y:S04]  /*0730*/  LDG.E.64 R10, desc[UR16][R8.64+0x18] ;  /* 0x00001810080a7981 */ /* 0x001ea8000c1e1b00 */
[----:B------:R-:W3:Y:S01]  /*0740*/  LDG.E.64 R14, desc[UR16][R16.64+0x18] ;  /* 0x00001810100e7981 */ /* 0x000ee2000c1e1b00 */
[----:B------:R-:W-:Y:S01]  /*0750*/  IADD3 R4, PT, PT, R4, 0x4, RZ ;  /* 0x0000000404047810 */ /* 0x000fe20007ffe0ff */
[----:B--2---:R-:W-:-:S08]  /*0760*/  DMUL R10, R10, 0.5 ;  /* 0x3fe000000a0a7828 */ /* 0x004fd00000000000 */
[----:B---3--:R-:W-:-:S07]  /*0770*/  DFMA R14, R10, R14, R20 ;  /* 0x0000000e0a0e722b */ /* 0x008fce0000000014 */
[----:B------:R1:W-:Y:S04]  /*0780*/  STG.E.64 desc[UR16][R6.64], R14 ;  /* 0x0000000e06007986 */ /* 0x0003e8000c101b10 */
.L_x_47:
[----:B------:R-:W-:Y:S05]  /*0790*/  @!P1 BRA `(.L_x_46) ;  /* 0x0000000000709947 */ /* 0x000fea0003800000 */
[----:B------:R-:W-:-:S13]  /*07a0*/  ISETP.NE.AND P1, PT, R22, 0x1, PT ;  /* 0x000000011600780c */ /* 0x000fda0003f25270 */
[----:B------:R-:W2:Y:S01]  /*07b0*/  @P1 LDC.64 R8, c[0x0][0x3d0] ;  /* 0x0000f400ff081b82 */ /* 0x000ea20000000a00 */
[----:B-1----:R-:W-:-:S07]  /*07c0*/  @P1 IMAD R21, R12, R3, R4 ;  /* 0x000000030c151224 */ /* 0x002fce00078e0204 */
[----:B------:R-:W0:Y:S01]  /*07d0*/  @P1 LDC.64 R10, c[0x0][0x3a0] ;  /* 0x0000e800ff0a1b82 */ /* 0x000e220000000a00 */
[----:B--2---:R-:W-:-:S05]  /*07e0*/  @P1 IMAD.WIDE.U32 R18, R4, 0x8, R8 ;  /* 0x0000000804121825 */ /* 0x004fca00078e0008 */
[----:B------:R-:W2:Y:S01]  /*07f0*/  @P1 LDG.E.64 R8, desc[UR16][R18.64] ;  /* 0x0000001012081981 */ /* 0x000ea2000c1e1b00 */
[----:B0-----:R-:W-:-:S05]  /*0800*/  @P1 IMAD.WIDE R20, R21, 0x8, R10 ;  /* 0x0000000815141825 */ /* 0x001fca00078e020a */
[----:B------:R-:W3:Y:S01]  /*0810*/  @P1 LDG.E.64 R10, desc[UR16][R20.64] ;  /* 0x00000010140a1981 */ /* 0x000ee2000c1e1b00 */
[----:B------:R-:W-:-:S13]  /*0820*/  LOP3.LUT P2, RZ, R3, 0x1, RZ, 0xc0, !PT ;  /* 0x0000000103ff7812 */ /* 0x000fda000784c0ff */
[----:B------:R-:W0:Y:S08]  /*0830*/  @P2 LDC.64 R24, c[0x0][0x3d0] ;  /* 0x0000f400ff182b82 */ /* 0x000e300000000a00 */
[----:B------:R-:W1:Y:S01]  /*0840*/  @P2 LDC.64 R26, c[0x0][0x3a0] ;  /* 0x0000e800ff1a2b82 */ /* 0x000e620000000a00 */
[----:B--2---:R-:W-:-:S08]  /*0850*/  @P1 DMUL R8, R8, 0.5 ;  /* 0x3fe0000008081828 */ /* 0x004fd00000000000 */
[----:B---3--:R-:W-:-:S07]  /*0860*/  @P1 DFMA R8, R8, R10, R14 ;  /* 0x0000000a0808122b */ /* 0x008fce000000000e */
[----:B------:R2:W-:Y:S04]  /*0870*/  @P1 STG.E.64 desc[UR16][R6.64], R8 ;  /* 0x0000000806001986 */ /* 0x0005e8000c101b10 */
[----:B------:R-:W3:Y:S04]  /*0880*/  @P1 LDG.E.64 R10, desc[UR16][R18.64+0x8] ;  /* 0x00000810120a1981 */ /* 0x000ee8000c1e1b00 */
[----:B------:R-:W4:Y:S01]  /*0890*/  @P1 LDG.E.64 R16, desc[UR16][R20.64+0x8] ;  /* 0x0000081014101981 */ /* 0x000f22000c1e1b00 */
[----:B------:R-:W-:Y:S01]  /*08a0*/  @P1 VIADD R4, R4, 0x2 ;  /* 0x0000000204041836 */ /* 0x000fe20000000000 */
[----:B---3--:R-:W-:-:S08]  /*08b0*/  @P1 DMUL R10, R10, 0.5 ;  /* 0x3fe000000a0a1828 */ /* 0x008fd00000000000 */
[----:B----4-:R-:W-:Y:S01]  /*08c0*/  @P1 DFMA R14, R10, R16, R8 ;  /* 0x000000100a0e122b */ /* 0x010fe20000000008 */
[----:B0-----:R-:W-:-:S04]  /*08d0*/  @P2 IMAD.WIDE.U32 R10, R4, 0x8, R24 ;  /* 0x00000008040a2825 */ /* 0x001fc800078e0018 */
[----:B------:R-:W-:Y:S02]  /*08e0*/  @P2 IMAD R17, R12, R3, R4 ;  /* 0x000000030c112224 */ /* 0x000fe400078e0204 */
[----:B------:R0:W-:Y:S04]  /*08f0*/  @P1 STG.E.64 desc[UR16][R6.64], R14 ;  /* 0x0000000e06001986 */ /* 0x0001e8000c101b10 */
[----:B------:R-:W2:Y:S01]  /*0900*/  @P2 LDG.E.64 R10, desc[UR16][R10.64] ;  /* 0x000000100a0a2981 */ /* 0x000ea2000c1e1b00 */
[----:B-1----:R-:W-:-:S06]  /*0910*/  @P2 IMAD.WIDE R16, R17, 0x8, R26 ;  /* 0x0000000811102825 */ /* 0x002fcc00078e021a */
[----:B------:R-:W3:Y:S01]  /*0920*/  @P2 LDG.E.64 R16, desc[UR16][R16.64] ;  /* 0x0000001010102981 */ /* 0x000ee2000c1e1b00 */
[----:B--2---:R-:W-:-:S08]  /*0930*/  @P2 DMUL R8, R10, 0.5 ;  /* 0x3fe000000a082828 */ /* 0x004fd00000000000 */
[----:B---3--:R-:W-:-:S07]  /*0940*/  @P2 DFMA R8, R8, R16, R14 ;  /* 0x000000100808222b */ /* 0x008fce000000000e */
[----:B------:R0:W-:Y:S04]  /*0950*/  @P2 STG.E.64 desc[UR16][R6.64], R8 ;  /* 0x0000000806002986 */ /* 0x0001e8000c101b10 */
.L_x_46:
[----:B------:R-:W-:-:S06]  /*0960*/  UIADD3 UR4, UPT, UPT, UR4, 0x1, URZ ;  /* 0x0000000104047890 */ /* 0x000fcc000fffe0ff */
[----:B------:R-:W-:-:S13]  /*0970*/  ISETP.NE.AND P1, PT, R5, UR4, PT ;  /* 0x0000000405007c0c */ /* 0x000fda000bf25270 */
[----:B------:R-:W-:Y:S05]  /*0980*/  @!P1 BRA `(.L_x_48) ;  /* 0x0000000000f49947 */ /* 0x000fea0003800000 */
[----:B------:R-:W-:Y:S05]  /*0990*/  BRA `(.L_x_49) ;  /* 0xfffffff8000c7947 */ /* 0x000fea000383ffff */
.L_x_43:
[C---:B------:R-:W-:Y:S01]  /*09a0*/  ISETP.GE.U32.AND P0, PT, R0.reuse, 0x8, PT ;  /* 0x000000080000780c */ /* 0x040fe20003f06070 */
[----:B------:R-:W-:Y:S01]  /*09b0*/  IMAD.MOV.U32 R3, RZ, RZ, RZ ;  /* 0x000000ffff037224 */ /* 0x000fe200078e00ff */
[----:B------:R-:W-:-:S04]  /*09c0*/  LOP3.LUT R22, R0, 0x7, RZ, 0xc0, !PT ;  /* 0x0000000700167812 */ /* 0x000fc800078ec0ff */
[----:B------:R-:W-:-:S07]  /*09d0*/  ISETP.NE.AND P1, PT, R22, RZ, PT ;  /* 0x000000ff1600720c */ /* 0x000fce0003f25270 */
[----:B------:R-:W-:Y:S06]  /*09e0*/  @!P0 BRA `(.L_x_50) ;  /* 0x00000000005c8947 */ /* 0x000fec0003800000 */
[----:B------:R-:W0:Y:S01]  /*09f0*/  LDC.64 R20, c[0x0][0x3e0] ;  /* 0x0000f800ff147b82 */ /* 0x000e220000000a00 */
[----:B------:R-:W-:Y:S01]  /*0a00*/  LOP3.LUT R3, R0, 0x7ffffff8, RZ, 0xc0, !PT ;  /* 0x7ffffff800037812 */ /* 0x000fe200078ec0ff */
[----:B------:R-:W-:-:S06]  /*0a10*/  UMOV UR4, URZ ;  /* 0x000000ff00047c82 */ /* 0x000fcc0008000000 */
.L_x_51:
[----:B-1----:R-:W-:Y:S01]  /*0a20*/  IMAD R5, R23, UR4, R2 ;  /* 0x0000000417057c24 */ /* 0x002fe2000f8e0202 */
[----:B------:R-:W-:-:S03]  /*0a30*/  UIADD3 UR4, UPT, UPT, UR4, 0x8, URZ ;  /* 0x0000000804047890 */ /* 0x000fc6000fffe0ff */
[----:B0-----:R-:W-:-:S03]  /*0a40*/  IMAD.WIDE R4, R5, 0x8, R20 ;  /* 0x0000000805047825 */ /* 0x001fc600078e0214 */
[----:B------:R-:W-:Y:S02]  /*0a50*/  ISETP.NE.AND P0, PT, R3, UR4, PT ;  /* 0x0000000403007c0c */ /* 0x000fe4000bf05270 */
[----:B------:R1:W-:Y:S01]  /*0a60*/  STG.E.64 desc[UR16][R4.64], RZ ;  /* 0x000000ff04007986 */ /* 0x0003e2000c101b10 */
[----:B------:R-:W-:-:S05]  /*0a70*/  IMAD.WIDE R6, R23, 0x8, R4 ;  /* 0x0000000817067825 */ /* 0x000fca00078e0204 */
        /* <DEDUP_REMOVED lines=13> */
[----:B------:R-:W-:Y:S05]  /*0b50*/  @P0 BRA `(.L_x_51) ;  /* 0xfffffffc00b00947 */ /* 0x000fea000383ffff */
.L_x_50:
[----:B------:R-:W-:Y:S05]  /*0b60*/  @!P1 BRA `(.L_x_48) ;  /* 0x00000000007c9947 */ /* 0x000fea0003800000 */
[----:B------:R-:W-:Y:S02]  /*0b70*/  ISETP.GE.U32.AND P0, PT, R22, 0x4, PT ;  /* 0x000000041600780c */ /* 0x000fe40003f06070 */
[----:B-1----:R-:W-:-:S04]  /*0b80*/  LOP3.LUT R12, R0, 0x3, RZ, 0xc0, !PT ;  /* 0x00000003000c7812 */ /* 0x002fc800078ec0ff */
[----:B------:R-:W-:-:S07]  /*0b90*/  ISETP.NE.AND P1, PT, R12, RZ, PT ;  /* 0x000000ff0c00720c */ /* 0x000fce0003f25270 */
[----:B------:R-:W-:Y:S06]  /*0ba0*/  @!P0 BRA `(.L_x_52) ;  /* 0x00000000002c8947 */ /* 0x000fec0003800000 */
[----:B------:R-:W0:Y:S01]  /*0bb0*/  LDC.64 R4, c[0x0][0x3e0] ;  /* 0x0000f800ff047b82 */ /* 0x000e220000000a00 */
[C---:B------:R-:W-:Y:S02]  /*0bc0*/  IMAD R7, R3.reuse, R23, R2 ;  /* 0x0000001703077224 */ /* 0x040fe400078e0202 */
[----:B------:R-:W-:Y:S02]  /*0bd0*/  VIADD R3, R3, 0x4 ;  /* 0x0000000403037836 */ /* 0x000fe40000000000 */
[----:B0-----:R-:W-:-:S05]  /*0be0*/  IMAD.WIDE R4, R7, 0x8, R4 ;  /* 0x0000000807047825 */ /* 0x001fca00078e0204 */
[----:B------:R0:W-:Y:S01]  /*0bf0*/  STG.E.64 desc[UR16][R4.64], RZ ;  /* 0x000000ff04007986 */ /* 0x0001e2000c101b10 */
[----:B------:R-:W-:-:S05]  /*0c00*/  IMAD.WIDE R6, R23, 0x8, R4 ;  /* 0x0000000817067825 */ /* 0x000fca00078e0204 */
[----:B------:R0:W-:Y:S01]  /*0c10*/  STG.E.64 desc[UR16][R6.64], RZ ;  /* 0x000000ff06007986 */ /* 0x0001e2000c101b10 */
[----:B------:R-:W-:-:S05]  /*0c20*/  IMAD.WIDE R8, R23, 0x8, R6 ;  /* 0x0000000817087825 */ /* 0x000fca00078e0206 */
[----:B------:R0:W-:Y:S01]  /*0c30*/  STG.E.64 desc[UR16][R8.64], RZ ;  /* 0x000000ff08007986 */ /* 0x0001e2000c101b10 */
[----:B------:R-:W-:-:S05]  /*0c40*/  IMAD.WIDE R10, R23, 0x8, R8 ;  /* 0x00000008170a7825 */ /* 0x000fca00078e0208 */
[----:B------:R0:W-:Y:S02]  /*0c50*/  STG.E.64 desc[UR16][R10.64], RZ ;  /* 0x000000ff0a007986 */ /* 0x0001e4000c101b10 */
.L_x_52:
[----:B------:R-:W-:Y:S05]  /*0c60*/  @!P1 BRA `(.L_x_48) ;  /* 0x00000000003c9947 */ /* 0x000fea0003800000 */
[----:B------:R-:W-:Y:S02]  /*0c70*/  LOP3.LUT R0, R0, 0x1, RZ, 0xc0, !PT ;  /* 0x0000000100007812 */ /* 0x000fe400078ec0ff */
[----:B------:R-:W-:Y:S02]  /*0c80*/  ISETP.NE.AND P0, PT, R12, 0x1, PT ;  /* 0x000000010c00780c */ /* 0x000fe40003f05270 */
[----:B------:R-:W-:-:S13]  /*0c90*/  ISETP.NE.U32.AND P1, PT, R0, 0x1, PT ;  /* 0x000000010000780c */ /* 0x000fda0003f25070 */
[----:B0-----:R-:W0:Y:S01]  /*0ca0*/  @!P1 LDC.64 R8, c[0x0][0x3e0] ;  /* 0x0000f800ff089b82 */ /* 0x001e220000000a00 */
[----:B------:R-:W-:Y:S05]  /*0cb0*/  @!P0 BRA `(.L_x_53) ;  /* 0x00000000001c8947 */ /* 0x000fea0003800000 */
[----:B------:R-:W1:Y:S01]  /*0cc0*/  LDC.64 R4, c[0x0][0x3e0] ;  /* 0x0000f800ff047b82 */ /* 0x000e620000000a00 */
[C---:B------:R-:W-:Y:S02]  /*0cd0*/  IMAD R7, R3.reuse, R23, R2 ;  /* 0x0000001703077224 */ /* 0x040fe400078e0202 */
[----:B------:R-:W-:Y:S02]  /*0ce0*/  VIADD R3, R3, 0x2 ;  /* 0x0000000203037836 */ /* 0x000fe40000000000 */
[----:B-1----:R-:W-:-:S05]  /*0cf0*/  IMAD.WIDE R4, R7, 0x8, R4 ;  /* 0x0000000807047825 */ /* 0x002fca00078e0204 */
[----:B------:R1:W-:Y:S01]  /*0d00*/  STG.E.64 desc[UR16][R4.64], RZ ;  /* 0x000000ff04007986 */ /* 0x0003e2000c101b10 */
[----:B------:R-:W-:-:S05]  /*0d10*/  IMAD.WIDE R6, R23, 0x8, R4 ;  /* 0x0000000817067825 */ /* 0x000fca00078e0204 */
[----:B------:R1:W-:Y:S02]  /*0d20*/  STG.E.64 desc[UR16][R6.64], RZ ;  /* 0x000000ff06007986 */ /* 0x0003e4000c101b10 */
.L_x_53:
[----:B-1----:R-:W-:-:S04]  /*0d30*/  @!P1 IMAD R5, R3, R23, R2 ;  /* 0x0000001703059224 */ /* 0x002fc800078e0202 */
[----:B0-----:R-:W-:-:S05]  /*0d40*/  @!P1 IMAD.WIDE R4, R5, 0x8, R8 ;  /* 0x0000000805049825 */ /* 0x001fca00078e0208 */
[----:B------:R3:W-:Y:S02]  /*0d50*/  @!P1 STG.E.64 desc[UR16][R4.64], RZ ;  /* 0x000000ff04009986 */ /* 0x0007e4000c101b10 */
.L_x_48:
[----:B------:R-:W4:Y:S08]  /*0d60*/  LDC.64 R28, c[0x0][0x3c8] ;  /* 0x0000f200ff1c7b82 */ /* 0x000f300000000a00 */
[----:B01-3--:R-:W0:Y:S01]  /*0d70*/  LDC.64 R4, c[0x0][0x3f8] ;  /* 0x0000fe00ff047b82 */ /* 0x00be220000000a00 */
[----:B----4-:R-:W-:-:S06]  /*0d80*/  IMAD.WIDE R28, R2, 0x8, R28 ;  /* 0x00000008021c7825 */ /* 0x010fcc00078e021c */
[----:B------:R-:W3:Y:S01]  /*0d90*/  LDG.E.64 R28, desc[UR16][R28.64] ;  /* 0x000000101c1c7981 */ /* 0x000ee2000c1e1b00 */
[----:B------:R-:W-:Y:S01]  /*0da0*/  CS2R R26, SRZ ;  /* 0x00000000001a7805 */ /* 0x000fe2000001ff00 */
[----:B0-----:R-:W-:Y:S01]  /*0db0*/  DADD R4, R4, 2 ;  /* 0x4000000004047429 */ /* 0x001fe20000000000 */
[----:B------:R-:W-:Y:S02]  /*0dc0*/  CS2R R24, SRZ ;  /* 0x0000000000187805 */ /* 0x000fe4000001ff00 */
[----:B------:R-:W-:Y:S02]  /*0dd0*/  CS2R R22, SRZ ;  /* 0x0000000000167805 */ /* 0x000fe4000001ff00 */
[----:B------:R-:W-:Y:S02]  /*0de0*/  CS2R R20, SRZ ;  /* 0x0000000000147805 */ /* 0x000fe4000001ff00 */
[----:B--2---:R-:W-:Y:S02]  /*0df0*/  CS2R R18, SRZ ;  /* 0x0000000000127805 */ /* 0x004fe4000001ff00 */
[----:B------:R-:W-:-:S02]  /*0e00*/  CS2R R16, SRZ ;  /* 0x0000000000107805 */ /* 0x000fc4000001ff00 */
[----:B------:R-:W-:Y:S01]  /*0e10*/  CS2R R14, SRZ ;  /* 0x00000000000e7805 */ /* 0x000fe2000001ff00 */
[----:B------:R-:W-:Y:S01]  /*0e20*/  UMOV UR6, URZ ;  /* 0x000000ff00067c82 */ /* 0x000fe20008000000 */
[----:B------:R-:W-:Y:S01]  /*0e30*/  UMOV UR4, URZ ;  /* 0x000000ff00047c82 */ /* 0x000fe20008000000 */
[----:B------:R-:W-:Y:S01]  /*0e40*/  UMOV UR5, URZ ;  /* 0x000000ff00057c82 */ /* 0x000fe20008000000 */
[----:B------:R-:W-:Y:S02]  /*0e50*/  R2UR UR8, R4 ;  /* 0x00000000040872ca */ /* 0x000fe400000e0000 */
[----:B------:R-:W-:-:S13]  /*0e60*/  R2UR UR9, R5 ;  /* 0x00000000050972ca */ /* 0x000fda00000e0000 */
[----:B------:R-:W-:Y:S01]  /*0e70*/  ULOP3.LUT UR8, UR9, 0x7ff00000, URZ, 0xc0, !UPT ;  /* 0x7ff0000009087892 */ /* 0x000fe2000f8ec0ff */
[----:B---3--:R-:W-:-:S10]  /*0e80*/  DADD R4, R28, 2 ;  /* 0x400000001c047429 */ /* 0x008fd40000000000 */
[----:B------:R-:W-:-:S07]  /*0e90*/  LOP3.LUT R0, R5, 0x7ff00000, RZ, 0xc0, !PT ;  /* 0x7ff0000005007812 */ /* 0x000fce00078ec0ff */
.L_x_128:
[----:B------:R-:W0:Y:S01]  /*0ea0*/  LDCU UR7, c[0x0][0x3e8] ;  /* 0x00007d00ff0777ac */ /* 0x000e220008000800 */
[----:B------:R-:W1:Y:S01]  /*0eb0*/  LDC.64 R12, c[0x0][0x3e0] ;  /* 0x0000f800ff0c7b82 */ /* 0x000e620000000a00 */
[----:B------:R-:W2:Y:S07]  /*0ec0*/  LDCU.64 UR10, c[0x0][0x3c0] ;  /* 0x00007800ff0a77ac */ /* 0x000eae0008000a00 */
[----:B------:R-:W3:Y:S01]  /*0ed0*/  LDC.64 R4, c[0x0][0x3a8] ;  /* 0x0000ea00ff047b82 */ /* 0x000ee20000000a00 */
[----:B0-----:R-:W-:-:S04]  /*0ee0*/  UIMAD UR7, UR6, UR7, URZ ;  /* 0x00000007060772a4 */ /* 0x001fc8000f8e02ff */
[----:B------:R-:W-:Y:S02]  /*0ef0*/  ULEA UR12, UR6, UR7, 0x1 ;  /* 0x00000007060c7291 */ /* 0x000fe4000f8e08ff */
[----:B------:R-:W-:Y:S01]  /*0f00*/  VIADD R3, R2, UR7 ;  /* 0x0000000702037c36 */ /* 0x000fe20008000000 */
[----:B--2---:R-:W-:-:S03]  /*0f10*/  UIMAD.WIDE.U32 UR10, UR6, 0x8, UR10 ;  /* 0x00000008060a78a5 */ /* 0x004fc6000f8e000a */
[----:B------:R-:W-:Y:S01]  /*0f20*/  VIADD R7, R2, UR12 ;  /* 0x0000000c02077c36 */ /* 0x000fe20008000000 */
[----:B------:R-:W0:Y:S01]  /*0f30*/  LDCU UR7, c[0x0][0x3f0] ;  /* 0x00007e00ff0777ac */ /* 0x000e220008000800 */
[----:B-1----:R-:W-:-:S04]  /*0f40*/  IMAD.WIDE R12, R3, 0x8, R12 ;  /* 0x00000008030c7825 */ /* 0x002fc800078e020c */
[----:B---3--:R-:W-:Y:S02]  /*0f50*/  IMAD.WIDE R4, R7, 0x8, R4 ;  /* 0x0000000807047825 */ /* 0x008fe400078e0204 */
[----:B------:R-:W2:Y:S01]  /*0f60*/  LDG.E.64 R12, desc[UR16][R12.64] ;  /* 0x000000100c0c7981 */ /* 0x000ea2000c1e1b00 */
[----:B------:R-:W-:Y:S01]  /*0f70*/  MOV R10, UR10 ;  /* 0x0000000a000a7c02 */ /* 0x000fe20008000f00 */
[----:B------:R-:W-:Y:S01]  /*0f80*/  IMAD.U32 R11, RZ, RZ, UR11 ;  /* 0x0000000bff0b7e24 */ /* 0x000fe2000f8e00ff */
[----:B------:R-:W1:Y:S01]  /*0f90*/  LDCU.64 UR10, c[0x0][0x3b8] ;  /* 0x00007700ff0a77ac */ /* 0x000e620008000a00 */
[----:B------:R-:W2:Y:S04]  /*0fa0*/  LDG.E.64 R4, desc[UR16][R4.64] ;  /* 0x0000001004047981 */ /* 0x000ea8000c1e1b00 */
[----:B------:R-:W3:Y:S01]  /*0fb0*/  LDG.E.64 R10, desc[UR16][R10.64] ;  /* 0x000000100a0a7981 */ /* 0x000ee2000c1e1b00 */
[----:B------:R-:W-:Y:S01]  /*0fc0*/  CS2R R30, SRZ ;  /* 0x00000000001e7805 */ /* 0x000fe2000001ff00 */
[----:B------:R-:W-:-:S02]  /*0fd0*/  UIADD3 UR9, UPT, UPT, UR6, 0x1, URZ ;  /* 0x0000000106097890 */ /* 0x000fc4000fffe0ff */
[----:B0-----:R-:W-:Y:S02]  /*0fe0*/  UISETP.GE.AND UP0, UPT, UR7, 0x1, UPT ;  /* 0x000000010700788c */ /* 0x001fe4000bf06270 */
[----:B-1----:R-:W-:-:S03]  /*0ff0*/  UIMAD.WIDE.U32 UR10, UR6, 0x8, UR10 ;  /* 0x00000008060a78a5 */ /* 0x002fc6000f8e000a */
[----:B------:R-:W-:Y:S01]  /*1000*/  UMOV UR6, URZ ;  /* 0x000000ff00067c82 */ /* 0x000fe20008000000 */
[----:B--2---:R-:W-:Y:S02]  /*1010*/  DMUL R6, R12, R4 ;  /* 0x000000040c067228 */ /* 0x004fe40000000000 */
[----:B---3--:R-:W-:-:S06]  /*1020*/  DFMA R16, R4, R10, R16 ;  /* 0x0000000a0410722b */ /* 0x008fcc0000000010 */
[----:B------:R-:W-:Y:S01]  /*1030*/  DFMA R14, R6, R10, R14 ;  /* 0x0000000a060e722b */ /* 0x000fe2000000000e */
[----:B------:R-:W-:Y:S10]  /*1040*/  BRA.U !UP0, `(.L_x_54) ;  /* 0x0000001108087547 */ /* 0x000ff4000b800000 */
[----:B------:R-:W-:Y:S02]  /*1050*/  IMAD.U32 R4, RZ, RZ, UR10 ;  /* 0x0000000aff047e24 */ /* 0x000fe4000f8e00ff */
[----:B------:R-:W-:Y:S02]  /*1060*/  IMAD.U32 R5, RZ, RZ, UR11 ;  /* 0x0000000bff057e24 */ /* 0x000fe4000f8e00ff */
[----:B------:R-:W-:Y:S02]  /*1070*/  IMAD.U32 R6, RZ, RZ, UR10 ;  /* 0x0000000aff067e24 */ /* 0x000fe4000f8e00ff */
[----:B------:R-:W-:Y:S01]  /*1080*/  IMAD.U32 R7, RZ, RZ, UR11 ;  /* 0x0000000bff077e24 */ /* 0x000fe2000f8e00ff */
[C---:B------:R-:W-:Y:S01]  /*1090*/  DSETP.NEU.AND P5, PT, R28.reuse, 1, PT ;  /* 0x3ff000001c00742a */ /* 0x040fe20003fad000 */
[----:B------:R-:W2:Y:S01]  /*10a0*/  LDG.E.64 R4, desc[UR16][R4.64+0x8] ;  /* 0x0000081004047981 */ /* 0x000ea2000c1e1b00 */
[C---:B------:R-:W-:Y:S01]  /*10b0*/  DSETP.NEU.AND P6, PT, |R28|.reuse, +INF , PT ;  /* 0x7ff000001c00742a */ /* 0x040fe20003fcd200 */
[----:B------:R-:W0:Y:S02]  /*10c0*/  LDCU.64 UR18, c[0x0][0x3d8] ;  /* 0x00007b00ff1277ac */ /* 0x000e240008000a00 */
[----:B------:R-:W2:Y:S01]  /*10d0*/  LDG.E.64 R6, desc[UR16][R6.64] ;  /* 0x0000001006067981 */ /* 0x000ea2000c1e1b00 */
[C---:B------:R-:W-:Y:S01]  /*10e0*/  DSETP.NAN.AND P2, PT, R28.reuse, R28, PT ;  /* 0x0000001c1c00722a */ /* 0x040fe20003f48000 */
[----:B------:R-:W-:Y:S01]  /*10f0*/  BSSY.RECONVERGENT B0, `(.L_x_55) ;  /* 0x000000d000007945 */ /* 0x000fe20003800200 */
[----:B------:R-:W-:Y:S01]  /*1100*/  DSETP.NEU.AND P4, PT, R28, RZ, PT ;  /* 0x000000ff1c00722a */ /* 0x000fe20003f8d000 */
[----:B------:R-:W-:Y:S01]  /*1110*/  ISETP.NE.AND P3, PT, R0, 0x7ff00000, PT ;  /* 0x7ff000000000780c */ /* 0x000fe20003f65270 */
[----:B------:R-:W-:Y:S01]  /*1120*/  UIADD3 UR7, UPT, UPT, -UR7, URZ, URZ ;  /* 0x000000ff07077290 */ /* 0x000fe2000fffe1ff */
[----:B------:R-:W-:Y:S01]  /*1130*/  MOV R3, 0x3a8067c5 ;  /* 0x3a8067c500037802 */ /* 0x000fe20000000f00 */
[----:B------:R-:W-:Y:S01]  /*1140*/  UMOV UR15, 0x40000000 ;  /* 0x40000000000f7882 */ /* 0x000fe20000000000 */
[----:B--2---:R-:W-:-:S02]  /*1150*/  DADD R32, R4, -R6 ;  /* 0x0000000004207229 */ /* 0x004fc40000000806 */
[----:B------:R-:W-:Y:S01]  /*1160*/  DADD R34, R4, R6 ;  /* 0x0000000004227229 */ /* 0x000fe20000000006 */
[----:B------:R-:W-:Y:S01]  /*1170*/  IMAD.MOV.U32 R6, RZ, RZ, 0x41b3b33d ;  /* 0x41b3b33dff067424 */ /* 0x000fe200078e00ff */
[----:B------:R-:W-:-:S04]  /*1180*/  MOV R4, 0x11c0 ;  /* 0x000011c000047802 */ /* 0x000fc80000000f00 */
[----:B------:R-:W-:Y:S02]  /*1190*/  DMUL R32, R32, 0.5 ;  /* 0x3fe0000020207828 */ /* 0x000fe40000000000 */
[----:B0-----:R-:W-:-:S11]  /*11a0*/  DMUL R34, R34, 0.5 ;  /* 0x3fe0000022227828 */ /* 0x001fd60000000000 */
[----:B------:R-:W-:Y:S05]  /*11b0*/  CALL.REL.NOINC `($_Z14mean_opacitiesPdS_S_S_S_S_S_S_S_S_S_S_S_iiid$__internal_accurate_pow) ;  /* 0x0000005000707944 */ /* 0x000fea0003c00000 */
[----:B------:R-:W-:Y:S05]  /*11c0*/  BSYNC.RECONVERGENT B0 ;  /* 0x0000000000007941 */ /* 0x000fea0003800200 */
.L_x_55:
[----:B------:R-:W-:Y:S01]  /*11d0*/  IMAD.MOV.U32 R7, RZ, RZ, R3 ;  /* 0x000000ffff077224 */ /* 0x000fe200078e0003 */
[----:B------:R-:W-:Y:S01]  /*11e0*/  BSSY.RECONVERGENT B0, `(.L_x_56) ;  /* 0x0000007000007945 */ /* 0x000fe20003800200 */
[----:B------:R-:W-:Y:S01]  /*11f0*/  IMAD.MOV.U32 R3, RZ, RZ, 0x421beb9b ;  /* 0x421beb9bff037424 */ /* 0x000fe200078e00ff */
[----:B------:R-:W-:Y:S01]  /*1200*/  MOV R4, 0x1250 ;  /* 0x0000125000047802 */ /* 0x000fe20000000f00 */
[----:B------:R-:W-:Y:S02]  /*1210*/  UMOV UR15, 0x40080000 ;  /* 0x40080000000f7882 */ /* 0x000fe40000000000 */
[----:B------:R-:W-:Y:S01]  /*1220*/  DADD R36, R6, R6 ;  /* 0x0000000006247229 */ /* 0x000fe20000000006 */
[----:B------:R-:W-:-:S10]  /*1230*/  IMAD.MOV.U32 R6, RZ, RZ, -0xc600000 ;  /* 0xf3a00000ff067424 */ /* 0x000fd400078e00ff */
[----:B------:R-:W-:Y:S05]  /*1240*/  CALL.REL.NOINC `($_Z14mean_opacitiesPdS_S_S_S_S_S_S_S_S_S_S_S_iiid$__internal_accurate_pow) ;  /* 0x00000050004c7944 */ /* 0x000fea0003c00000 */
[----:B------:R-:W-:Y:S05]  /*1250*/  BSYNC.RECONVERGENT B0 ;  /* 0x0000000000007941 */ /* 0x000fea0003800200 */
.L_x_56:
[----:B------:R-:W-:Y:S01]  /*1260*/  DADD R4, -RZ, |R28| ;  /* 0x00000000ff047229 */ /* 0x000fe2000000051c */
[----:B------:R-:W-:Y:S01]  /*1270*/  IMAD.MOV.U32 R7, RZ, RZ, R3 ;  /* 0x000000ffff077224 */ /* 0x000fe200078e0003 */
[----:B------:R-:W-:Y:S01]  /*1280*/  BSSY.RECONVERGENT B0, `(.L_x_57) ;  /* 0x0000007000007945 */ /* 0x000fe20003800200 */
[----:B------:R-:W-:-:S04]  /*1290*/  UMOV UR15, 0x40000000 ;  /* 0x40000000000f7882 */ /* 0x000fc80000000000 */
[----:B------:R-:W-:-:S03]  /*12a0*/  DMUL R36, R6, R36 ;  /* 0x0000002406247228 */ /* 0x000fc60000000000 */
[----:B------:R-:W-:Y:S01]  /*12b0*/  IMAD.MOV.U32 R6, RZ, RZ, R4 ;  /* 0x000000ffff067224 */ /* 0x000fe200078e0004 */
[----:B------:R-:W-:Y:S02]  /*12c0*/  MOV R3, R5 ;  /* 0x0000000500037202 */ /* 0x000fe40000000f00 */
[----:B------:R-:W-:-:S07]  /*12d0*/  MOV R4, 0x12f0 ;  /* 0x000012f000047802 */ /* 0x000fce0000000f00 */
[----:B------:R-:W-:Y:S05]  /*12e0*/  CALL.REL.NOINC `($_Z14mean_opacitiesPdS_S_S_S_S_S_S_S_S_S_S_S_iiid$__internal_accurate_pow) ;  /* 0x0000005000247944 */ /* 0x000fea0003c00000 */
[----:B------:R-:W-:Y:S05]  /*12f0*/  BSYNC.RECONVERGENT B0 ;  /* 0x0000000000007941 */ /* 0x000fea0003800200 */
.L_x_57:
[----:B------:R-:W-:Y:S01]  /*1300*/  DADD R4, R28, 2 ;  /* 0x400000001c047429 */ /* 0x000fe20000000000 */
[----:B------:R-:W-:Y:S02]  /*1310*/  FSEL R39, R6, RZ, P4 ;  /* 0x000000ff06277208 */ /* 0x000fe40002000000 */
[----:B------:R-:W-:Y:S02]  /*1320*/  CS2R R30, SRZ ;  /* 0x00000000001e7805 */ /* 0x000fe4000001ff00 */
[----:B------:R-:W-:Y:S01]  /*1330*/  FSEL R3, R3, RZ, P4 ;  /* 0x000000ff03037208 */ /* 0x000fe20002000000 */
[----:B------:R-:W0:Y:S04]  /*1340*/  LDCU.64 UR20, c[0x0][0x3d0] ;  /* 0x00007a00ff1477ac */ /* 0x000e280008000a00 */
[----:B------:R-:W-:-:S02]  /*1350*/  FSEL R6, R4, R39, P2 ;  /* 0x0000002704067208 */ /* 0x000fc40001000000 */
[----:B------:R-:W-:Y:S02]  /*1360*/  FSEL R4, R5, R3, P2 ;  /* 0x0000000305047208 */ /* 0x000fe40001000000 */
[----:B------:R-:W-:Y:S02]  /*1370*/  @!P3 FSEL R39, R6, RZ, P6 ;  /* 0x000000ff0627b208 */ /* 0x000fe40003000000 */
[----:B------:R-:W-:Y:S02]  /*1380*/  @!P3 FSEL R3, R4, +QNAN , P6 ;  /* 0x7ff000000403b808 */ /* 0x000fe40003000000 */
[----:B------:R-:W-:Y:S02]  /*1390*/  FSEL R38, R39, RZ, P5 ;  /* 0x000000ff27267208 */ /* 0x000fe40002800000 */
[----:B------:R-:W-:-:S07]  /*13a0*/  FSEL R39, R3, 1.875, P5 ;  /* 0x3ff0000003277808 */ /* 0x000fce0002800000 */
.L_x_71:
[----:B------:R-:W-:Y:S02]  /*13b0*/  IMAD.U32 R8, RZ, RZ, UR18 ;  /* 0x00000012ff087e24 */ /* 0x000fe4000f8e00ff */
[----:B------:R-:W-:-:S05]  /*13c0*/  IMAD.U32 R9, RZ, RZ, UR19 ;  /* 0x00000013ff097e24 */ /* 0x000fca000f8e00ff */
[----:B------:R-:W2:Y:S01]  /*13d0*/  LDG.E.64 R4, desc[UR16][R8.64] ;  /* 0x0000001008047981 */ /* 0x000ea2000c1e1b00 */
[----:B0-----:R-:W-:Y:S02]  /*13e0*/  IMAD.U32 R40, RZ, RZ, UR20 ;  /* 0x00000014ff287e24 */ /* 0x001fe4000f8e00ff */
[----:B------:R-:W-:-:S06]  /*13f0*/  IMAD.U32 R41, RZ, RZ, UR21 ;  /* 0x00000015ff297e24 */ /* 0x000fcc000f8e00ff */
[----:B------:R-:W5:Y:S01]  /*1400*/  LDG.E.64 R40, desc[UR16][R40.64] ;  /* 0x0000001028287981 */ /* 0x000f62000c1e1b00 */
[----:B------:R-:W-:Y:S01]  /*1410*/  BSSY.RECONVERGENT B0, `(.L_x_58) ;  /* 0x000000b000007945 */ /* 0x000fe20003800200 */
[----:B------:R-:W-:Y:S01]  /*1420*/  UIADD3 UR7, UPT, UPT, UR7, 0x1, URZ ;  /* 0x0000000107077890 */ /* 0x000fe2000fffe0ff */
[----:B------:R-:W-:-:S03]  /*1430*/  UMOV UR15, 0x40180000 ;  /* 0x40180000000f7882 */ /* 0x000fc60000000000 */
[----:B------:R-:W-:Y:S01]  /*1440*/  UISETP.NE.AND UP2, UPT, UR7, URZ, UPT ;  /* 0x000000ff0700728c */ /* 0x000fe2000bf45270 */
[----:B--2---:R-:W-:-:S08]  /*1450*/  DADD R4, R4, -0.5 ;  /* 0xbfe0000004047429 */ /* 0x004fd00000000000 */
[----:B------:R-:W-:Y:S01]  /*1460*/  DADD R42, R4, R4 ;  /* 0x00000000042a7229 */ /* 0x000fe20000000004 */
[----:B------:R-:W-:-:S07]  /*1470*/  MOV R4, 0x14c0 ;  /* 0x000014c000047802 */ /* 0x000fce0000000f00 */
[----:B------:R-:W-:-:S08]  /*1480*/  DFMA R42, R32, R42, R34 ;  /* 0x0000002a202a722b */ /* 0x000fd00000000022 */
[----:B------:R-:W-:-:S10]  /*1490*/  DADD R6, -RZ, |R42| ;  /* 0x00000000ff067229 */ /* 0x000fd4000000052a */
[----:B------:R-:W-:-:S07]  /*14a0*/  IMAD.MOV.U32 R3, RZ, RZ, R7 ;  /* 0x000000ffff037224 */ /* 0x000fce00078e0007 */
[----:B-----5:R-:W-:Y:S05]  /*14b0*/  CALL.REL.NOINC `($_Z14mean_opacitiesPdS_S_S_S_S_S_S_S_S_S_S_S_iiid$__internal_accurate_pow) ;  /* 0x0000004c00b07944 */ /* 0x020fea0003c00000 */
[----:B------:R-:W-:Y:S05]  /*14c0*/  BSYNC.RECONVERGENT B0 ;  /* 0x0000000000007941 */ /* 0x000fea0003800200 */
.L_x_58:
[----:B------:R-:W-:Y:S01]  /*14d0*/  UMOV UR14, 0xec6d90cf ;  /* 0xec6d90cf000e7882 */ /* 0x000fe20000000000 */
[----:B------:R-:W-:Y:S01]  /*14e0*/  UMOV UR15, 0x3ca3e5b1 ;  /* 0x3ca3e5b1000f7882 */ /* 0x000fe20000000000 */
[----:B------:R-:W-:Y:S01]  /*14f0*/  MOV R4, 0x1 ;  /* 0x0000000100047802 */ /* 0x000fe20000000f00 */
[C---:B------:R-:W-:Y:S01]  /*1500*/  DMUL R8, R42.reuse, UR14 ;  /* 0x0000000e2a087c28 */ /* 0x040fe20008000000 */
[----:B------:R-:W-:Y:S01]  /*1510*/  UMOV UR22, 0xe7273bd7 ;  /* 0xe7273bd700167882 */ /* 0x000fe20000000000 */
[----:B------:R-:W-:Y:S01]  /*1520*/  UMOV UR23, 0x3caca0b0 ;  /* 0x3caca0b000177882 */ /* 0x000fe20000000000 */
[----:B------:R-:W-:-:S05]  /*1530*/  DSETP.NEU.AND P0, PT, R42, RZ, PT ;  /* 0x000000ff2a00722a */ /* 0x000fca0003f0d000 */
[----:B------:R-:W-:-:S06]  /*1540*/  DMUL R8, R28, R8 ;  /* 0x000000081c087228 */ /* 0x000fcc0000000000 */
[----:B------:R-:W0:Y:S02]  /*1550*/  MUFU.RCP64H R5, R9 ;  /* 0x0000000900057308 */ /* 0x000e240000001800 */
[----:B0-----:R-:W-:-:S08]  /*1560*/  DFMA R44, -R8, R4, 1 ;  /* 0x3ff00000082c742b */ /* 0x001fd00000000104 */
[----:B------:R-:W-:-:S08]  /*1570*/  DFMA R44, R44, R44, R44 ;  /* 0x0000002c2c2c722b */ /* 0x000fd0000000002c */
[----:B------:R-:W-:-:S08]  /*1580*/  DFMA R44, R4, R44, R4 ;  /* 0x0000002c042c722b */ /* 0x000fd00000000004 */
[----:B------:R-:W-:-:S08]  /*1590*/  DFMA R4, -R8, R44, 1 ;  /* 0x3ff000000804742b */ /* 0x000fd0000000012c */
[----:B------:R-:W-:Y:S02]  /*15a0*/  DFMA R44, R44, R4, R44 ;  /* 0x000000042c2c722b */ /* 0x000fe4000000002c */
[----:B------:R-:W-:-:S06]  /*15b0*/  DADD R4, R42, 6 ;  /* 0x401800002a047429 */ /* 0x000fcc0000000000 */
[----:B------:R-:W-:-:S04]  /*15c0*/  DMUL R46, R44, UR22 ;  /* 0x000000162c2e7c28 */ /* 0x000fc80008000000 */
[----:B------:R-:W-:Y:S02]  /*15d0*/  LOP3.LUT R4, R5, 0x7ff00000, RZ, 0xc0, !PT ;  /* 0x7ff0000005047812 */ /* 0x000fe400078ec0ff */
[----:B------:R-:W-:Y:S02]  /*15e0*/  FSEL R5, R3, RZ, P0 ;  /* 0x000000ff03057208 */ /* 0x000fe40000000000 */
[----:B------:R-:W-:Y:S01]  /*15f0*/  ISETP.NE.AND P1, PT, R4, 0x7ff00000, PT ;  /* 0x7ff000000400780c */ /* 0x000fe20003f25270 */
[----:B------:R-:W-:Y:S01]  /*1600*/  DFMA R48, -R8, R46, UR22 ;  /* 0x0000001608307e2b */ /* 0x000fe2000800012e */
[----:B------:R-:W-:-:S07]  /*1610*/  FSEL R4, R6, RZ, P0 ;  /* 0x000000ff06047208 */ /* 0x000fce0000000000 */
[----:B------:R-:W-:-:S04]  /*1620*/  DFMA R6, R44, R48, R46 ;  /* 0x000000302c06722b */ /* 0x000fc8000000002e */
[----:B------:R-:W-:Y:S07]  /*1630*/  @P1 BRA `(.L_x_59) ;  /* 0x0000000000181947 */ /* 0x000fee0003800000 */
[----:B------:R-:W-:-:S14]  /*1640*/  DSETP.NAN.AND P0, PT, R42, R42, PT ;  /* 0x0000002a2a00722a */ /* 0x000fdc0003f08000 */
[----:B------:R-:W-:Y:S01]  /*1650*/  @P0 DADD R4, R42, 6 ;  /* 0x401800002a040429 */ /* 0x000fe20000000000 */
[----:B------:R-:W-:Y:S10]  /*1660*/  @P0 BRA `(.L_x_59) ;  /* 0x00000000000c0947 */ /* 0x000ff40003800000 */
[----:B------:R-:W-:-:S14]  /*1670*/  DSETP.NEU.AND P0, PT, |R42|, +INF , PT ;  /* 0x7ff000002a00742a */ /* 0x000fdc0003f0d200 */
[----:B------:R-:W-:Y:S02]  /*1680*/  @!P0 IMAD.MOV.U32 R4, RZ, RZ, 0x0 ;  /* 0x00000000ff048424 */ /* 0x000fe400078e00ff */
[----:B------:R-:W-:-:S07]  /*1690*/  @!P0 IMAD.MOV.U32 R5, RZ, RZ, 0x7ff00000 ;  /* 0x7ff00000ff058424 */ /* 0x000fce00078e00ff */
.L_x_59:
[----:B------:R-:W-:Y:S01]  /*16a0*/  DMUL R4, R4, UR14 ;  /* 0x0000000e04047c28 */ /* 0x000fe20008000000 */
[----:B------:R-:W-:Y:S01]  /*16b0*/  FFMA R3, RZ, R9, R7 ;  /* 0x00000009ff037223 */ /* 0x000fe20000000007 */
[----:B------:R-:W-:Y:S01]  /*16c0*/  DSETP.NEU.AND P0, PT, R42, 1, PT ;  /* 0x3ff000002a00742a */ /* 0x000fe20003f0d000 */
[----:B------:R-:W-:Y:S07]  /*16d0*/  BSSY.RECONVERGENT B1, `(.L_x_60) ;  /* 0x000000c000017945 */ /* 0x000fee0003800200 */
[----:B------:R-:W-:-:S02]  /*16e0*/  FSEL R42, R4, -1.14879703399289440477e+27, P0 ;  /* 0xec6d90cf042a7808 */ /* 0x000fc40000000000 */
[----:B------:R-:W-:Y:S02]  /*16f0*/  FSEL R43, R5, 0.020006986334919929504, P0 ;  /* 0x3ca3e5b1052b7808 */ /* 0x000fe40000000000 */
[----:B------:R-:W-:-:S04]  /*1700*/  FSETP.GT.AND P0, PT, |R3|, 1.469367938527859385e-39, PT ;  /* 0x001000000300780b */ /* 0x000fc80003f04200 */
[----:B------:R-:W-:-:S09]  /*1710*/  DMUL R42, R42, R38 ;  /* 0x000000262a2a7228 */ /* 0x000fd20000000000 */
[----:B------:R-:W-:Y:S05]  /*1720*/  @P0 BRA `(.L_x_61) ;  /* 0x0000000000180947 */ /* 0x000fea0003800000 */
[----:B------:R-:W-:Y:S01]  /*1730*/  IMAD.MOV.U32 R3, RZ, RZ, R9 ;  /* 0x000000ffff037224 */ /* 0x000fe200078e0009 */
[----:B------:R-:W-:Y:S01]  /*1740*/  MOV R4, 0x1780 ;  /* 0x0000178000047802 */ /* 0x000fe20000000f00 */
[----:B------:R-:W-:Y:S02]  /*1750*/  IMAD.MOV.U32 R6, RZ, RZ, -0x18d8c429 ;  /* 0xe7273bd7ff067424 */ /* 0x000fe400078e00ff */
[----:B------:R-:W-:-:S07]  /*1760*/  IMAD.MOV.U32 R5, RZ, RZ, 0x3caca0b0 ;  /* 0x3caca0b0ff057424 */ /* 0x000fce00078e00ff */
[----:B------:R-:W-:Y:S05]  /*1770*/  CALL.REL.NOINC `($__internal_2_$__cuda_sm20_div_rn_f64_full) ;  /* 0x00000044006c7944 */ /* 0x000fea0003c00000 */
[----:B------:R-:W-:-:S07]  /*1780*/  MOV R7, R3 ;  /* 0x0000000300077202 */ /* 0x000fce0000000f00 */
.L_x_61:
[----:B------:R-:W-:Y:S05]  /*1790*/  BSYNC.RECONVERGENT B1 ;  /* 0x0000000000017941 */ /* 0x000fea0003800200 */
.L_x_60:
[----:B------:R-:W-:Y:S01]  /*17a0*/  IMAD.MOV.U32 R4, RZ, RZ, 0x652b82fe ;  /* 0x652b82feff047424 */ /* 0x000fe200078e00ff */
[----:B------:R-:W-:Y:S01]  /*17b0*/  UMOV UR14, 0xfefa39ef ;  /* 0xfefa39ef000e7882 */ /* 0x000fe20000000000 */
[----:B------:R-:W-:Y:S01]  /*17c0*/  IMAD.MOV.U32 R5, RZ, RZ, 0x3ff71547 ;  /* 0x3ff71547ff057424 */ /* 0x000fe200078e00ff */
[----:B------:R-:W-:Y:S01]  /*17d0*/  UMOV UR15, 0x3fe62e42 ;  /* 0x3fe62e42000f7882 */ /* 0x000fe20000000000 */
[----:B------:R-:W-:Y:S01]  /*17e0*/  FSETP.GEU.AND P0, PT, |R7|, 4.1917929649353027344, PT ;  /* 0x4086232b0700780b */ /* 0x000fe20003f0e200 */
[----:B------:R-:W-:Y:S03]  /*17f0*/  BSSY.RECONVERGENT B0, `(.L_x_62) ;  /* 0x0000036000007945 */ /* 0x000fe60003800200 */
[----:B------:R-:W-:-:S08]  /*1800*/  DFMA R4, R6, R4, 6.75539944105574400000e+15 ;  /* 0x433800000604742b */ /* 0x000fd00000000004 */
        /* <DEDUP_REMOVED lines=36> */
[----:B------:R-:W-:Y:S01]  /*1a50*/  IMAD R45, R4, 0x100000, R9 ;  /* 0x00100000042d7824 */ /* 0x000fe200078e0209 */
[----:B------:R-:W-:Y:S01]  /*1a60*/  MOV R44, R8 ;  /* 0x00000008002c7202 */ /* 0x000fe20000000f00 */
        /* <DEDUP_REMOVED lines=14> */
.L_x_63:
[----:B------:R-:W-:Y:S05]  /*1b50*/  BSYNC.RECONVERGENT B0 ;  /* 0x0000000000007941 */ /* 0x000fea0003800200 */
.L_x_62:
[----:B------:R-:W-:Y:S01]  /*1b60*/  DADD R58, R44, -1 ;  /* 0xbff000002c3a7429 */ /* 0x000fe20000000000 */
[----:B------:R-:W-:Y:S01]  /*1b70*/  BSSY.RECONVERGENT B0, `(.L_x_64) ;  /* 0x0000006000007945 */ /* 0x000fe20003800200 */
[----:B------:R-:W-:Y:S01]  /*1b80*/  MOV R4, 0x1bd0 ;  /* 0x00001bd000047802 */ /* 0x000fe20000000f00 */
[----:B------:R-:W-:-:S05]  /*1b90*/  UMOV UR15, 0x40000000 ;  /* 0x40000000000f7882 */ /* 0x000fca0000000000 */
[----:B------:R-:W-:-:S10]  /*1ba0*/  DADD R6, -RZ, |R58| ;  /* 0x00000000ff067229 */ /* 0x000fd4000000053a */
[----:B------:R-:W-:-:S07]  /*1bb0*/  IMAD.MOV.U32 R3, RZ, RZ, R7 ;  /* 0x000000ffff037224 */ /* 0x000fce00078e0007 */
[----:B------:R-:W-:Y:S05]  /*1bc0*/  CALL.REL.NOINC `($_Z14mean_opacitiesPdS_S_S_S_S_S_S_S_S_S_S_S_iiid$__internal_accurate_pow) ;  /* 0x0000004400ec7944 */ /* 0x000fea0003c00000 */
[----:B------:R-:W-:Y:S05]  /*1bd0*/  BSYNC.RECONVERGENT B0 ;  /* 0x0000000000007941 */ /* 0x000fea0003800200 */
.L_x_64:
[----:B------:R-:W0:Y:S01]  /*1be0*/  MUFU.RCP64H R5, R43 ;  /* 0x0000002b00057308 */ /* 0x000e220000001800 */
[----:B------:R-:W-:Y:S01]  /*1bf0*/  HFMA2 R4, -RZ, RZ, 0, 5.9604644775390625e-08 ;  /* 0x00000001ff047431 */ /* 0x000fe200000001ff */
[C---:B------:R-:W-:Y:S01]  /*1c00*/  DSETP.NEU.AND P0, PT, R58.reuse, RZ, PT ;  /* 0x000000ff3a00722a */ /* 0x040fe20003f0d000 */
[----:B------:R-:W-:Y:S01]  /*1c10*/  BSSY.RECONVERGENT B0, `(.L_x_65) ;  /* 0x0000019000007945 */ /* 0x000fe20003800200 */
[----:B------:R-:W-:Y:S01]  /*1c20*/  DSETP.NEU.AND P2, PT, R58, 1, PT ;  /* 0x3ff000003a00742a */ /* 0x000fe20003f4d000 */
[----:B------:R-:W-:-:S03]  /*1c30*/  FSETP.GEU.AND P4, PT, |R37|, 6.5827683646048100446e-37, PT ;  /* 0x036000002500780b */ /* 0x000fc60003f8e200 */
[----:B------:R-:W-:Y:S01]  /*1c40*/  FSEL R6, R6, RZ, P0 ;  /* 0x000000ff06067208 */ /* 0x000fe20000000000 */
[----:B0-----:R-:W-:-:S08]  /*1c50*/  DFMA R8, -R42, R4, 1 ;  /* 0x3ff000002a08742b */ /* 0x001fd00000000104 */
[----:B------:R-:W-:-:S08]  /*1c60*/  DFMA R8, R8, R8, R8 ;  /* 0x000000080808722b */ /* 0x000fd00000000008 */
[----:B------:R-:W-:-:S08]  /*1c70*/  DFMA R8, R4, R8, R4 ;  /* 0x000000080408722b */ /* 0x000fd00000000004 */
[----:B------:R-:W-:-:S08]  /*1c80*/  DFMA R4, -R42, R8, 1 ;  /* 0x3ff000002a04742b */ /* 0x000fd00000000108 */
[----:B------:R-:W-:Y:S02]  /*1c90*/  DFMA R4, R8, R4, R8 ;  /* 0x000000040804722b */ /* 0x000fe40000000008 */
[----:B------:R-:W-:-:S06]  /*1ca0*/  DADD R8, R58, 2 ;  /* 0x400000003a087429 */ /* 0x000fcc0000000000 */
[----:B------:R-:W-:-:S04]  /*1cb0*/  DMUL R46, R36, R4 ;  /* 0x00000004242e7228 */ /* 0x000fc80000000000 */
[----:B------:R-:W-:-:S04]  /*1cc0*/  LOP3.LUT R8, R9, 0x7ff00000, RZ, 0xc0, !PT ;  /* 0x7ff0000009087812 */ /* 0x000fc800078ec0ff */
[----:B------:R-:W-:Y:S01]  /*1cd0*/  DFMA R48, -R42, R46, R36 ;  /* 0x0000002e2a30722b */ /* 0x000fe20000000124 */
[----:B------:R-:W-:-:S07]  /*1ce0*/  ISETP.NE.AND P1, PT, R8, 0x7ff00000, PT ;  /* 0x7ff000000800780c */ /* 0x000fce0003f25270 */
[----:B------:R-:W-:-:S10]  /*1cf0*/  DFMA R4, R4, R48, R46 ;  /* 0x000000300404722b */ /* 0x000fd4000000002e */
[----:B------:R-:W-:-:S05]  /*1d00*/  FFMA R7, RZ, R43, R5 ;  /* 0x0000002bff077223 */ /* 0x000fca0000000005 */
[----:B------:R-:W-:Y:S02]  /*1d10*/  FSETP.GT.AND P3, PT, |R7|, 1.469367938527859385e-39, PT ;  /* 0x001000000700780b */ /* 0x000fe40003f64200 */
[----:B------:R-:W-:Y:S01]  /*1d20*/  FSEL R7, R3, RZ, P0 ;  /* 0x000000ff03077208 */ /* 0x000fe20000000000 */
[----:B------:R-:W-:Y:S10]  /*1d30*/  @P1 BRA `(.L_x_66) ;  /* 0x0000000000181947 */ /* 0x000ff40003800000 */
[----:B------:R-:W-:-:S14]  /*1d40*/  DSETP.NAN.AND P0, PT, R58, R58, PT ;  /* 0x0000003a3a00722a */ /* 0x000fdc0003f08000 */
[----:B------:R-:W-:Y:S01]  /*1d50*/  @P0 DADD R6, R58, 2 ;  /* 0x400000003a060429 */ /* 0x000fe20000000000 */
[----:B------:R-:W-:Y:S10]  /*1d60*/  @P0 BRA `(.L_x_66) ;  /* 0x00000000000c0947 */ /* 0x000ff40003800000 */
[----:B------:R-:W-:-:S14]  /*1d70*/  DSETP.NEU.AND P0, PT, |R58|, +INF , PT ;  /* 0x7ff000003a00742a */ /* 0x000fdc0003f0d200 */
[----:B------:R-:W-:Y:S02]  /*1d80*/  @!P0 IMAD.MOV.U32 R6, RZ, RZ, 0x0 ;  /* 0x00000000ff068424 */ /* 0x000fe400078e00ff */
[----:B------:R-:W-:-:S07]  /*1d90*/  @!P0 IMAD.MOV.U32 R7, RZ, RZ, 0x7ff00000 ;  /* 0x7ff00000ff078424 */ /* 0x000fce00078e00ff */
.L_x_66:
[----:B------:R-:W-:Y:S05]  /*1da0*/  BSYNC.RECONVERGENT B0 ;  /* 0x0000000000007941 */ /* 0x000fea0003800200 */
.L_x_65:
[----:B------:R-:W-:Y:S01]  /*1db0*/  BSSY.RECONVERGENT B1, `(.L_x_67) ;  /* 0x000000c000017945 */ /* 0x000fe20003800200 */
[----:B------:R-:W-:Y:S02]  /*1dc0*/  FSEL R56, R6, RZ, P2 ;  /* 0x000000ff06387208 */ /* 0x000fe40001000000 */
[----:B------:R-:W-:Y:S01]  /*1dd0*/  FSEL R57, R7, 1.875, P2 ;  /* 0x3ff0000007397808 */ /* 0x000fe20001000000 */
[----:B------:R-:W-:Y:S06]  /*1de0*/  @P3 BRA P4, `(.L_x_68) ;  /* 0x0000000000203947 */ /* 0x000fec0002000000 */
[----:B------:R-:W-:Y:S01]  /*1df0*/  IMAD.MOV.U32 R8, RZ, RZ, R42 ;  /* 0x000000ffff087224 */ /* 0x000fe200078e002a */
[----:B------:R-:W-:Y:S01]  /*1e00*/  MOV R5, R37 ;  /* 0x0000002500057202 */ /* 0x000fe20000000f00 */
[----:B------:R-:W-:Y:S01]  /*1e10*/  IMAD.MOV.U32 R3, RZ, RZ, R43 ;  /* 0x000000ffff037224 */ /* 0x000fe200078e002b */
[----:B------:R-:W-:Y:S01]  /*1e20*/  MOV R4, 0x1e50 ;  /* 0x00001e5000047802 */ /* 0x000fe20000000f00 */
[----:B------:R-:W-:-:S07]  /*1e30*/  IMAD.MOV.U32 R6, RZ, RZ, R36 ;  /* 0x000000ffff067224 */ /* 0x000fce00078e0024 */
[----:B------:R-:W-:Y:S05]  /*1e40*/  CALL.REL.NOINC `($__internal_2_$__cuda_sm20_div_rn_f64_full) ;  /* 0x0000003c00b87944 */ /* 0x000fea0003c00000 */
[----:B------:R-:W-:Y:S02]  /*1e50*/  IMAD.MOV.U32 R4, RZ, RZ, R6 ;  /* 0x000000ffff047224 */ /* 0x000fe400078e0006 */
[----:B------:R-:W-:-:S07]  /*1e60*/  IMAD.MOV.U32 R5, RZ, RZ, R3 ;  /* 0x000000ffff057224 */ /* 0x000fce00078e0003 */
.L_x_68:
[----:B------:R-:W-:Y:S05]  /*1e70*/  BSYNC.RECONVERGENT B1 ;  /* 0x0000000000017941 */ /* 0x000fea0003800200 */
.L_x_67:
[----:B------:R-:W0:Y:S01]  /*1e80*/  MUFU.RCP64H R7, R57 ;  /* 0x0000003900077308 */ /* 0x000e220000001800 */
[----:B------:R-:W-:Y:S01]  /*1e90*/  IMAD.MOV.U32 R6, RZ, RZ, 0x1 ;  /* 0x00000001ff067424 */ /* 0x000fe200078e00ff */
[----:B------:R-:W-:Y:S01]  /*1ea0*/  DMUL R44, R4, R44 ;  /* 0x0000002c042c7228 */ /* 0x000fe20000000000 */
[----:B------:R-:W-:Y:S09]  /*1eb0*/  BSSY.RECONVERGENT B1, `(.L_x_69) ;  /* 0x0000014000017945 */ /* 0x000ff20003800200 */
[----:B------:R-:W-:Y:S01]  /*1ec0*/  FSETP.GEU.AND P1, PT, |R45|, 6.5827683646048100446e-37, PT ;  /* 0x036000002d00780b */ /* 0x000fe20003f2e200 */
[----:B0-----:R-:W-:-:S08]  /*1ed0*/  DFMA R8, -R56, R6, 1 ;  /* 0x3ff000003808742b */ /* 0x001fd00000000106 */
[----:B------:R-:W-:-:S08]  /*1ee0*/  DFMA R8, R8, R8, R8 ;  /* 0x000000080808722b */ /* 0x000fd00000000008 */
[----:B------:R-:W-:-:S08]  /*1ef0*/  DFMA R8, R6, R8, R6 ;  /* 0x000000080608722b */ /* 0x000fd00000000006 */
[----:B------:R-:W-:-:S08]  /*1f00*/  DFMA R6, -R56, R8, 1 ;  /* 0x3ff000003806742b */ /* 0x000fd00000000108 */
[----:B------:R-:W-:-:S08]  /*1f10*/  DFMA R6, R8, R6, R8 ;  /* 0x000000060806722b */ /* 0x000fd00000000008 */
[----:B------:R-:W-:-:S08]  /*1f20*/  DMUL R4, R44, R6 ;  /* 0x000000062c047228 */ /* 0x000fd00000000000 */
[----:B------:R-:W-:-:S08]  /*1f30*/  DFMA R8, -R56, R4, R44 ;  /* 0x000000043808722b */ /* 0x000fd0000000012c */
[----:B------:R-:W-:-:S10]  /*1f40*/  DFMA R6, R6, R8, R4 ;  /* 0x000000080606722b */ /* 0x000fd40000000004 */
[----:B------:R-:W-:-:S05]  /*1f50*/  FFMA R3, RZ, R57, R7 ;  /* 0x00000039ff037223 */ /* 0x000fca0000000007 */
[----:B------:R-:W-:-:S13]  /*1f60*/  FSETP.GT.AND P0, PT, |R3|, 1.469367938527859385e-39, PT ;  /* 0x001000000300780b */ /* 0x000fda0003f04200 */
[----:B------:R-:W-:Y:S05]  /*1f70*/  @P0 BRA P1, `(.L_x_70) ;  /* 0x00000000001c0947 */ /* 0x000fea0000800000 */
[----:B------:R-:W-:Y:S01]  /*1f80*/  IMAD.MOV.U32 R6, RZ, RZ, R44 ;  /* 0x000000ffff067224 */ /* 0x000fe200078e002c */
[----:B------:R-:W-:Y:S01]  /*1f90*/  MOV R8, R56 ;  /* 0x0000003800087202 */ /* 0x000fe20000000f00 */
[----:B------:R-:W-:Y:S01]  /*1fa0*/  IMAD.MOV.U32 R5, RZ, RZ, R45 ;  /* 0x000000ffff057224 */ /* 0x000fe200078e002d */
[----:B------:R-:W-:Y:S01]  /*1fb0*/  MOV R4, 0x1fe0 ;  /* 0x00001fe000047802 */ /* 0x000fe20000000f00 */
[----:B------:R-:W-:-:S07]  /*1fc0*/  IMAD.MOV.U32 R3, RZ, RZ, R57 ;  /* 0x000000ffff037224 */ /* 0x000fce00078e0039 */
[----:B------:R-:W-:Y:S05]  /*1fd0*/  CALL.REL.NOINC `($__internal_2_$__cuda_sm20_div_rn_f64_full) ;  /* 0x0000003c00547944 */ /* 0x000fea0003c00000 */
[----:B------:R-:W-:-:S07]  /*1fe0*/  IMAD.MOV.U32 R7, RZ, RZ, R3 ;  /* 0x000000ffff077224 */ /* 0x000fce00078e0003 */
.L_x_70:
[----:B------:R-:W-:Y:S05]  /*1ff0*/  BSYNC.RECONVERGENT B1 ;  /* 0x0000000000017941 */ /* 0x000fea0003800200 */
.L_x_69:
[----:B------:R-:W-:Y:S01]  /*2000*/  DMUL R40, R32, R40 ;  /* 0x0000002820287228 */ /* 0x000fe20000000000 */
[----:B------:R-:W-:Y:S02]  /*2010*/  UIADD3 UR20, UP0, UPT, UR20, 0x8, URZ ;  /* 0x0000000814147890 */ /* 0x000fe4000ff1e0ff */
[----:B------:R-:W-:Y:S02]  /*2020*/  UIADD3 UR18, UP1, UPT, UR18, 0x8, URZ ;  /* 0x0000000812127890 */ /* 0x000fe4000ff3e0ff */
[----:B------:R-:W-:Y:S02]  /*2030*/  UIADD3.X UR21, UPT, UPT, URZ, UR21, URZ, UP0, !UPT ;  /* 0x00000015ff157290 */ /* 0x000fe400087fe4ff */
[----:B------:R-:W-:Y:S01]  /*2040*/  UIADD3.X UR19, UPT, UPT, URZ, UR19, URZ, UP1, !UPT ;  /* 0x00000013ff137290 */ /* 0x000fe20008ffe4ff */
[----:B------:R-:W-:Y:S01]  /*2050*/  DFMA R30, R40, R6, R30 ;  /* 0x00000006281e722b */ /* 0x000fe2000000001e */
[----:B------:R-:W-:Y:S10]  /*2060*/  BRA.U UP2, `(.L_x_71) ;  /* 0xfffffff102d07547 */ /* 0x000ff4000b83ffff */
.L_x_54:
[----:B------:R-:W0:Y:S01]  /*2070*/  LDCU UR7, c[0x0][0x3f0] ;  /* 0x00007e00ff0777ac */ /* 0x000e220008000800 */
[----:B------:R-:W-:Y:S01]  /*2080*/  DADD R18, R18, R30 ;  /* 0x0000000012127229 */ /* 0x000fe2000000001e */
[----:B------:R-:W-:Y:S01]  /*2090*/  CS2R R30, SRZ ;  /* 0x00000000001e7805 */ /* 0x000fe2000001ff00 */
[----:B0-----:R-:W-:-:S09]  /*20a0*/  UISETP.GE.AND UP0, UPT, UR7, 0x1, UPT ;  /* 0x000000010700788c */ /* 0x001fd2000bf06270 */
[----:B------:R-:W-:Y:S05]  /*20b0*/  BRA.U !UP0, `(.L_x_72) ;  /* 0x0000001108007547 */ /* 0x000fea000b800000 */
[----:B------:R-:W-:Y:S01]  /*20c0*/  IMAD.U32 R4, RZ, RZ, UR10 ;  /* 0x0000000aff047e24 */ /* 0x000fe2000f8e00ff */
[----:B------:R-:W-:Y:S01]  /*20d0*/  MOV R9, UR11 ;  /* 0x0000000b00097c02 */ /* 0x000fe20008000f00 */
[----:B------:R-:W-:Y:S02]  /*20e0*/  IMAD.U32 R5, RZ, RZ, UR11 ;  /* 0x0000000bff057e24 */ /* 0x000fe4000f8e00ff */
[----:B------:R-:W-:-:S04]  /*20f0*/  IMAD.U32 R8, RZ, RZ, UR10 ;  /* 0x0000000aff087e24 */ /* 0x000fc8000f8e00ff */
[----:B------:R-:W2:Y:S04]  /*2100*/  LDG.E.64 R4, desc[UR16][R4.64+0x8] ;  /* 0x0000081004047981 */ /* 0x000ea8000c1e1b00 */
[----:B------:R-:W2:Y:S01]  /*2110*/  LDG.E.64 R6, desc[UR16][R8.64] ;  /* 0x0000001008067981 */ /* 0x000ea2000c1e1b00 */
[C---:B------:R-:W-:Y:S01]  /*2120*/  DSETP.NEU.AND P6, PT, R28.reuse, 1, PT ;  /* 0x3ff000001c00742a */ /* 0x040fe20003fcd000 */
[----:B------:R-:W-:Y:S01]  /*2130*/  BSSY.RECONVERGENT B0, `(.L_x_73) ;  /* 0x000000e000007945 */ /* 0x000fe20003800200 */
[C---:B------:R-:W-:Y:S01]  /*2140*/  DSETP.NEU.AND P5, PT, |R28|.reuse, +INF , PT ;  /* 0x7ff000001c00742a */ /* 0x040fe20003fad200 */
[----:B------:R-:W-:Y:S01]  /*2150*/  ISETP.NE.AND P3, PT, R0, 0x7ff00000, PT ;  /* 0x7ff000000000780c */ /* 0x000fe20003f65270 */
[C---:B------:R-:W-:Y:S01]  /*2160*/  DSETP.NAN.AND P2, PT, R28.reuse, R28, PT ;  /* 0x0000001c1c00722a */ /* 0x040fe20003f48000 */
[----:B------:R-:W-:Y:S01]  /*2170*/  IMAD.MOV.U32 R3, RZ, RZ, 0x3a8067c5 ;  /* 0x3a8067c5ff037424 */ /* 0x000fe200078e00ff */
[----:B------:R-:W-:Y:S01]  /*2180*/  DSETP.NEU.AND P4, PT, R28, RZ, PT ;  /* 0x000000ff1c00722a */ /* 0x000fe20003f8d000 */
[----:B------:R-:W-:Y:S01]  /*2190*/  UMOV UR15, 0x40000000 ;  /* 0x40000000000f7882 */ /* 0x000fe20000000000 */
[----:B--2---:R-:W-:-:S02]  /*21a0*/  DADD R32, R4, -R6 ;  /* 0x0000000004207229 */ /* 0x004fc40000000806 */
[----:B------:R-:W-:Y:S01]  /*21b0*/  DADD R34, R4, R6 ;  /* 0x0000000004227229 */ /* 0x000fe20000000006 */
[----:B------:R-:W-:Y:S01]  /*21c0*/  IMAD.MOV.U32 R6, RZ, RZ, 0x41b3b33d ;  /* 0x41b3b33dff067424 */ /* 0x000fe200078e00ff */
[----:B------:R-:W-:-:S04]  /*21d0*/  MOV R4, 0x2210 ;  /* 0x0000221000047802 */ /* 0x000fc80000000f00 */
[----:B------:R-:W-:Y:S02]  /*21e0*/  DMUL R32, R32, 0.5 ;  /* 0x3fe0000020207828 */ /* 0x000fe40000000000 */
[----:B------:R-:W-:-:S11]  /*21f0*/  DMUL R34, R34, 0.5 ;  /* 0x3fe0000022227828 */ /* 0x000fd60000000000 */
[----:B------:R-:W-:Y:S05]  /*2200*/  CALL.REL.NOINC `($_Z14mean_opacitiesPdS_S_S_S_S_S_S_S_S_S_S_S_iiid$__internal_accurate_pow) ;  /* 0x00000040005c7944 */ /* 0x000fea0003c00000 */
[----:B------:R-:W-:Y:S05]  /*2210*/  BSYNC.RECONVERGENT B0 ;  /* 0x0000000000007941 */ /* 0x000fea0003800200 */
.L_x_73:
        /* <DEDUP_REMOVED lines=9> */
.L_x_74:
[----:B------:R-:W-:Y:S01]  /*22b0*/  DADD R4, -RZ, |R28| ;  /* 0x00000000ff047229 */ /* 0x000fe2000000051c */
[----:B------:R-:W-:Y:S01]  /*22c0*/  MOV R7, R3 ;  /* 0x0000000300077202 */ /* 0x000fe20000000f00 */
[----:B------:R-:W-:Y:S01]  /*22d0*/  BSSY.RECONVERGENT B0, `(.L_x_75) ;  /* 0x0000007000007945 */ /* 0x000fe20003800200 */
[----:B------:R-:W-:-:S04]  /*22e0*/  UMOV UR15, 0x40000000 ;  /* 0x40000000000f7882 */ /* 0x000fc80000000000 */
[----:B------:R-:W-:-:S03]  /*22f0*/  DMUL R36, R6, R36 ;  /* 0x0000002406247228 */ /* 0x000fc60000000000 */
[----:B------:R-:W-:Y:S01]  /*2300*/  IMAD.MOV.U32 R6, RZ, RZ, R4 ;  /* 0x000000ffff067224 */ /* 0x000fe200078e0004 */
[----:B------:R-:W-:Y:S01]  /*2310*/  MOV R4, 0x2340 ;  /* 0x0000234000047802 */ /* 0x000fe20000000f00 */
[----:B------:R-:W-:-:S07]  /*2320*/  IMAD.MOV.U32 R3, RZ, RZ, R5 ;  /* 0x000000ffff037224 */ /* 0x000fce00078e0005 */
[----:B------:R-:W-:Y:S05]  /*2330*/  CALL.REL.NOINC `($_Z14mean_opacitiesPdS_S_S_S_S_S_S_S_S_S_S_S_iiid$__internal_accurate_pow) ;  /* 0x0000004000107944 */ /* 0x000fea0003c00000 */
[----:B------:R-:W-:Y:S05]  /*2340*/  BSYNC.RECONVERGENT B0 ;  /* 0x0000000000007941 */ /* 0x000fea0003800200 */
.L_x_75:
[----:B------:R-:W-:Y:S01]  /*2350*/  DADD R4, R28, 2 ;  /* 0x400000001c047429 */ /* 0x000fe20000000000 */
[----:B------:R-:W-:Y:S02]  /*2360*/  FSEL R39, R6, RZ, P4 ;  /* 0x000000ff06277208 */ /* 0x000fe40002000000 */
[----:B------:R-:W-:Y:S02]  /*2370*/  CS2R R30, SRZ ;  /* 0x00000000001e7805 */ /* 0x000fe4000001ff00 */
[----:B------:R-:W-:Y:S01]  /*2380*/  FSEL R3, R3, RZ, P4 ;  /* 0x000000ff03037208 */ /* 0x000fe20002000000 */
[----:B------:R-:W0:Y:S01]  /*2390*/  LDCU UR18, c[0x0][0x3f0] ;  /* 0x00007e00ff1277ac */ /* 0x000e220008000800 */
[----:B------:R-:W1:Y:S03]  /*23a0*/  LDCU.128 UR20, c[0x0][0x3d0] ;  /* 0x00007a00ff1477ac */ /* 0x000e660008000c00 */
[----:B------:R-:W-:-:S02]  /*23b0*/  FSEL R6, R4, R39, P2 ;  /* 0x0000002704067208 */ /* 0x000fc40001000000 */
[----:B------:R-:W-:Y:S01]  /*23c0*/  FSEL R4, R5, R3, P2 ;  /* 0x0000000305047208 */ /* 0x000fe20001000000 */
[----:B------:R-:W-:Y:S01]  /*23d0*/  UMOV UR7, URZ ;  /* 0x000000ff00077c82 */ /* 0x000fe20008000000 */
[----:B------:R-:W-:Y:S02]  /*23e0*/  @!P3 FSEL R39, R6, RZ, P5 ;  /* 0x000000ff0627b208 */ /* 0x000fe40002800000 */
[----:B------:R-:W-:Y:S02]  /*23f0*/  @!P3 FSEL R3, R4, +QNAN , P5 ;  /* 0x7ff000000403b808 */ /* 0x000fe40002800000 */
[----:B------:R-:W-:Y:S02]  /*2400*/  FSEL R38, R39, RZ, P6 ;  /* 0x000000ff27267208 */ /* 0x000fe40003000000 */
[----:B------:R-:W-:-:S07]  /*2410*/  FSEL R39, R3, 1.875, P6 ;  /* 0x3ff0000003277808 */ /* 0x000fce0003000000 */
.L_x_89:
[----:B-1----:R-:W-:-:S06]  /*2420*/  UIMAD.WIDE.U32 UR14, UR7, 0x8, UR22 ;  /* 0x00000008070e78a5 */ /* 0x002fcc000f8e0016 */
[----:B------:R-:W-:Y:S02]  /*2430*/  IMAD.U32 R8, RZ, RZ, UR14 ;  /* 0x0000000eff087e24 */ /* 0x000fe4000f8e00ff */
[----:B------:R-:W-:-:S05]  /*2440*/  IMAD.U32 R9, RZ, RZ, UR15 ;  /* 0x0000000fff097e24 */ /* 0x000fca000f8e00ff */
[----:B------:R-:W2:Y:S01]  /*2450*/  LDG.E.64 R4, desc[UR16][R8.64] ;  /* 0x0000001008047981 */ /* 0x000ea2000c1e1b00 */
[----:B------:R-:W-:-:S06]  /*2460*/  UIMAD.WIDE.U32 UR14, UR7, 0x8, UR20 ;  /* 0x00000008070e78a5 */ /* 0x000fcc000f8e0014 */
[----:B------:R-:W-:Y:S01]  /*2470*/  IMAD.U32 R40, RZ, RZ, UR14 ;  /* 0x0000000eff287e24 */ /* 0x000fe2000f8e00ff */
[----:B------:R-:W-:-:S06]  /*2480*/  MOV R41, UR15 ;  /* 0x0000000f00297c02 */ /* 0x000fcc0008000f00 */
[----:B------:R-:W5:Y:S01]  /*2490*/  LDG.E.64 R40, desc[UR16][R40.64] ;  /* 0x0000001028287981 */ /* 0x000f62000c1e1b00 */
[----:B------:R-:W-:Y:S01]  /*24a0*/  BSSY.RECONVERGENT B0, `(.L_x_76) ;  /* 0x000000b000007945 */ /* 0x000fe20003800200 */
[----:B------:R-:W-:Y:S01]  /*24b0*/  UIADD3 UR7, UPT, UPT, UR7, 0x1, URZ ;  /* 0x0000000107077890 */ /* 0x000fe2000fffe0ff */
[----:B------:R-:W-:-:S03]  /*24c0*/  UMOV UR15, 0x40180000 ;  /* 0x40180000000f7882 */ /* 0x000fc60000000000 */
[----:B0-----:R-:W-:Y:S01]  /*24d0*/  UISETP.NE.AND UP1, UPT, UR7, UR18, UPT ;  /* 0x000000120700728c */ /* 0x001fe2000bf25270 */
        /* <DEDUP_REMOVED lines=8> */
.L_x_76:
[----:B------:R-:W-:Y:S01]  /*2560*/  UMOV UR14, 0xec6d90cf ;  /* 0xec6d90cf000e7882 */ /* 0x000fe20000000000 */
[----:B------:R-:W-:Y:S01]  /*2570*/  UMOV UR15, 0x3ca3e5b1 ;  /* 0x3ca3e5b1000f7882 */ /* 0x000fe20000000000 */
[----:B------:R-:W-:Y:S01]  /*2580*/  IMAD.MOV.U32 R4, RZ, RZ, 0x1 ;  /* 0x00000001ff047424 */ /* 0x000fe200078e00ff */
        /* <DEDUP_REMOVED lines=26> */
.L_x_77:
        /* <DEDUP_REMOVED lines=11> */
[----:B------:R-:W-:Y:S01]  /*27e0*/  IMAD.MOV.U32 R5, RZ, RZ, 0x3caca0b0 ;  /* 0x3caca0b0ff057424 */ /* 0x000fe200078e00ff */
[----:B------:R-:W-:-:S07]  /*27f0*/  MOV R4, 0x2810 ;  /* 0x0000281000047802 */ /* 0x000fce0000000f00 */
[----:B------:R-:W-:Y:S05]  /*2800*/  CALL.REL.NOINC `($__internal_2_$__cuda_sm20_div_rn_f64_full) ;  /* 0x0000003400487944 */ /* 0x000fea0003c00000 */
[----:B------:R-:W-:-:S07]  /*2810*/  IMAD.MOV.U32 R7, RZ, RZ, R3 ;  /* 0x000000ffff077224 */ /* 0x000fce00078e0003 */
.L_x_79:
[----:B------:R-:W-:Y:S05]  /*2820*/  BSYNC.RECONVERGENT B1 ;  /* 0x0000000000017941 */ /* 0x000fea0003800200 */
.L_x_78:
        /* <DEDUP_REMOVED lines=14> */
[----:B------:R-:W-:Y:S01]  /*2910*/  MOV R45, 0x3e928af3 ;  /* 0x3e928af3002d7802 */ /* 0x000fe20000000f00 */
[----:B------:R-:W-:-:S05]  /*2920*/  UMOV UR15, 0x3e5ade15 ;  /* 0x3e5ade15000f7882 */ /* 0x000fca0000000000 */
        /* <DEDUP_REMOVED lines=35> */
[----:B------:R-:W-:Y:S02]  /*2b60*/  @!P1 MOV R6, RZ ;  /* 0x000000ff00069202 */ /* 0x000fe40000000f00 */
[----:B------:R-:W-:Y:S02]  /*2b70*/  @!P1 SHF.R.S32.HI R3, RZ, 0x1, R3 ;  /* 0x00000001ff039819 */ /* 0x000fe40000011403 */
[----:B------:R-:W-:-:S03]  /*2b80*/  FSEL R45, R45, RZ, P0 ;  /* 0x000000ff2d2d7208 */ /* 0x000fc60000000000 */
[----:B------:R-:W-:Y:S02]  /*2b90*/  @!P1 IMAD.IADD R4, R4, 0x1, -R3 ;  /* 0x0000000104049824 */ /* 0x000fe400078e0a03 */
[----:B------:R-:W-:-:S03]  /*2ba0*/  @!P1 IMAD R5, R3, 0x100000, R9 ;  /* 0x0010000003059824 */ /* 0x000fc600078e0209 */
[----:B------:R-:W-:Y:S01]  /*2bb0*/  @!P1 LEA R7, R4, 0x3ff00000, 0x14 ;  /* 0x3ff0000004079811 */ /* 0x000fe200078ea0ff */
[----:B------:R-:W-:-:S06]  /*2bc0*/  @!P1 IMAD.MOV.U32 R4, RZ, RZ, R8 ;  /* 0x000000ffff049224 */ /* 0x000fcc00078e0008 */
[----:B------:R-:W-:-:S11]  /*2bd0*/  @!P1 DMUL R44, R4, R6 ;  /* 0x00000006042c9228 */ /* 0x000fd60000000000 */
.L_x_81:
[----:B------:R-:W-:Y:S05]  /*2be0*/  BSYNC.RECONVERGENT B0 ;  /* 0x0000000000007941 */ /* 0x000fea0003800200 */
.L_x_80:
        /* <DEDUP_REMOVED lines=8> */
.L_x_82:
[----:B------:R-:W0:Y:S01]  /*2c70*/  MUFU.RCP64H R5, R43 ;  /* 0x0000002b00057308 */ /* 0x000e220000001800 */
[----:B------:R-:W-:Y:S01]  /*2c80*/  IMAD.MOV.U32 R4, RZ, RZ, 0x1 ;  /* 0x00000001ff047424 */ /* 0x000fe200078e00ff */
        /* <DEDUP_REMOVED lines=26> */
.L_x_84:
[----:B------:R-:W-:Y:S05]  /*2e30*/  BSYNC.RECONVERGENT B0 ;  /* 0x0000000000007941 */ /* 0x000fea0003800200 */
.L_x_83:
        /* <DEDUP_REMOVED lines=12> */
.L_x_86:
[----:B------:R-:W-:Y:S05]  /*2f00*/  BSYNC.RECONVERGENT B1 ;  /* 0x0000000000017941 */ /* 0x000fea0003800200 */
.L_x_85:
        /* <DEDUP_REMOVED lines=16> */
[----:B------:R-:W-:Y:S01]  /*3010*/  MOV R6, R44 ;  /* 0x0000002c00067202 */ /* 0x000fe20000000f00 */
[----:B------:R-:W-:Y:S01]  /*3020*/  IMAD.MOV.U32 R5, RZ, RZ, R45 ;  /* 0x000000ffff057224 */ /* 0x000fe200078e002d */
[----:B------:R-:W-:Y:S01]  /*3030*/  MOV R4, 0x3070 ;  /* 0x0000307000047802 */ /* 0x000fe20000000f00 */
[----:B------:R-:W-:Y:S02]  /*3040*/  IMAD.MOV.U32 R8, RZ, RZ, R56 ;  /* 0x000000ffff087224 */ /* 0x000fe400078e0038 */
[----:B------:R-:W-:-:S07]  /*3050*/  IMAD.MOV.U32 R3, RZ, RZ, R57 ;  /* 0x000000ffff037224 */ /* 0x000fce00078e0039 */
[----:B------:R-:W-:Y:S05]  /*3060*/  CALL.REL.NOINC `($__internal_2_$__cuda_sm20_div_rn_f64_full) ;  /* 0x0000002c00307944 */ /* 0x000fea0003c00000 */
[----:B------:R-:W-:-:S07]  /*3070*/  IMAD.MOV.U32 R7, RZ, RZ, R3 ;  /* 0x000000ffff077224 */ /* 0x000fce00078e0003 */
.L_x_88:
[----:B------:R-:W-:Y:S05]  /*3080*/  BSYNC.RECONVERGENT B1 ;  /* 0x0000000000017941 */ /* 0x000fea0003800200 */
.L_x_87:
[----:B------:R-:W-:-:S08]  /*3090*/  DMUL R40, R32, R40 ;  /* 0x0000002820287228 */ /* 0x000fd00000000000 */
[----:B------:R-:W-:Y:S01]  /*30a0*/  DFMA R30, R40, R6, R30 ;  /* 0x00000006281e722b */ /* 0x000fe2000000001e */
[----:B------:R-:W-:Y:S10]  /*30b0*/  BRA.U UP1, `(.L_x_89) ;  /* 0xfffffff101d87547 */ /* 0x000ff4000b83ffff */
.L_x_72:
[----:B------:R-:W0:Y:S01]  /*30c0*/  MUFU.RCP64H R5, R13 ;  /* 0x0000000d00057308 */ /* 0x000e220000001800 */
[----:B------:R-:W-:Y:S01]  /*30d0*/  IMAD.MOV.U32 R4, RZ, RZ, 0x1 ;  /* 0x00000001ff047424 */ /* 0x000fe200078e00ff */
[----:B------:R-:W1:Y:S01]  /*30e0*/  LDCU UR7, c[0x0][0x3f0] ;  /* 0x00007e00ff0777ac */ /* 0x000e620008000800 */
[----:B------:R-:W-:Y:S01]  /*30f0*/  FSETP.GEU.AND P1, PT, |R31|, 6.5827683646048100446e-37, PT ;  /* 0x036000001f00780b */ /* 0x000fe20003f2e200 */
[----:B------:R-:W-:Y:S03]  /*3100*/  BSSY.RECONVERGENT B1, `(.L_x_90) ;  /* 0x0000014000017945 */ /* 0x000fe60003800200 */
[----:B0-----:R-:W-:Y:S01]  /*3110*/  DFMA R6, -R12, R4, 1 ;  /* 0x3ff000000c06742b */ /* 0x001fe20000000104 */
[----:B-1----:R-:W-:-:S07]  /*3120*/  UISETP.GE.AND UP0, UPT, UR7, 0x1, UPT ;  /* 0x000000010700788c */ /* 0x002fce000bf06270 */
        /* <DEDUP_REMOVED lines=17> */
.L_x_91:
[----:B------:R-:W-:Y:S05]  /*3240*/  BSYNC.RECONVERGENT B1 ;  /* 0x0000000000017941 */ /* 0x000fea0003800200 */
.L_x_90:
[----:B------:R-:W0:Y:S01]  /*3250*/  LDCU UR7, c[0x0][0x3e8] ;  /* 0x00007d00ff0777ac */ /* 0x000e220008000800 */
[----:B------:R-:W1:Y:S01]  /*3260*/  LDCU.64 UR14, c[0x0][0x3a8] ;  /* 0x00007500ff0e77ac */ /* 0x000e620008000a00 */
[----:B0-----:R-:W-:-:S04]  /*3270*/  UIADD3 UR12, UPT, UPT, UR12, UR7, URZ ;  /* 0x000000070c0c7290 */ /* 0x001fc8000fffe0ff */
[----:B-1----:R-:W-:-:S06]  /*3280*/  UIMAD.WIDE UR12, UR12, 0x8, UR14 ;  /* 0x000000080c0c78a5 */ /* 0x002fcc000f8e020e */
[----:B------:R-:W-:Y:S01]  /*3290*/  IMAD.U32 R8, RZ, RZ, UR12 ;  /* 0x0000000cff087e24 */ /* 0x000fe2000f8e00ff */
[----:B------:R-:W-:-:S05]  /*32a0*/  MOV R9, UR13 ;  /* 0x0000000d00097c02 */ /* 0x000fca0008000f00 */
[----:B------:R-:W2:Y:S01]  /*32b0*/  LDG.E.64 R4, desc[UR16][R8.64] ;  /* 0x0000001008047981 */ /* 0x000ea2000c1e1b00 */
[----:B------:R-:W-:Y:S01]  /*32c0*/  DADD R20, R6, R20 ;  /* 0x0000000006147229 */ /* 0x000fe20000000014 */
[----:B------:R-:W-:Y:S01]  /*32d0*/  CS2R R42, SRZ ;  /* 0x00000000002a7805 */ /* 0x000fe2000001ff00 */
[-C--:B--2---:R-:W-:Y:S02]  /*32e0*/  DFMA R30, R10, R4.reuse, UR4 ;  /* 0x000000040a1e7e2b */ /* 0x084fe40008000004 */
[----:B------:R-:W-:-:S08]  /*32f0*/  DMUL R4, R12, R4 ;  /* 0x000000040c047228 */ /* 0x000fd00000000000 */
[----:B------:R-:W-:Y:S01]  /*3300*/  R2UR UR4, R30 ;  /* 0x000000001e0472ca */ /* 0x000fe200000e0000 */
[----:B------:R-:W-:Y:S01]  /*3310*/  DFMA R22, R10, R4, R22 ;  /* 0x000000040a16722b */ /* 0x000fe20000000016 */
[----:B------:R-:W-:Y:S01]  /*3320*/  R2UR UR5, R31 ;  /* 0x000000001f0572ca */ /* 0x000fe200000e0000 */
[----:B------:R-:W-:-:S14]  /*3330*/  BRA.U !UP0, `(.L_x_92) ;  /* 0x0000001108107547 */ /* 0x000fdc000b800000 */
[----:B------:R-:W-:Y:S01]  /*3340*/  IMAD.U32 R4, RZ, RZ, UR10 ;  /* 0x0000000aff047e24 */ /* 0x000fe2000f8e00ff */
[----:B------:R-:W0:Y:S01]  /*3350*/  LDC.64 R8, c[0x0][0x3f8] ;  /* 0x0000fe00ff087b82 */ /* 0x000e220000000a00 */
[----:B------:R-:W-:Y:S02]  /*3360*/  IMAD.U32 R5, RZ, RZ, UR11 ;  /* 0x0000000bff057e24 */ /* 0x000fe4000f8e00ff */
[----:B------:R-:W-:Y:S02]  /*3370*/  IMAD.U32 R6, RZ, RZ, UR10 ;  /* 0x0000000aff067e24 */ /* 0x000fe4000f8e00ff */
[----:B------:R-:W-:Y:S02]  /*3380*/  IMAD.U32 R7, RZ, RZ, UR11 ;  /* 0x0000000bff077e24 */ /* 0x000fe4000f8e00ff */
[----:B------:R-:W2:Y:S04]  /*3390*/  LDG.E.64 R4, desc[UR16][R4.64+0x8] ;  /* 0x0000081004047981 */ /* 0x000ea8000c1e1b00 */
[----:B------:R-:W2:Y:S01]  /*33a0*/  LDG.E.64 R6, desc[UR16][R6.64] ;  /* 0x0000001006067981 */ /* 0x000ea2000c1e1b00 */
[----:B------:R-:W-:Y:S01]  /*33b0*/  BSSY.RECONVERGENT B0, `(.L_x_93) ;  /* 0x000000f000007945 */ /* 0x000fe20003800200 */
[----:B------:R-:W-:Y:S01]  /*33c0*/  MOV R3, 0x3a8067c5 ;  /* 0x3a8067c500037802 */ /* 0x000fe20000000f00 */
[----:B------:R-:W-:Y:S01]  /*33d0*/  UISETP.NE.AND UP1, UPT, UR8, 0x7ff00000, UPT ;  /* 0x7ff000000800788c */ /* 0x000fe2000bf25270 */
[----:B------:R-:W-:Y:S01]  /*33e0*/  UMOV UR15, 0x40000000 ;  /* 0x40000000000f7882 */ /* 0x000fe20000000000 */
[----:B0-----:R-:W-:-:S02]  /*33f0*/  DSETP.NEU.AND P4, PT, R8, 1, PT ;  /* 0x3ff000000800742a */ /* 0x001fc40003f8d000 */
[C---:B------:R-:W-:Y:S02]  /*3400*/  DSETP.NEU.AND P5, PT, |R8|.reuse, +INF , PT ;  /* 0x7ff000000800742a */ /* 0x040fe40003fad200 */
[C---:B------:R-:W-:Y:S02]  /*3410*/  DSETP.NAN.AND P2, PT, R8.reuse, R8, PT ;  /* 0x000000080800722a */ /* 0x040fe40003f48000 */
[----:B------:R-:W-:Y:S02]  /*3420*/  DSETP.NEU.AND P3, PT, R8, RZ, PT ;  /* 0x000000ff0800722a */ /* 0x000fe40003f6d000 */
[C-C-:B--2---:R-:W-:Y:S02]  /*3430*/  DADD R36, R4.reuse, -R6.reuse ;  /* 0x0000000004247229 */ /* 0x144fe40000000806 */
[----:B------:R-:W-:Y:S01]  /*3440*/  DADD R34, R4, R6 ;  /* 0x0000000004227229 */ /* 0x000fe20000000006 */
[----:B------:R-:W-:Y:S01]  /*3450*/  IMAD.MOV.U32 R6, RZ, RZ, 0x41b3b33d ;  /* 0x41b3b33dff067424 */ /* 0x000fe200078e00ff */
[----:B------:R-:W-:-:S04]  /*3460*/  MOV R4, 0x34a0 ;  /* 0x000034a000047802 */ /* 0x000fc80000000f00 */
[----:B------:R-:W-:Y:S02]  /*3470*/  DMUL R36, R36, 0.5 ;  /* 0x3fe0000024247828 */ /* 0x000fe40000000000 */
[----:B------:R-:W-:-:S11]  /*3480*/  DMUL R34, R34, 0.5 ;  /* 0x3fe0000022227828 */ /* 0x000fd60000000000 */
[----:B------:R-:W-:Y:S05]  /*3490*/  CALL.REL.NOINC `($_Z14mean_opacitiesPdS_S_S_S_S_S_S_S_S_S_S_S_iiid$__internal_accurate_pow) ;  /* 0x0000002c00b87944 */ /* 0x000fea0003c00000 */
[----:B------:R-:W-:Y:S05]  /*34a0*/  BSYNC.RECONVERGENT B0 ;  /* 0x0000000000007941 */ /* 0x000fea0003800200 */
.L_x_93:
        /* <DEDUP_REMOVED lines=9> */
.L_x_94:
[----:B------:R-:W0:Y:S01]  /*3540*/  LDCU.64 UR12, c[0x0][0x3f8] ;  /* 0x00007f00ff0c77ac */ /* 0x000e220008000a00 */
[----:B------:R-:W-:Y:S01]  /*3550*/  IMAD.MOV.U32 R7, RZ, RZ, R3 ;  /* 0x000000ffff077224 */ /* 0x000fe200078e0003 */
[----:B------:R-:W-:Y:S01]  /*3560*/  BSSY.RECONVERGENT B0, `(.L_x_95) ;  /* 0x0000008000007945 */ /* 0x000fe20003800200 */
[----:B------:R-:W-:-:S04]  /*3570*/  UMOV UR15, 0x40000000 ;  /* 0x40000000000f7882 */ /* 0x000fc80000000000 */
[----:B------:R-:W-:Y:S02]  /*3580*/  DMUL R32, R6, R32 ;  /* 0x0000002006207228 */ /* 0x000fe40000000000 */
[----:B0-----:R-:W-:-:S10]  /*3590*/  DADD R4, -RZ, |UR12| ;  /* 0x4000000cff047e29 */ /* 0x001fd40008000100 */
[----:B------:R-:W-:Y:S01]  /*35a0*/  IMAD.MOV.U32 R6, RZ, RZ, R4 ;  /* 0x000000ffff067224 */ /* 0x000fe200078e0004 */
[----:B------:R-:W-:Y:S02]  /*35b0*/  MOV R3, R5 ;  /* 0x0000000500037202 */ /* 0x000fe40000000f00 */
[----:B------:R-:W-:-:S07]  /*35c0*/  MOV R4, 0x35e0 ;  /* 0x000035e000047802 */ /* 0x000fce0000000f00 */
[----:B------:R-:W-:Y:S05]  /*35d0*/  CALL.REL.NOINC `($_Z14mean_opacitiesPdS_S_S_S_S_S_S_S_S_S_S_S_iiid$__internal_accurate_pow) ;  /* 0x0000002c00687944 */ /* 0x000fea0003c00000 */
[----:B------:R-:W-:Y:S05]  /*35e0*/  BSYNC.RECONVERGENT B0 ;  /* 0x0000000000007941 */ /* 0x000fea0003800200 */
.L_x_95:
[----:B------:R-:W0:Y:S01]  /*35f0*/  LDC.64 R4, c[0x0][0x3f8] ;  /* 0x0000fe00ff047b82 */ /* 0x000e220000000a00 */
[----:B------:R-:W-:Y:S02]  /*3600*/  PLOP3.LUT P0, PT, PT, PT, UP1, 0x80, 0x8 ;  /* 0x000000000008781c */ /* 0x000fe40003f0f018 */
[----:B------:R-:W-:Y:S02]  /*3610*/  CS2R R42, SRZ ;  /* 0x00000000002a7805 */ /* 0x000fe4000001ff00 */
[----:B------:R-:W-:Y:S01]  /*3620*/  PLOP3.LUT P1, PT, PT, PT, UP1, 0x80, 0x8 ;  /* 0x000000000008781c */ /* 0x000fe20003f2f018 */
[----:B------:R-:W1:Y:S01]  /*3630*/  LDCU UR12, c[0x0][0x3f0] ;  /* 0x00007e00ff0c77ac */ /* 0x000e620008000800 */
[----:B------:R-:W-:Y:S02]  /*3640*/  FSEL R39, R6, RZ, P3 ;  /* 0x000000ff06277208 */ /* 0x000fe40001800000 */
[----:B------:R-:W-:Y:S01]  /*3650*/  FSEL R3, R3, RZ, P3 ;  /* 0x000000ff03037208 */ /* 0x000fe20001800000 */
[----:B------:R-:W2:Y:S01]  /*3660*/  LDCU.64 UR18, c[0x0][0x3f8] ;  /* 0x00007f00ff1277ac */ /* 0x000ea20008000a00 */
[----:B------:R-:W3:Y:S01]  /*3670*/  LDCU.128 UR20, c[0x0][0x3d0] ;  /* 0x00007a00ff1477ac */ /* 0x000ee20008000c00 */
[----:B------:R-:W-:Y:S01]  /*3680*/  UMOV UR7, URZ ;  /* 0x000000ff00077c82 */ /* 0x000fe20008000000 */
[----:B0-----:R-:W-:-:S10]  /*3690*/  DADD R4, R4, 2 ;  /* 0x4000000004047429 */ /* 0x001fd40000000000 */
[----:B------:R-:W-:Y:S02]  /*36a0*/  FSEL R6, R4, R39, P2 ;  /* 0x0000002704067208 */ /* 0x000fe40001000000 */
[----:B------:R-:W-:Y:S02]  /*36b0*/  FSEL R4, R5, R3, P2 ;  /* 0x0000000305047208 */ /* 0x000fe40001000000 */
[----:B------:R-:W-:Y:S02]  /*36c0*/  @!P0 FSEL R39, R6, RZ, P5 ;  /* 0x000000ff06278208 */ /* 0x000fe40002800000 */
[----:B------:R-:W-:Y:S02]  /*36d0*/  @!P1 FSEL R3, R4, +QNAN , P5 ;  /* 0x7ff0000004039808 */ /* 0x000fe40002800000 */
[----:B------:R-:W-:Y:S02]  /*36e0*/  FSEL R38, R39, RZ, P4 ;  /* 0x000000ff27267208 */ /* 0x000fe40002000000 */
[----:B-123--:R-:W-:-:S07]  /*36f0*/  FSEL R39, R3, 1.875, P4 ;  /* 0x3ff0000003277808 */ /* 0x00efce0002000000 */
.L_x_108:
[----:B------:R-:W-:-:S06]  /*3700*/  UIMAD.WIDE.U32 UR14, UR7, 0x8, UR22 ;  /* 0x00000008070e78a5 */ /* 0x000fcc000f8e0016 */
[----:B------:R-:W-:Y:S02]  /*3710*/  IMAD.U32 R8, RZ, RZ, UR14 ;  /* 0x0000000eff087e24 */ /* 0x000fe4000f8e00ff */
[----:B------:R-:W-:-:S05]  /*3720*/  IMAD.U32 R9, RZ, RZ, UR15 ;  /* 0x0000000fff097e24 */ /* 0x000fca000f8e00ff */
[----:B------:R-:W2:Y:S01]  /*3730*/  LDG.E.64 R4, desc[UR16][R8.64] ;  /* 0x0000001008047981 */ /* 0x000ea2000c1e1b00 */
[----:B------:R-:W-:-:S06]  /*3740*/  UIMAD.WIDE.U32 UR14, UR7, 0x8, UR20 ;  /* 0x00000008070e78a5 */ /* 0x000fcc000f8e0014 */
[----:B------:R-:W-:Y:S02]  /*3750*/  IMAD.U32 R30, RZ, RZ, UR14 ;  /* 0x0000000eff1e7e24 */ /* 0x000fe4000f8e00ff */
[----:B------:R-:W-:-:S06]  /*3760*/  IMAD.U32 R31, RZ, RZ, UR15 ;  /* 0x0000000fff1f7e24 */ /* 0x000fcc000f8e00ff */
[----:B------:R-:W5:Y:S01]  /*3770*/  LDG.E.64 R30, desc[UR16][R30.64] ;  /* 0x000000101e1e7981 */ /* 0x000f62000c1e1b00 */
[----:B------:R-:W-:Y:S01]  /*3780*/  BSSY.RECONVERGENT B0, `(.L_x_96) ;  /* 0x000000b000007945 */ /* 0x000fe20003800200 */
[----:B------:R-:W-:Y:S01]  /*3790*/  UIADD3 UR7, UPT, UPT, UR7, 0x1, URZ ;  /* 0x0000000107077890 */ /* 0x000fe2000fffe0ff */
[----:B------:R-:W-:-:S03]  /*37a0*/  UMOV UR15, 0x40180000 ;  /* 0x40180000000f7882 */ /* 0x000fc60000000000 */
[----:B------:R-:W-:Y:S01]  /*37b0*/  UISETP.NE.AND UP1, UPT, UR7, UR12, UPT ;  /* 0x0000000c0700728c */ /* 0x000fe2000bf25270 */
        /* <DEDUP_REMOVED lines=8> */
.L_x_96:
[----:B------:R-:W-:Y:S01]  /*3840*/  UMOV UR14, 0xec6d90cf ;  /* 0xec6d90cf000e7882 */ /* 0x000fe20000000000 */
[----:B------:R-:W-:Y:S01]  /*3850*/  UMOV UR15, 0x3ca3e5b1 ;  /* 0x3ca3e5b1000f7882 */ /* 0x000fe20000000000 */
[----:B------:R-:W-:Y:S01]  /*3860*/  MOV R4, 0x1 ;  /* 0x0000000100047802 */ /* 0x000fe20000000f00 */
[C---:B------:R-:W-:Y:S01]  /*3870*/  DMUL R8, R10.reuse, UR14 ;  /* 0x0000000e0a087c28 */ /* 0x040fe20008000000 */
[----:B------:R-:W-:Y:S01]  /*3880*/  UMOV UR24, 0xe7273bd7 ;  /* 0xe7273bd700187882 */ /* 0x000fe20000000000 */
[----:B------:R-:W-:Y:S01]  /*3890*/  UMOV UR25, 0x3caca0b0 ;  /* 0x3caca0b000197882 */ /* 0x000fe20000000000 */
[----:B------:R-:W-:-:S05]  /*38a0*/  DSETP.NEU.AND P0, PT, R10, RZ, PT ;  /* 0x000000ff0a00722a */ /* 0x000fca0003f0d000 */
[----:B------:R-:W-:-:S06]  /*38b0*/  DMUL R8, R8, UR18 ;  /* 0x0000001208087c28 */ /* 0x000fcc0008000000 */
        /* <DEDUP_REMOVED lines=21> */
.L_x_97:
[----:B------:R-:W-:Y:S01]  /*3a10*/  DMUL R4, R4, UR14 ;  /* 0x0000000e04047c28 */ /* 0x000fe20008000000 */
[----:B------:R-:W-:Y:S01]  /*3a20*/  FFMA R3, RZ, R9, R7 ;  /* 0x00000009ff037223 */ /* 0x000fe20000000007 */
[----:B------:R-:W-:-:S08]  /*3a30*/  DSETP.NEU.AND P0, PT, R10, 1, PT ;  /* 0x3ff000000a00742a */ /* 0x000fd00003f0d000 */
[----:B------:R-:W-:Y:S02]  /*3a40*/  FSEL R10, R4, -1.14879703399289440477e+27, P0 ;  /* 0xec6d90cf040a7808 */ /* 0x000fe40000000000 */
        /* <DEDUP_REMOVED lines=10> */
.L_x_98:
        /* <DEDUP_REMOVED lines=59> */
.L_x_100:
[----:B------:R-:W-:Y:S05]  /*3ea0*/  BSYNC.RECONVERGENT B0 ;  /* 0x0000000000007941 */ /* 0x000fea0003800200 */
.L_x_99:
        /* <DEDUP_REMOVED lines=8> */
.L_x_101:
        /* <DEDUP_REMOVED lines=28> */
.L_x_103:
[----:B------:R-:W-:Y:S05]  /*40f0*/  BSYNC.RECONVERGENT B0 ;  /* 0x0000000000007941 */ /* 0x000fea0003800200 */
.L_x_102:
        /* <DEDUP_REMOVED lines=12> */
.L_x_105:
[----:B------:R-:W-:Y:S05]  /*41c0*/  BSYNC.RECONVERGENT B1 ;  /* 0x0000000000017941 */ /* 0x000fea0003800200 */
.L_x_104:
        /* <DEDUP_REMOVED lines=23> */
.L_x_107:
[----:B------:R-:W-:Y:S05]  /*4340*/  BSYNC.RECONVERGENT B1 ;  /* 0x0000000000017941 */ /* 0x000fea0003800200 */
.L_x_106:
[----:B------:R-:W-:-:S08]  /*4350*/  DMUL R30, R36, R30 ;  /* 0x0000001e241e7228 */ /* 0x000fd00000000000 */
[----:B------:R-:W-:Y:S01]  /*4360*/  DFMA R42, R30, R6, R42 ;  /* 0x000000061e2a722b */ /* 0x000fe2000000002a */
[----:B------:R-:W-:Y:S10]  /*4370*/  BRA.U UP1, `(.L_x_108) ;  /* 0xfffffff101e07547 */ /* 0x000ff4000b83ffff */
.L_x_92:
[----:B------:R-:W0:Y:S01]  /*4380*/  LDCU UR7, c[0x0][0x3f0] ;  /* 0x00007e00ff0777ac */ /* 0x000e220008000800 */
[----:B------:R-:W-:Y:S01]  /*4390*/  DADD R24, R24, R42 ;  /* 0x0000000018187229 */ /* 0x000fe2000000002a */
[----:B------:R-:W-:Y:S01]  /*43a0*/  CS2R R42, SRZ ;  /* 0x00000000002a7805 */ /* 0x000fe2000001ff00 */
[----:B0-----:R-:W-:-:S09]  /*43b0*/  UISETP.GE.AND UP0, UPT, UR7, 0x1, UPT ;  /* 0x000000010700788c */ /* 0x001fd2000bf06270 */
[----:B------:R-:W-:Y:S05]  /*43c0*/  BRA.U !UP0, `(.L_x_109) ;  /* 0x0000001108107547 */ /* 0x000fea000b800000 */
[----:B------:R-:W-:Y:S01]  /*43d0*/  IMAD.U32 R4, RZ, RZ, UR10 ;  /* 0x0000000aff047e24 */ /* 0x000fe2000f8e00ff */
[----:B------:R-:W-:Y:S01]  /*43e0*/  MOV R7, UR11 ;  /* 0x0000000b00077c02 */ /* 0x000fe20008000f00 */
[----:B------:R-:W-:Y:S01]  /*43f0*/  IMAD.U32 R5, RZ, RZ, UR11 ;  /* 0x0000000bff057e24 */ /* 0x000fe2000f8e00ff */
[----:B------:R-:W0:Y:S01]  /*4400*/  LDC.64 R8, c[0x0][0x3f8] ;  /* 0x0000fe00ff087b82 */ /* 0x000e220000000a00 */
[----:B------:R-:W-:-:S04]  /*4410*/  IMAD.U32 R6, RZ, RZ, UR10 ;  /* 0x0000000aff067e24 */ /* 0x000fc8000f8e00ff */
[----:B------:R-:W2:Y:S04]  /*4420*/  LDG.E.64 R4, desc[UR16][R4.64+0x8] ;  /* 0x0000081004047981 */ /* 0x000ea8000c1e1b00 */
[----:B------:R-:W2:Y:S01]  /*4430*/  LDG.E.64 R6, desc[UR16][R6.64] ;  /* 0x0000001006067981 */ /* 0x000ea2000c1e1b00 */
[----:B------:R-:W-:Y:S01]  /*4440*/  BSSY.RECONVERGENT B0, `(.L_x_110) ;  /* 0x000000f000007945 */ /* 0x000fe20003800200 */
[----:B------:R-:W-:Y:S01]  /*4450*/  IMAD.MOV.U32 R3, RZ, RZ, 0x3a8067c5 ;  /* 0x3a8067c5ff037424 */ /* 0x000fe200078e00ff */
[----:B------:R-:W-:Y:S01]  /*4460*/  UISETP.NE.AND UP1, UPT, UR8, 0x7ff00000, UPT ;  /* 0x7ff000000800788c */ /* 0x000fe2000bf25270 */
[----:B------:R-:W-:Y:S01]  /*4470*/  UMOV UR15, 0x40000000 ;  /* 0x40000000000f7882 */ /* 0x000fe20000000000 */
[C---:B0-----:R-:W-:Y:S02]  /*4480*/  DSETP.NEU.AND P5, PT, R8.reuse, 1, PT ;  /* 0x3ff000000800742a */ /* 0x041fe40003fad000 */
[----:B------:R-:W-:-:S02]  /*4490*/  DSETP.NEU.AND P4, PT, |R8|, +INF , PT ;  /* 0x7ff000000800742a */ /* 0x000fc40003f8d200 */
        /* <DEDUP_REMOVED lines=10> */
.L_x_110:
        /* <DEDUP_REMOVED lines=9> */
.L_x_111:
[----:B------:R-:W0:Y:S01]  /*45d0*/  LDCU.64 UR10, c[0x0][0x3f8] ;  /* 0x00007f00ff0a77ac */ /* 0x000e220008000a00 */
[----:B------:R-:W-:Y:S01]  /*45e0*/  MOV R7, R3 ;  /* 0x0000000300077202 */ /* 0x000fe20000000f00 */
[----:B------:R-:W-:Y:S01]  /*45f0*/  BSSY.RECONVERGENT B0, `(.L_x_112) ;  /* 0x0000008000007945 */ /* 0x000fe20003800200 */
[----:B------:R-:W-:-:S04]  /*4600*/  UMOV UR15, 0x40000000 ;  /* 0x40000000000f7882 */ /* 0x000fc80000000000 */
[----:B------:R-:W-:Y:S02]  /*4610*/  DMUL R32, R6, R32 ;  /* 0x0000002006207228 */ /* 0x000fe40000000000 */
[----:B0-----:R-:W-:-:S10]  /*4620*/  DADD R4, -RZ, |UR10| ;  /* 0x4000000aff047e29 */ /* 0x001fd40008000100 */
[----:B------:R-:W-:Y:S01]  /*4630*/  IMAD.MOV.U32 R6, RZ, RZ, R4 ;  /* 0x000000ffff067224 */ /* 0x000fe200078e0004 */
[----:B------:R-:W-:Y:S01]  /*4640*/  MOV R4, 0x4670 ;  /* 0x0000467000047802 */ /* 0x000fe20000000f00 */
[----:B------:R-:W-:-:S07]  /*4650*/  IMAD.MOV.U32 R3, RZ, RZ, R5 ;  /* 0x000000ffff037224 */ /* 0x000fce00078e0005 */
[----:B------:R-:W-:Y:S05]  /*4660*/  CALL.REL.NOINC `($_Z14mean_opacitiesPdS_S_S_S_S_S_S_S_S_S_S_S_iiid$__internal_accurate_pow) ;  /* 0x0000001c00447944 */ /* 0x000fea0003c00000 */
[----:B------:R-:W-:Y:S05]  /*4670*/  BSYNC.RECONVERGENT B0 ;  /* 0x0000000000007941 */ /* 0x000fea0003800200 */
.L_x_112:
        /* <DEDUP_REMOVED lines=17> */
.L_x_125:
[----:B------:R-:W-:-:S06]  /*4790*/  UIMAD.WIDE.U32 UR14, UR7, 0x8, UR22 ;  /* 0x00000008070e78a5 */ /* 0x000fcc000f8e0016 */
        /* <DEDUP_REMOVED lines=19> */
.L_x_113:
[----:B------:R-:W-:Y:S01]  /*48d0*/  UMOV UR14, 0xec6d90cf ;  /* 0xec6d90cf000e7882 */ /* 0x000fe20000000000 */
[----:B------:R-:W-:Y:S01]  /*48e0*/  UMOV UR15, 0x3ca3e5b1 ;  /* 0x3ca3e5b1000f7882 */ /* 0x000fe20000000000 */
[----:B------:R-:W-:Y:S01]  /*48f0*/  IMAD.MOV.U32 R4, RZ, RZ, 0x1 ;  /* 0x00000001ff047424 */ /* 0x000fe200078e00ff */
        /* <DEDUP_REMOVED lines=26> */
.L_x_114:
        /* <DEDUP_REMOVED lines=14> */
.L_x_115:
        /* <DEDUP_REMOVED lines=59> */
.L_x_117:
[----:B------:R-:W-:Y:S05]  /*4f30*/  BSYNC.RECONVERGENT B0 ;  /* 0x0000000000007941 */ /* 0x000fea0003800200 */
.L_x_116:
        /* <DEDUP_REMOVED lines=8> */
.L_x_118:
        /* <DEDUP_REMOVED lines=28> */
.L_x_120:
[----:B------:R-:W-:Y:S05]  /*5180*/  BSYNC.RECONVERGENT B0 ;  /* 0x0000000000007941 */ /* 0x000fea0003800200 */
.L_x_119:
        /* <DEDUP_REMOVED lines=12> */
.L_x_122:
[----:B------:R-:W-:Y:S05]  /*5250*/  BSYNC.RECONVERGENT B1 ;  /* 0x0000000000017941 */ /* 0x000fea0003800200 */
.L_x_121:
        /* <DEDUP_REMOVED lines=23> */
.L_x_124:
[----:B------:R-:W-:Y:S05]  /*53d0*/  BSYNC.RECONVERGENT B1 ;  /* 0x0000000000017941 */ /* 0x000fea0003800200 */
.L_x_123:
[----:B------:R-:W-:-:S08]  /*53e0*/  DMUL R30, R36, R30 ;  /* 0x0000001e241e7228 */ /* 0x000fd00000000000 */
[----:B------:R-:W-:Y:S01]  /*53f0*/  DFMA R42, R30, R6, R42 ;  /* 0x000000061e2a722b */ /* 0x000fe2000000002a */
[----:B------:R-:W-:Y:S10]  /*5400*/  BRA.U UP1, `(.L_x_125) ;  /* 0xfffffff101e07547 */ /* 0x000ff4000b83ffff */
.L_x_109:
[----:B------:R-:W0:Y:S01]  /*5410*/  MUFU.RCP64H R5, R13 ;  /* 0x0000000d00057308 */ /* 0x000e220000001800 */
[----:B------:R-:W-:Y:S01]  /*5420*/  IMAD.MOV.U32 R4, RZ, RZ, 0x1 ;  /* 0x00000001ff047424 */ /* 0x000fe200078e00ff */
[----:B------:R-:W-:Y:S01]  /*5430*/  FSETP.GEU.AND P1, PT, |R43|, 6.5827683646048100446e-37, PT ;  /* 0x036000002b00780b */ /* 0x000fe20003f2e200 */
[----:B------:R-:W-:Y:S04]  /*5440*/  BSSY.RECONVERGENT B1, `(.L_x_126) ;  /* 0x0000013000017945 */ /* 0x000fe80003800200 */
        /* <DEDUP_REMOVED lines=18> */
.L_x_127:
[----:B------:R-:W-:Y:S05]  /*5570*/  BSYNC.RECONVERGENT B1 ;  /* 0x0000000000017941 */ /* 0x000fea0003800200 */
.L_x_126:
[----:B------:R-:W0:Y:S01]  /*5580*/  LDCU UR6, c[0x0][0x3ec] ;  /* 0x00007d80ff0677ac */ /* 0x000e220008000800 */
[----:B------:R-:W-:Y:S01]  /*5590*/  DADD R26, R6, R26 ;  /* 0x00000000061a7229 */ /* 0x000fe2000000001a */
[----:B0-----:R-:W-:-:S03]  /*55a0*/  UISETP.NE.AND UP0, UPT, UR9, UR6, UPT ;  /* 0x000000060900728c */ /* 0x001fc6000bf05270 */
[----:B------:R-:W-:-:S06]  /*55b0*/  UMOV UR6, UR9 ;  /* 0x0000000900067c82 */ /* 0x000fcc0008000000 */
[----:B------:R-:W-:Y:S05]  /*55c0*/  BRA.U UP0, `(.L_x_128) ;  /* 0xffffffb900347547 */ /* 0x000fea000b83ffff */
        /* <DEDUP_REMOVED lines=22> */
.L_x_130:
[----:B------:R-:W-:Y:S05]  /*5730*/  BSYNC.RECONVERGENT B1 ;  /* 0x0000000000017941 */ /* 0x000fea0003800200 */
.L_x_129:
[----:B------:R-:W0:Y:S01]  /*5740*/  MUFU.RCP64H R5, R21 ;  /* 0x0000001500057308 */ /* 0x000e220000001800 */
[----:B------:R-:W-:Y:S01]  /*5750*/  IMAD.MOV.U32 R4, RZ, RZ, 0x1 ;  /* 0x00000001ff047424 */ /* 0x000fe200078e00ff */
[----:B------:R-:W-:Y:S01]  /*5760*/  FSETP.GEU.AND P1, PT, |R19|, 6.5827683646048100446e-37, PT ;  /* 0x036000001300780b */ /* 0x000fe20003f2e200 */
[----:B------:R-:W-:Y:S01]  /*5770*/  BSSY.RECONVERGENT B1, `(.L_x_131) ;  /* 0x0000016000017945 */ /* 0x000fe20003800200 */
[----:B------:R-:W-:Y:S01]  /*5780*/  MOV R10, R6 ;  /* 0x00000006000a7202 */ /* 0x000fe20000000f00 */
[----:B------:R-:W-:Y:S02]  /*5790*/  IMAD.MOV.U32 R11, RZ, RZ, R7 ;  /* 0x000000ffff0b7224 */ /* 0x000fe400078e0007 */
        /* <DEDUP_REMOVED lines=12> */
[----:B------:R-:W-:Y:S01]  /*5860*/  MOV R4, 0x58b0 ;  /* 0x000058b000047802 */ /* 0x000fe20000000f00 */
[----:B------:R-:W-:Y:S02]  /*5870*/  IMAD.MOV.U32 R5, RZ, RZ, R19 ;  /* 0x000000ffff057224 */ /* 0x000fe400078e0013 */
[----:B------:R-:W-:Y:S02]  /*5880*/  IMAD.MOV.U32 R8, RZ, RZ, R20 ;  /* 0x000000ffff087224 */ /* 0x000fe400078e0014 */
[----:B------:R-:W-:-:S07]  /*5890*/  IMAD.MOV.U32 R3, RZ, RZ, R21 ;  /* 0x000000ffff037224 */ /* 0x000fce00078e0015 */
[----:B------:R-:W-:Y:S05]  /*58a0*/  CALL.REL.NOINC `($__internal_2_$__cuda_sm20_div_rn_f64_full) ;  /* 0x0000000400207944 */ /* 0x000fea0003c00000 */
[----:B------:R-:W-:Y:S01]  /*58b0*/  MOV R12, R6 ;  /* 0x00000006000c7202 */ /* 0x000fe20000000f00 */
[----:B------:R-:W-:-:S07]  /*58c0*/  IMAD.MOV.U32 R13, RZ, RZ, R3 ;  /* 0x000000ffff0d7224 */ /* 0x000fce00078e0003 */
.L_x_132:
[----:B------:R-:W-:Y:S05]  /*58d0*/  BSYNC.RECONVERGENT B1 ;  /* 0x0000000000017941 */ /* 0x000fea0003800200 */
.L_x_131:
[----:B------:R-:W0:Y:S01]  /*58e0*/  MUFU.RCP64H R5, UR5 ;  /* 0x0000000500057d08 */ /* 0x000e220008001800 */
[----:B------:R-:W-:Y:S01]  /*58f0*/  IMAD.U32 R6, RZ, RZ, UR4 ;  /* 0x00000004ff067e24 */ /* 0x000fe2000f8e00ff */
[----:B------:R-:W-:Y:S01]  /*5900*/  FSETP.GEU.AND P1, PT, |R23|, 6.5827683646048100446e-37, PT ;  /* 0x036000001700780b */ /* 0x000fe20003f2e200 */
[----:B------:R-:W-:Y:S01]  /*5910*/  IMAD.U32 R7, RZ, RZ, UR5 ;  /* 0x00000005ff077e24 */ /* 0x000fe2000f8e00ff */
[----:B------:R-:W-:Y:S01]  /*5920*/  BSSY.RECONVERGENT B1, `(.L_x_133) ;  /* 0x0000019000017945 */ /* 0x000fe20003800200 */
[----:B------:R-:W-:-:S06]  /*5930*/  IMAD.MOV.U32 R4, RZ, RZ, 0x1 ;  /* 0x00000001ff047424 */ /* 0x000fcc00078e00ff */
[----:B0-----:R-:W-:-:S08]  /*5940*/  DFMA R6, R4, -R6, 1 ;  /* 0x3ff000000406742b */ /* 0x001fd00000000806 */
[----:B------:R-:W-:-:S08]  /*5950*/  DFMA R6, R6, R6, R6 ;  /* 0x000000060606722b */ /* 0x000fd00000000006 */
[----:B------:R-:W-:Y:S01]  /*5960*/  DFMA R6, R4, R6, R4 ;  /* 0x000000060406722b */ /* 0x000fe20000000004 */
[----:B------:R-:W-:Y:S01]  /*5970*/  IMAD.U32 R4, RZ, RZ, UR4 ;  /* 0x00000004ff047e24 */ /* 0x000fe2000f8e00ff */
[----:B------:R-:W-:-:S06]  /*5980*/  MOV R5, UR5 ;  /* 0x0000000500057c02 */ /* 0x000fcc0008000f00 */
[----:B------:R-:W-:-:S08]  /*5990*/  DFMA R4, R6, -R4, 1 ;  /* 0x3ff000000604742b */ /* 0x000fd00000000804 */
[----:B------:R-:W-:-:S08]  /*59a0*/  DFMA R4, R6, R4, R6 ;  /* 0x000000040604722b */ /* 0x000fd00000000006 */
[----:B------:R-:W-:-:S08]  /*59b0*/  DMUL R6, R22, R4 ;  /* 0x0000000416067228 */ /* 0x000fd00000000000 */
[----:B------:R-:W-:-:S08]  /*59c0*/  DFMA R8, R6, -UR4, R22 ;  /* 0x8000000406087c2b */ /* 0x000fd00008000016 */
[----:B------:R-:W-:-:S10]  /*59d0*/  DFMA R6, R4, R8, R6 ;  /* 0x000000080406722b */ /* 0x000fd40000000006 */
[----:B------:R-:W-:-:S05]  /*59e0*/  FFMA R0, RZ, UR5, R7 ;  /* 0x00000005ff007c23 */ /* 0x000fca0008000007 */
[----:B------:R-:W-:-:S13]  /*59f0*/  FSETP.GT.AND P0, PT, |R0|, 1.469367938527859385e-39, PT ;  /* 0x001000000000780b */ /* 0x000fda0003f04200 */
[----:B------:R-:W-:Y:S05]  /*5a00*/  @P0 BRA P1, `(.L_x_134) ;  /* 0x0000000000280947 */ /* 0x000fea0000800000 */
[----:B------:R-:W-:Y:S01]  /*5a10*/  IMAD.U32 R7, RZ, RZ, UR5 ;  /* 0x00000005ff077e24 */ /* 0x000fe2000f8e00ff */
[----:B------:R-:W-:Y:S01]  /*5a20*/  MOV R5, R23 ;  /* 0x0000001700057202 */ /* 0x000fe20000000f00 */
[----:B------:R-:W-:Y:S01]  /*5a30*/  IMAD.U32 R6, RZ, RZ, UR4 ;  /* 0x00000004ff067e24 */ /* 0x000fe2000f8e00ff */
[----:B------:R-:W-:Y:S01]  /*5a40*/  MOV R4, 0x5aa0 ;  /* 0x00005aa000047802 */ /* 0x000fe20000000f00 */
[----:B------:R-:W-:Y:S02]  /*5a50*/  IMAD.U32 R8, RZ, RZ, UR4 ;  /* 0x00000004ff087e24 */ /* 0x000fe4000f8e00ff */
[----:B------:R-:W-:Y:S02]  /*5a60*/  IMAD.U32 R9, RZ, RZ, UR5 ;  /* 0x00000005ff097e24 */ /* 0x000fe4000f8e00ff */
[----:B------:R-:W-:Y:S02]  /*5a70*/  IMAD.MOV.U32 R6, RZ, RZ, R22 ;  /* 0x000000ffff067224 */ /* 0x000fe400078e0016 */
[----:B------:R-:W-:-:S07]  /*5a80*/  IMAD.MOV.U32 R3, RZ, RZ, R7 ;  /* 0x000000ffff037224 */ /* 0x000fce00078e0007 */
[----:B------:R-:W-:Y:S05]  /*5a90*/  CALL.REL.NOINC `($__internal_2_$__cuda_sm20_div_rn_f64_full) ;  /* 0x0000000000a47944 */ /* 0x000fea0003c00000 */
[----:B------:R-:W-:-:S07]  /*5aa0*/  IMAD.MOV.U32 R7, RZ, RZ, R3 ;  /* 0x000000ffff077224 */ /* 0x000fce00078e0003 */
.L_x_134:
[----:B------:R-:W-:Y:S05]  /*5ab0*/  BSYNC.RECONVERGENT B1 ;  /* 0x0000000000017941 */ /* 0x000fea0003800200 */
.L_x_133:
        /* <DEDUP_REMOVED lines=11> */
[----:B------:R-:W-:Y:S01]  /*5b70*/  DFMA R4, R4, R14, R8 ;  /* 0x0000000e0404722b */ /* 0x000fe20000000008 */
[----:B------:R-:W-:Y:S02]  /*5b80*/  IMAD.MOV.U32 R14, RZ, RZ, R6 ;  /* 0x000000ffff0e7224 */ /* 0x000fe400078e0006 */
[----:B------:R-:W-:-:S07]  /*5b90*/  IMAD.MOV.U32 R15, RZ, RZ, R7 ;  /* 0x000000ffff0f7224 */ /* 0x000fce00078e0007 */
        /* <DEDUP_REMOVED lines=9> */
[----:B------:R-:W-:Y:S02]  /*5c30*/  IMAD.MOV.U32 R4, RZ, RZ, R6 ;  /* 0x000000ffff047224 */ /* 0x000fe400078e0006 */
[----:B------:R-:W-:-:S07]  /*5c40*/  IMAD.MOV.U32 R5, RZ, RZ, R3 ;  /* 0x000000ffff057224 */ /* 0x000fce00078e0003 */
.L_x_135:
[----:B------:R-:W-:Y:S05]  /*5c50*/  BSYNC.RECONVERGENT B1 ;  /* 0x0000000000017941 */ /* 0x000fea0003800200 */
.L_x_42:
[----:B------:R-:W0:Y:S08]  /*5c60*/  LDC.64 R6, c[0x0][0x380] ;  /* 0x0000e000ff067b82 */ /* 0x000e300000000a00 */
[----:B------:R-:W1:Y:S08]  /*5c70*/  LDC.64 R8, c[0x0][0x388] ;  /* 0x0000e200ff087b82 */ /* 0x000e700000000a00 */
[----:B------:R-:W2:Y:S08]  /*5c80*/  LDC.64 R16, c[0x0][0x390] ;  /* 0x0000e400ff107b82 */ /* 0x000eb00000000a00 */
[----:B------:R-:W3:Y:S01]  /*5c90*/  LDC.64 R18, c[0x0][0x398] ;  /* 0x0000e600ff127b82 */ /* 0x000ee20000000a00 */
[----:B0-----:R-:W-:-:S05]  /*5ca0*/  IMAD.WIDE R6, R2, 0x8, R6 ;  /* 0x0000000802067825 */ /* 0x001fca00078e0206 */
[----:B------:R-:W-:Y:S01]  /*5cb0*/  STG.E.64 desc[UR16][R6.64], R10 ;  /* 0x0000000a06007986 */ /* 0x000fe2000c101b10 */
[----:B-1----:R-:W-:-:S05]  /*5cc0*/  IMAD.WIDE R8, R2, 0x8, R8 ;  /* 0x0000000802087825 */ /* 0x002fca00078e0208 */
[----:B------:R-:W-:Y:S01]  /*5cd0*/  STG.E.64 desc[UR16][R8.64], R12 ;  /* 0x0000000c08007986 */ /* 0x000fe2000c101b10 */
[----:B--2---:R-:W-:-:S05]  /*5ce0*/  IMAD.WIDE R16, R2, 0x8, R16 ;  /* 0x0000000802107825 */ /* 0x004fca00078e0210 */
[----:B------:R-:W-:Y:S01]  /*5cf0*/  STG.E.64 desc[UR16][R16.64], R14 ;  /* 0x0000000e10007986 */ /* 0x000fe2000c101b10 */
[----:B---3--:R-:W-:-:S05]  /*5d00*/  IMAD.WIDE R2, R2, 0x8, R18 ;  /* 0x0000000802027825 */ /* 0x008fca00078e0212 */
[----:B------:R-:W-:Y:S01]  /*5d10*/  STG.E.64 desc[UR16][R2.64], R4 ;  /* 0x0000000402007986 */ /* 0x000fe2000c101b10 */
[----:B------:R-:W-:Y:S05]  /*5d20*/  EXIT ;  /* 0x000000000000794d */ /* 0x000fea0003800000 */
        .weak           $__internal_2_$__cuda_sm20_div_rn_f64_full
        .type           $__internal_2_$__cuda_sm20_div_rn_f64_full,@function
        .size           $__internal_2_$__cuda_sm20_div_rn_f64_full,($_Z14mean_opacitiesPdS_S_S_S_S_S_S_S_S_S_S_S_iiid$__internal_accurate_pow - $__internal_2_$__cuda_sm20_div_rn_f64_full)
$__internal_2_$__cuda_sm20_div_rn_f64_full:
[C---:B------:R-:W-:Y:S01]  /*5d30*/  FSETP.GEU.AND P0, PT, |R3|.reuse, 1.469367938527859385e-39, PT ;  /* 0x001000000300780b */ /* 0x040fe20003f0e200 */
[----:B------:R-:W-:Y:S01]  /*5d40*/  IMAD.MOV.U32 R47, RZ, RZ, R3 ;  /* 0x000000ffff2f7224 */ /* 0x000fe200078e0003 */
[----:B------:R-:W-:Y:S01]  /*5d50*/  MOV R46, R8 ;  /* 0x00000008002e7202 */ /* 0x000fe20000000f00 */
[----:B------:R-:W-:Y:S01]  /*5d60*/  IMAD.MOV.U32 R48, RZ, RZ, R8 ;  /* 0x000000ffff307224 */ /* 0x000fe200078e0008 */
[----:B------:R-:W-:Y:S01]  /*5d70*/  LOP3.LUT R7, R3, 0x800fffff, RZ, 0xc0, !PT ;  /* 0x800fffff03077812 */ /* 0x000fe200078ec0ff */
[----:B------:R-:W-:Y:S01]  /*5d80*/  IMAD.MOV.U32 R53, RZ, RZ, R5 ;  /* 0x000000ffff357224 */ /* 0x000fe200078e0005 */
[----:B------:R-:W-:Y:S01]  /*5d90*/  BSSY.RECONVERGENT B0, `(.L_x_136) ;  /* 0x000005a000007945 */ /* 0x000fe20003800200 */
[----:B------:R-:W-:Y:S01]  /*5da0*/  IMAD.MOV.U32 R50, RZ, RZ, 0x1 ;  /* 0x00000001ff327424 */ /* 0x000fe200078e00ff */
[----:B------:R-:W-:Y:S01]  /*5db0*/  LOP3.LUT R49, R7, 0x3ff00000, RZ, 0xfc, !PT ;  /* 0x3ff0000007317812 */ /* 0x000fe200078efcff */
[----:B------:R-:W-:Y:S01]  /*5dc0*/  IMAD.MOV.U32 R52, RZ, RZ, R6 ;  /* 0x000000ffff347224 */ /* 0x000fe200078e0006 */
[----:B------:R-:W-:-:S02]  /*5dd0*/  FSETP.GEU.AND P2, PT, |R53|, 1.469367938527859385e-39, PT ;  /* 0x001000003500780b */ /* 0x000fc40003f4e200 */
[----:B------:R-:W-:Y:S01]  /*5de0*/  LOP3.LUT R5, R53, 0x7ff00000, RZ, 0xc0, !PT ;  /* 0x7ff0000035057812 */ /* 0x000fe200078ec0ff */
[----:B------:R-:W-:Y:S01]  /*5df0*/  @!P0 DMUL R48, R46, 8.98846567431157953865e+307 ;  /* 0x7fe000002e308828 */ /* 0x000fe20000000000 */
[----:B------:R-:W-:Y:S02]  /*5e00*/  LOP3.LUT R6, R3, 0x7ff00000, RZ, 0xc0, !PT ;  /* 0x7ff0000003067812 */ /* 0x000fe400078ec0ff */
[----:B------:R-:W-:Y:S02]  /*5e10*/  MOV R3, 0x1ca00000 ;  /* 0x1ca0000000037802 */ /* 0x000fe40000000f00 */
[----:B------:R-:W-:Y:S01]  /*5e20*/  ISETP.GE.U32.AND P1, PT, R5, R6, PT ;  /* 0x000000060500720c */ /* 0x000fe20003f26070 */
[----:B------:R-:W0:Y:S04]  /*5e30*/  MUFU.RCP64H R51, R49 ;  /* 0x0000003100337308 */ /* 0x000e280000001800 */
[----:B------:R-:W-:-:S02]  /*5e40*/  @!P2 LOP3.LUT R8, R47, 0x7ff00000, RZ, 0xc0, !PT ;  /* 0x7ff000002f08a812 */ /* 0x000fc400078ec0ff */
[----:B------:R-:W-:Y:S02]  /*5e50*/  @!P0 LOP3.LUT R6, R49, 0x7ff00000, RZ, 0xc0, !PT ;  /* 0x7ff0000031068812 */ /* 0x000fe400078ec0ff */
[----:B------:R-:W-:Y:S02]  /*5e60*/  @!P2 ISETP.GE.U32.AND P3, PT, R5, R8, PT ;  /* 0x000000080500a20c */ /* 0x000fe40003f66070 */
[C---:B------:R-:W-:Y:S02]  /*5e70*/  SEL R8, R3.reuse, 0x63400000, !P1 ;  /* 0x6340000003087807 */ /* 0x040fe40004800000 */
[----:B------:R-:W-:-:S04]  /*5e80*/  @!P2 SEL R7, R3, 0x63400000, !P3 ;  /* 0x634000000307a807 */ /* 0x000fc80005800000 */
[----:B------:R-:W-:Y:S01]  /*5e90*/  @!P2 LOP3.LUT R7, R7, 0x80000000, R53, 0xf8, !PT ;  /* 0x800000000707a812 */ /* 0x000fe200078ef835 */
[----:B0-----:R-:W-:-:S03]  /*5ea0*/  DFMA R54, R50, -R48, 1 ;  /* 0x3ff000003236742b */ /* 0x001fc60000000830 */
[----:B------:R-:W-:Y:S01]  /*5eb0*/  @!P2 LOP3.LUT R9, R7, 0x100000, RZ, 0xfc, !PT ;  /* 0x001000000709a812 */ /* 0x000fe200078efcff */
[----:B------:R-:W-:-:S04]  /*5ec0*/  IMAD.MOV.U32 R7, RZ, RZ, R5 ;  /* 0x000000ffff077224 */ /* 0x000fc800078e0005 */
[----:B------:R-:W-:-:S08]  /*5ed0*/  DFMA R54, R54, R54, R54 ;  /* 0x000000363636722b */ /* 0x000fd00000000036 */
[----:B------:R-:W-:Y:S01]  /*5ee0*/  DFMA R50, R50, R54, R50 ;  /* 0x000000363232722b */ /* 0x000fe20000000032 */
[----:B------:R-:W-:Y:S01]  /*5ef0*/  LOP3.LUT R55, R8, 0x800fffff, R53, 0xf8, !PT ;  /* 0x800fffff08377812 */ /* 0x000fe200078ef835 */
[----:B------:R-:W-:Y:S02]  /*5f00*/  IMAD.MOV.U32 R54, RZ, RZ, R52 ;  /* 0x000000ffff367224 */ /* 0x000fe400078e0034 */
[----:B------:R-:W-:-:S04]  /*5f10*/  @!P2 IMAD.MOV.U32 R8, RZ, RZ, RZ ;  /* 0x000000ffff08a224 */ /* 0x000fc800078e00ff */
[----:B------:R-:W-:Y:S02]  /*5f20*/  DFMA R58, R50, -R48, 1 ;  /* 0x3ff00000323a742b */ /* 0x000fe40000000830 */
[----:B------:R-:W-:-:S06]  /*5f30*/  @!P2 DFMA R54, R54, 2, -R8 ;  /* 0x400000003636a82b */ /* 0x000fcc0000000808 */
[----:B------:R-:W-:-:S04]  /*5f40*/  DFMA R58, R50, R58, R50 ;  /* 0x0000003a323a722b */ /* 0x000fc80000000032 */
[----:B------:R-:W-:-:S04]  /*5f50*/  @!P2 LOP3.LUT R7, R55, 0x7ff00000, RZ, 0xc0, !PT ;  /* 0x7ff000003707a812 */ /* 0x000fc800078ec0ff */
[----:B------:R-:W-:-:S08]  /*5f60*/  DMUL R8, R58, R54 ;  /* 0x000000363a087228 */ /* 0x000fd00000000000 */
[----:B------:R-:W-:-:S08]  /*5f70*/  DFMA R50, R8, -R48, R54 ;  /* 0x800000300832722b */ /* 0x000fd00000000036 */
[----:B------:R-:W-:Y:S01]  /*5f80*/  DFMA R50, R58, R50, R8 ;  /* 0x000000323a32722b */ /* 0x000fe20000000008 */
[----:B------:R-:W-:-:S05]  /*5f90*/  VIADD R8, R7, 0xffffffff ;  /* 0xffffffff07087836 */ /* 0x000fca0000000000 */
[----:B------:R-:W-:Y:S01]  /*5fa0*/  ISETP.GT.U32.AND P0, PT, R8, 0x7feffffe, PT ;  /* 0x7feffffe0800780c */ /* 0x000fe20003f04070 */
[----:B------:R-:W-:-:S05]  /*5fb0*/  VIADD R8, R6, 0xffffffff ;  /* 0xffffffff06087836 */ /* 0x000fca0000000000 */
[----:B------:R-:W-:-:S13]  /*5fc0*/  ISETP.GT.U32.OR P0, PT, R8, 0x7feffffe, P0 ;  /* 0x7feffffe0800780c */ /* 0x000fda0000704470 */
[----:B------:R-:W-:Y:S05]  /*5fd0*/  @P0 BRA `(.L_x_137) ;  /* 0x0000000000740947 */ /* 0x000fea0003800000 */
[----:B------:R-:W-:Y:S01]  /*5fe0*/  LOP3.LUT R6, R47, 0x7ff00000, RZ, 0xc0, !PT ;  /* 0x7ff000002f067812 */ /* 0x000fe200078ec0ff */
[----:B------:R-:W-:-:S03]  /*5ff0*/  IMAD.MOV.U32 R52, RZ, RZ, RZ ;  /* 0x000000ffff347224 */ /* 0x000fc600078e00ff */
[CC--:B------:R-:W-:Y:S02]  /*6000*/  VIADDMNMX R7, R5.reuse, -R6.reuse, 0xb9600000, !PT ;  /* 0xb960000005077446 */ /* 0x0c0fe40007800906 */
[----:B------:R-:W-:Y:S02]  /*6010*/  ISETP.GE.U32.AND P0, PT, R5, R6, PT ;  /* 0x000000060500720c */ /* 0x000fe40003f06070 */
[----:B------:R-:W-:Y:S02]  /*6020*/  VIMNMX R7, PT, PT, R7, 0x46a00000, PT ;  /* 0x46a0000007077848 */ /* 0x000fe40003fe0100 */
[----:B------:R-:W-:-:S04]  /*6030*/  SEL R6, R3, 0x63400000, !P0 ;  /* 0x6340000003067807 */ /* 0x000fc80004000000 */
[----:B------:R-:W-:-:S05]  /*6040*/  IADD3 R7, PT, PT, -R6, R7, RZ ;  /* 0x0000000706077210 */ /* 0x000fca0007ffe1ff */
[----:B------:R-:W-:-:S06]  /*6050*/  VIADD R53, R7, 0x7fe00000 ;  /* 0x7fe0000007357836 */ /* 0x000fcc0000000000 */
[----:B------:R-:W-:-:S10]  /*6060*/  DMUL R8, R50, R52 ;  /* 0x0000003432087228 */ /* 0x000fd40000000000 */
[----:B------:R-:W-:-:S13]  /*6070*/  FSETP.GTU.AND P0, PT, |R9|, 1.469367938527859385e-39, PT ;  /* 0x001000000900780b */ /* 0x000fda0003f0c200 */
[----:B------:R-:W-:Y:S05]  /*6080*/  @P0 BRA `(.L_x_138) ;  /* 0x0000000000a80947 */ /* 0x000fea0003800000 */
[----:B------:R-:W-:Y:S01]  /*6090*/  DFMA R48, R50, -R48, R54 ;  /* 0x800000303230722b */ /* 0x000fe20000000036 */
[----:B------:R-:W-:-:S09]  /*60a0*/  IMAD.MOV.U32 R52, RZ, RZ, RZ ;  /* 0x000000ffff347224 */ /* 0x000fd200078e00ff */
[C---:B------:R-:W-:Y:S02]  /*60b0*/  FSETP.NEU.AND P0, PT, R49.reuse, RZ, PT ;  /* 0x000000ff3100720b */ /* 0x040fe40003f0d000 */
[----:B------:R-:W-:-:S04]  /*60c0*/  LOP3.LUT R3, R49, 0x80000000, R47, 0x48, !PT ;  /* 0x8000000031037812 */ /* 0x000fc800078e482f */
[----:B------:R-:W-:-:S07]  /*60d0*/  LOP3.LUT R53, R3, R53, RZ, 0xfc, !PT ;  /* 0x0000003503357212 */ /* 0x000fce00078efcff */
[----:B------:R-:W-:Y:S05]  /*60e0*/  @!P0 BRA `(.L_x_138) ;  /* 0x0000000000908947 */ /* 0x000fea0003800000 */
[----:B------:R-:W-:Y:S01]  /*60f0*/  IMAD.MOV R47, RZ, RZ, -R7 ;  /* 0x000000ffff2f7224 */ /* 0x000fe200078e0a07 */
[----:B------:R-:W-:Y:S01]  /*6100*/  IADD3 R7, PT, PT, -R7, -0x43300000, RZ ;  /* 0xbcd0000007077810 */ /* 0x000fe20007ffe1ff */
[----:B------:R-:W-:-:S06]  /*6110*/  IMAD.MOV.U32 R46, RZ, RZ, RZ ;  /* 0x000000ffff2e7224 */ /* 0x000fcc00078e00ff */
[----:B------:R-:W-:Y:S02]  /*6120*/  DFMA R46, R8, -R46, R50 ;  /* 0x8000002e082e722b */ /* 0x000fe40000000032 */
[----:B------:R-:W-:-:S08]  /*6130*/  DMUL.RP R50, R50, R52 ;  /* 0x0000003432327228 */ /* 0x000fd00000008000 */
[----:B------:R-:W-:Y:S02]  /*6140*/  FSETP.NEU.AND P0, PT, |R47|, R7, PT ;  /* 0x000000072f00720b */ /* 0x000fe40003f0d200 */
[----:B------:R-:W-:Y:S02]  /*6150*/  LOP3.LUT R3, R51, R3, RZ, 0x3c, !PT ;  /* 0x0000000333037212 */ /* 0x000fe400078e3cff */
[----:B------:R-:W-:Y:S02]  /*6160*/  FSEL R6, R50, R8, !P0 ;  /* 0x0000000832067208 */ /* 0x000fe40004000000 */
[----:B------:R-:W-:Y:S02]  /*6170*/  FSEL R7, R3, R9, !P0 ;  /* 0x0000000903077208 */ /* 0x000fe40004000000 */
[----:B------:R-:W-:-:S03]  /*6180*/  MOV R8, R6 ;  /* 0x0000000600087202 */ /* 0x000fc60000000f00 */
[----:B------:R-:W-:Y:S01]  /*6190*/  IMAD.MOV.U32 R9, RZ, RZ, R7 ;  /* 0x000000ffff097224 */ /* 0x000fe200078e0007 */
[----:B------:R-:W-:Y:S06]  /*61a0*/  BRA `(.L_x_138) ;  /* 0x0000000000607947 */ /* 0x000fec0003800000 */
.L_x_137:
        /* <DEDUP_REMOVED lines=12> */
[----:B------:R-:W-:Y:S01]  /*6270*/  @!P0 IMAD.MOV.U32 R8, RZ, RZ, RZ ;  /* 0x000000ffff088224 */ /* 0x000fe200078e00ff */
[----:B------:R-:W-:Y:S01]  /*6280*/  @P0 MOV R8, RZ ;  /* 0x000000ff00080202 */ /* 0x000fe20000000f00 */
[----:B------:R-:W-:Y:S02]  /*6290*/  @!P0 IMAD.MOV.U32 R9, RZ, RZ, R3 ;  /* 0x000000ffff098224 */ /* 0x000fe400078e0003 */
[----:B------:R-:W-:Y:S01]  /*62a0*/  @P0 IMAD.MOV.U32 R9, RZ, RZ, R5 ;  /* 0x000000ffff090224 */ /* 0x000fe200078e0005 */
[----:B------:R-:W-:Y:S06]  /*62b0*/  BRA `(.L_x_138) ;  /* 0x00000000001c7947 */ /* 0x000fec0003800000 */
.L_x_140:
[----:B------:R-:W-:Y:S01]  /*62c0*/  LOP3.LUT R3, R47, 0x80000, RZ, 0xfc, !PT ;  /* 0x000800002f037812 */ /* 0x000fe200078efcff */
[----:B------:R-:W-:-:S04]  /*62d0*/  IMAD.MOV.U32 R8, RZ, RZ, R46 ;  /* 0x000000ffff087224 */ /* 0x000fc800078e002e */
[----:B------:R-:W-:Y:S01]  /*62e0*/  IMAD.MOV.U32 R9, RZ, RZ, R3 ;  /* 0x000000ffff097224 */ /* 0x000fe200078e0003 */
[----:B------:R-:W-:Y:S06]  /*62f0*/  BRA `(.L_x_138) ;  /* 0x00000000000c7947 */ /* 0x000fec0003800000 */
.L_x_139:
[----:B------:R-:W-:Y:S01]  /*6300*/  LOP3.LUT R3, R53, 0x80000, RZ, 0xfc, !PT ;  /* 0x0008000035037812 */ /* 0x000fe200078efcff */
[----:B------:R-:W-:-:S04]  /*6310*/  IMAD.MOV.U32 R8, RZ, RZ, R52 ;  /* 0x000000ffff087224 */ /* 0x000fc800078e0034 */
[----:B------:R-:W-:-:S07]  /*6320*/  IMAD.MOV.U32 R9, RZ, RZ, R3 ;  /* 0x000000ffff097224 */ /* 0x000fce00078e0003 */
.L_x_138:
[----:B------:R-:W-:Y:S05]  /*6330*/  BSYNC.RECONVERGENT B0 ;  /* 0x0000000000007941 */ /* 0x000fea0003800200 */
.L_x_136:
[----:B------:R-:W-:Y:S01]  /*6340*/  IMAD.MOV.U32 R5, RZ, RZ, 0x0 ;  /* 0x00000000ff057424 */ /* 0x000fe200078e00ff */
[----:B------:R-:W-:Y:S01]  /*6350*/  MOV R6, R8 ;  /* 0x0000000800067202 */ /* 0x000fe20000000f00 */
[----:B------:R-:W-:Y:S02]  /*6360*/  IMAD.MOV.U32 R3, RZ, RZ, R9 ;  /* 0x000000ffff037224 */ /* 0x000fe400078e0009 */
[----:B------:R-:W-:Y:S05]  /*6370*/  RET.REL.NODEC R4 `(_Z14mean_opacitiesPdS_S_S_S_S_S_S_S_S_S_S_S_iiid) ;  /* 0xffffff9c04207950 */ /* 0x000fea0003c3ffff */
        .type           $_Z14mean_opacitiesPdS_S_S_S_S_S_S_S_S_S_S_S_iiid$__internal_accurate_pow,@function
        .size           $_Z14mean_opacitiesPdS_S_S_S_S_S_S_S_S_S_S_S_iiid$__internal_accurate_pow,(.L_x_1177 - $_Z14mean_opacitiesPdS_S_S_S_S_S_S_S_S_S_S_S_iiid$__internal_accurate_pow)
$_Z14mean_opacitiesPdS_S_S_S_S_S_S_S_S_S_S_S_iiid$__internal_accurate_pow:
[----:B------:R-:W-:Y:S01]  /*6380*/  ISETP.GT.U32.AND P0, PT, R3, 0xfffff, PT ;  /* 0x000fffff0300780c */ /* 0x000fe20003f04070 */
[--C-:B------:R-:W-:Y:S01]  /*6390*/  IMAD.MOV.U32 R7, RZ, RZ, R3.reuse ;  /* 0x000000ffff077224 */ /* 0x100fe200078e0003 */
[----:B------:R-:W-:Y:S01]  /*63a0*/  UMOV UR24, 0x7d2cafe2 ;  /* 0x7d2cafe200187882 */ /* 0x000fe20000000000 */
[--C-:B------:R-:W-:Y:S01]  /*63b0*/  IMAD.MOV.U32 R5, RZ, RZ, R3.reuse ;  /* 0x000000ffff057224 */ /* 0x100fe200078e0003 */
[----:B------:R-:W-:Y:S01]  /*63c0*/  UMOV UR25, 0x3eb0f5ff ;  /* 0x3eb0f5ff00197882 */ /* 0x000fe20000000000 */
[----:B------:R-:W-:Y:S01]  /*63d0*/  SHF.R.U32.HI R3, RZ, 0x14, R3 ;  /* 0x00000014ff037819 */ /* 0x000fe20000011603 */
[----:B------:R-:W-:Y:S01]  /*63e0*/  UMOV UR26, 0xfefa39ef ;  /* 0xfefa39ef001a7882 */ /* 0x000fe20000000000 */
[----:B------:R-:W-:Y:S01]  /*63f0*/  UMOV UR27, 0x3fe62e42 ;  /* 0x3fe62e42001b7882 */ /* 0x000fe20000000000 */
[----:B------:R-:W-:Y:S01]  /*6400*/  ULOP3.LUT UR13, UR15, 0xff0fffff, URZ, 0xc0, !UPT ;  /* 0xff0fffff0f0d7892 */ /* 0x000fe2000f8ec0ff */
[----:B------:R-:W-:-:S04]  /*6410*/  UMOV UR14, UR6 ;  /* 0x00000006000e7c82 */ /* 0x000fc80008000000 */
[----:B------:R-:W-:-:S10]  /*6420*/  @!P0 DMUL R8, R6, 1.80143985094819840000e+16 ;  /* 0x4350000006088828 */ /* 0x000fd40000000000 */
[----:B------:R-:W-:Y:S01]  /*6430*/  @!P0 IMAD.MOV.U32 R5, RZ, RZ, R9 ;  /* 0x000000ffff058224 */ /* 0x000fe200078e0009 */
[----:B------:R-:W-:Y:S02]  /*6440*/  @!P0 MOV R6, R8 ;  /* 0x0000000800068202 */ /* 0x000fe40000000f00 */
[----:B------:R-:W-:Y:S02]  /*6450*/  @!P0 LEA.HI R3, R9, 0xffffffca, RZ, 0xc ;  /* 0xffffffca09038811 */ /* 0x000fe400078f60ff */
[----:B------:R-:W-:Y:S01]  /*6460*/  LOP3.LUT R5, R5, 0x800fffff, RZ, 0xc0, !PT ;  /* 0x800fffff05057812 */ /* 0x000fe200078ec0ff */
[----:B------:R-:W-:Y:S02]  /*6470*/  IMAD.MOV.U32 R50, RZ, RZ, R6 ;  /* 0x000000ffff327224 */ /* 0x000fe400078e0006 */
[----:B------:R-:W-:Y:S01]  /*6480*/  IMAD.MOV.U32 R6, RZ, RZ, RZ ;  /* 0x000000ffff067224 */ /* 0x000fe200078e00ff */
[----:B------:R-:W-:-:S04]  /*6490*/  LOP3.LUT R5, R5, 0x3ff00000, RZ, 0xfc, !PT ;  /* 0x3ff0000005057812 */ /* 0x000fc800078efcff */
[----:B------:R-:W-:Y:S01]  /*64a0*/  ISETP.GE.U32.AND P1, PT, R5, 0x3ff6a09f, PT ;  /* 0x3ff6a09f0500780c */ /* 0x000fe20003f26070 */
[----:B------:R-:W-:-:S12]  /*64b0*/  IMAD.MOV.U32 R51, RZ, RZ, R5 ;  /* 0x000000ffff337224 */ /* 0x000fd800078e0005 */
[----:B------:R-:W-:-:S04]  /*64c0*/  @P1 VIADD R5, R51, 0xfff00000 ;  /* 0xfff0000033051836 */ /* 0x000fc80000000000 */
[----:B------:R-:W-:Y:S02]  /*64d0*/  @P1 IMAD.MOV.U32 R51, RZ, RZ, R5 ;  /* 0x000000ffff331224 */ /* 0x000fe400078e0005 */
[C---:B------:R-:W-:Y:S02]  /*64e0*/  VIADD R5, R3.reuse, 0xfffffc01 ;  /* 0xfffffc0103057836 */ /* 0x040fe40000000000 */
[----:B------:R-:W-:Y:S02]  /*64f0*/  @P1 VIADD R5, R3, 0xfffffc02 ;  /* 0xfffffc0203051836 */ /* 0x000fe40000000000 */
[C---:B------:R-:W-:Y:S02]  /*6500*/  DADD R46, R50.reuse, 1 ;  /* 0x3ff00000322e7429 */ /* 0x040fe40000000000 */
[----:B------:R-:W-:-:S04]  /*6510*/  DADD R50, R50, -1 ;  /* 0xbff0000032327429 */ /* 0x000fc80000000000 */
[----:B------:R-:W0:Y:S02]  /*6520*/  MUFU.RCP64H R7, R47 ;  /* 0x0000002f00077308 */ /* 0x000e240000001800 */
[----:B0-----:R-:W-:-:S08]  /*6530*/  DFMA R48, -R46, R6, 1 ;  /* 0x3ff000002e30742b */ /* 0x001fd00000000106 */
[----:B------:R-:W-:-:S08]  /*6540*/  DFMA R48, R48, R48, R48 ;  /* 0x000000303030722b */ /* 0x000fd00000000030 */
[----:B------:R-:W-:Y:S01]  /*6550*/  DFMA R48, R6, R48, R6 ;  /* 0x000000300630722b */ /* 0x000fe20000000006 */
[----:B------:R-:W-:Y:S01]  /*6560*/  MOV R6, 0x41ad3b5a ;  /* 0x41ad3b5a00067802 */ /* 0x000fe20000000f00 */
[----:B------:R-:W-:-:S06]  /*6570*/  IMAD.MOV.U32 R7, RZ, RZ, 0x3ed0f5d2 ;  /* 0x3ed0f5d2ff077424 */ /* 0x000fcc00078e00ff */
        /* <DEDUP_REMOVED lines=34> */
[----:B------:R-:W-:-:S06]  /*67a0*/  IMAD.MOV.U32 R46, RZ, RZ, R6 ;  /* 0x000000ffff2e7224 */ /* 0x000fcc00078e0006 */
[----:B------:R-:W-:Y:S02]  /*67b0*/  DFMA R46, R54, R46, R56 ;  /* 0x0000002e362e722b */ /* 0x000fe40000000038 */
[----:B------:R-:W-:Y:S01]  /*67c0*/  DADD R56, R50, -UR24 ;  /* 0x8000001832387e29 */ /* 0x000fe20008000000 */
[----:B------:R-:W-:Y:S01]  /*67d0*/  UMOV UR24, 0x80000000 ;  /* 0x8000000000187882 */ /* 0x000fe20000000000 */
[----:B------:R-:W-:Y:S01]  /*67e0*/  DFMA R50, R54, R48, -R8 ;  /* 0x000000303632722b */ /* 0x000fe20000000808 */
[----:B------:R-:W-:-:S07]  /*67f0*/  UMOV UR25, 0x43300000 ;  /* 0x4330000000197882 */ /* 0x000fce0000000000 */
[----:B------:R-:W-:Y:S02]  /*6800*/  DFMA R50, R6, R48, R50 ;  /* 0x000000300632722b */ /* 0x000fe40000000032 */
[----:B------:R-:W-:-:S06]  /*6810*/  DADD R48, R52, R56 ;  /* 0x0000000034307229 */ /* 0x000fcc0000000038 */
[----:B------:R-:W-:Y:S02]  /*6820*/  DFMA R46, R54, R46, R50 ;  /* 0x0000002e362e722b */ /* 0x000fe40000000032 */
[----:B------:R-:W-:Y:S02]  /*6830*/  DADD R52, R52, -R48 ;  /* 0x0000000034347229 */ /* 0x000fe40000000830 */
[----:B------:R-:W-:-:S06]  /*6840*/  DMUL R50, R48, R8 ;  /* 0x0000000830327228 */ /* 0x000fcc0000000000 */
[----:B------:R-:W-:Y:S02]  /*6850*/  DADD R56, R56, R52 ;  /* 0x0000000038387229 */ /* 0x000fe40000000034 */
[----:B------:R-:W-:-:S08]  /*6860*/  DFMA R52, R48, R8, -R50 ;  /* 0x000000083034722b */ /* 0x000fd00000000832 */
[----:B------:R-:W-:Y:S01]  /*6870*/  DFMA R46, R48, R46, R52 ;  /* 0x0000002e302e722b */ /* 0x000fe20000000034 */
[----:B------:R-:W-:Y:S01]  /*6880*/  HFMA2 R49, -RZ, RZ, 3.59375, 0 ;  /* 0x43300000ff317431 */ /* 0x000fe200000001ff */
[----:B------:R-:W-:-:S06]  /*6890*/  LOP3.LUT R48, R5, 0x80000000, RZ, 0x3c, !PT ;  /* 0x8000000005307812 */ /* 0x000fcc00078e3cff */
[----:B------:R-:W-:Y:S02]  /*68a0*/  DFMA R56, R56, R8, R46 ;  /* 0x000000083838722b */ /* 0x000fe4000000002e */
[----:B------:R-:W-:Y:S01]  /*68b0*/  DADD R48, R48, -UR24 ;  /* 0x8000001830307e29 */ /* 0x000fe20008000000 */
[----:B------:R-:W-:Y:S01]  /*68c0*/  UMOV UR24, 0xfefa39ef ;  /* 0xfefa39ef00187882 */ /* 0x000fe20000000000 */
[----:B------:R-:W-:-:S04]  /*68d0*/  UMOV UR25, 0x3fe62e42 ;  /* 0x3fe62e4200197882 */ /* 0x000fc80000000000 */
[----:B------:R-:W-:-:S08]  /*68e0*/  DADD R46, R50, R56 ;  /* 0x00000000322e7229 */ /* 0x000fd00000000038 */
[--C-:B------:R-:W-:Y:S02]  /*68f0*/  DADD R8, R54, R46.reuse ;  /* 0x0000000036087229 */ /* 0x100fe4000000002e */
[----:B------:R-:W-:-:S06]  /*6900*/  DADD R50, R50, -R46 ;  /* 0x0000000032327229 */ /* 0x000fcc000000082e */
[----:B------:R-:W-:Y:S02]  /*6910*/  DADD R54, R54, -R8 ;  /* 0x0000000036367229 */ /* 0x000fe40000000808 */
[----:B------:R-:W-:-:S06]  /*6920*/  DADD R50, R56, R50 ;  /* 0x0000000038327229 */ /* 0x000fcc0000000032 */
[----:B------:R-:W-:-:S08]  /*6930*/  DADD R54, R46, R54 ;  /* 0x000000002e367229 */ /* 0x000fd00000000036 */
[----:B------:R-:W-:-:S08]  /*6940*/  DADD R50, R50, R54 ;  /* 0x0000000032327229 */ /* 0x000fd00000000036 */
[----:B------:R-:W-:-:S08]  /*6950*/  DADD R6, R6, R50 ;  /* 0x0000000006067229 */ /* 0x000fd00000000032 */
[----:B------:R-:W-:-:S08]  /*6960*/  DADD R50, R8, R6 ;  /* 0x0000000008327229 */ /* 0x000fd00000000006 */
        /* <DEDUP_REMOVED lines=9> */
[----:B------:R-:W-:-:S04]  /*6a00*/  USHF.L.U32 UR24, UR15, 0x1, URZ ;  /* 0x000000010f187899 */ /* 0x000fc800080006ff */
[----:B------:R-:W-:-:S03]  /*6a10*/  UISETP.GT.U32.AND UP0, UPT, UR24, -0x2000001, UPT ;  /* 0xfdffffff1800788c */ /* 0x000fc6000bf04070 */
[----:B------:R-:W-:Y:S01]  /*6a20*/  DADD R6, R46, R48 ;  /* 0x000000002e067229 */ /* 0x000fe20000000030 */
[----:B------:R-:W-:-:S07]  /*6a30*/  USEL UR15, UR13, UR15, UP0 ;  /* 0x0000000f0d0f7287 */ /* 0x000fce0008000000 */
        /* <DEDUP_REMOVED lines=59> */
[----:B------:R-:W-:Y:S02]  /*6df0*/  @!P0 IMAD R7, R3, 0x100000, R7 ;  /* 0x0010000003078824 */ /* 0x000fe400078e0207 */
[----:B------:R-:W-:Y:S01]  /*6e00*/  @!P0 IMAD.MOV.U32 R48, RZ, RZ, RZ ;  /* 0x000000ffff308224 */ /* 0x000fe200078e00ff */
[----:B------:R-:W-:-:S06]  /*6e10*/  @!P0 LEA R49, R5, 0x3ff00000, 0x14 ;  /* 0x3ff0000005318811 */ /* 0x000fcc00078ea0ff */
[----:B------:R-:W-:-:S11]  /*6e20*/  @!P0 DMUL R46, R6, R48 ;  /* 0x00000030062e8228 */ /* 0x000fd60000000000 */
.L_x_141:
[----:B------:R-:W-:Y:S01]  /*6e30*/  DFMA R8, R8, R46, R46 ;  /* 0x0000002e0808722b */ /* 0x000fe2000000002e */
[----:B------:R-:W-:Y:S01]  /*6e40*/  IMAD.MOV.U32 R5, RZ, RZ, 0x0 ;  /* 0x00000000ff057424 */ /* 0x000fe200078e00ff */
[----:B------:R-:W-:-:S08]  /*6e50*/  DSETP.NEU.AND P0, PT, |R46|, +INF , PT ;  /* 0x7ff000002e00742a */ /* 0x000fd00003f0d200 */
[----:B------:R-:W-:Y:S02]  /*6e60*/  FSEL R6, R46, R8, !P0 ;  /* 0x000000082e067208 */ /* 0x000fe40004000000 */
[----:B------:R-:W-:Y:S01]  /*6e70*/  FSEL R3, R47, R9, !P0 ;  /* 0x000000092f037208 */ /* 0x000fe20004000000 */
[----:B------:R-:W-:Y:S06]  /*6e80*/  RET.REL.NODEC R4 `(_Z14mean_opacitiesPdS_S_S_S_S_S_S_S_S_S_S_S_iiid) ;  /* 0xffffff90045c7950 */ /* 0x000fec0003c3ffff */
.L_x_142:
        /* <DEDUP_REMOVED lines=15> */
.L_x_1177:


//--------------------- .text._Z18netfluxandtempiterPdS_S_S_S_S_S_PiS_S_S_ididdddddiid --------------------------
	.section	.text._Z18netfluxandtempiterPdS_S_S_S_S_S_PiS_S_S_ididdddddiid,"ax",@progbits
	.align	128
        .global         _Z18netfluxandtempiterPdS_S_S_S_S_S_PiS_S_S_ididdddddiid
        .type           _Z18netfluxandtempiterPdS_S_S_S_S_S_PiS_S_S_ididdddddiid,@function
        .size           _Z18netfluxandtempiterPdS_S_S_S_S_S_PiS_S_S_ididdddddiid,(.L_x_1180 - _Z18netfluxandtempiterPdS_S_S_S_S_S_PiS_S_S_ididdddddiid)
        .other          _Z18netfluxandtempiterPdS_S_S_S_S_S_PiS_S_S_ididdddddiid,@"STO_CUDA_ENTRY STV_DEFAULT"
_Z18netfluxandtempiterPdS_S_S_S_S_S_PiS_S_S_ididdddddiid:
.text._Z18netfluxandtempiterPdS_S_S_S_S_S_PiS_S_S_ididdddddiid:
[----:B------:R-:W-:Y:S01]  /*0000*/  LDC R1, c[0x0][0x37c] ;  /* 0x0000df00ff017b82 */ /* 0x000fe20000000800 */
[----:B------:R-:W0:Y:S07]  /*0010*/  S2R R6, SR_TID.X ;  /* 0x0000000000067919 */ /* 0x000e2e0000002100 */
[----:B------:R-:W0:Y:S01]  /*0020*/  S2UR UR4, SR_CTAID.X ;  /* 0x00000000000479c3 */ /* 0x000e220000002500 */
[----:B------:R-:W1:Y:S07]  /*0030*/  LDCU UR5, c[0x0][0x420] ;  /* 0x00008400ff0577ac */ /* 0x000e6e0008000800 */
[----:B------:R-:W0:Y:S02]  /*0040*/  LDC R3, c[0x0][0x360] ;  /* 0x0000d800ff037b82 */ /* 0x000e240000000800 */
[----:B0-----:R-:W-:-:S05]  /*0050*/  IMAD R6, R3, UR4, R6 ;  /* 0x0000000403067c24 */ /* 0x001fca000f8e0206 */
[----:B-1----:R-:W-:-:S13]  /*0060*/  ISETP.GE.AND P0, PT, R6, UR5, PT ;  /* 0x0000000506007c0c */ /* 0x002fda000bf06270 */
[----:B------:R-:W-:Y:S05]  /*0070*/  @P0 EXIT ;  /* 0x000000000000094d */ /* 0x000fea0003800000 */
[----:B------:R-:W0:Y:S01]  /*0080*/  LDC.64 R20, c[0x0][0x3c0] ;  /* 0x0000f000ff147b82 */ /* 0x000e220000000a00 */
[----:B------:R-:W1:Y:S01]  /*0090*/  LDCU.64 UR8, c[0x0][0x358] ;  /* 0x00006b00ff0877ac */ /* 0x000e620008000a00 */
[----:B------:R-:W2:Y:S06]  /*00a0*/  LDCU.64 UR4, c[0x0][0x3e0] ;  /* 0x00007c00ff0477ac */ /* 0x000eac0008000a00 */
[----:B------:R-:W3:Y:S08]  /*00b0*/  LDC.64 R2, c[0x0][0x388] ;  /* 0x0000e200ff027b82 */ /* 0x000ef00000000a00 */
[----:B------:R-:W4:Y:S08]  /*00c0*/  LDC.64 R10, c[0x0][0x380] ;  /* 0x0000e000ff0a7b82 */ /* 0x000f300000000a00 */
[----:B------:R-:W1:Y:S01]  /*00d0*/  LDC.64 R22, c[0x0][0x418] ;  /* 0x00010600ff167b82 */ /* 0x000e620000000a00 */
[----:B0-----:R-:W-:-:S04]  /*00e0*/  IMAD.WIDE R20, R6, 0x8, R20 ;  /* 0x0000000806147825 */ /* 0x001fc800078e0214 */
[----:B---3--:R-:W-:-:S03]  /*00f0*/  IMAD.WIDE R2, R6, 0x8, R2 ;  /* 0x0000000806027825 */ /* 0x008fc600078e0202 */
[----:B------:R-:W0:Y:S01]  /*0100*/  LDC.64 R16, c[0x0][0x390] ;  /* 0x0000e400ff107b82 */ /* 0x000e220000000a00 */
[C---:B----4-:R-:W-:Y:S01]  /*0110*/  IMAD.WIDE R10, R6.reuse, 0x8, R10 ;  /* 0x00000008060a7825 */ /* 0x050fe200078e020a */
[----:B-1----:R1:W-:Y:S04]  /*0120*/  STG.E.64 desc[UR8][R20.64], R22 ;  /* 0x0000001614007986 */ /* 0x0023e8000c101b08 */
[----:B------:R-:W3:Y:S04]  /*0130*/  LDG.E.64 R4, desc[UR8][R2.64] ;  /* 0x0000000802047981 */ /* 0x000ee8000c1e1b00 */
[----:B------:R-:W4:Y:S04]  /*0140*/  LDG.E.64 R12, desc[UR8][R2.64+0x8] ;  /* 0x00000808020c7981 */ /* 0x000f28000c1e1b00 */
[----:B------:R-:W3:Y:S04]  /*0150*/  LDG.E.64 R8, desc[UR8][R10.64] ;  /* 0x000000080a087981 */ /* 0x000ee8000c1e1b00 */
[----:B------:R-:W4:Y:S01]  /*0160*/  LDG.E.64 R14, desc[UR8][R10.64+0x8] ;  /* 0x000008080a0e7981 */ /* 0x000f22000c1e1b00 */
[----:B0-----:R-:W-:Y:S01]  /*0170*/  IMAD.WIDE R16, R6, 0x8, R16 ;  /* 0x0000000806107825 */ /* 0x001fe200078e0210 */
[----:B--2---:R-:W-:-:S02]  /*0180*/  DSETP.NEU.AND P0, PT, RZ, UR4, PT ;  /* 0x00000004ff007e2a */ /* 0x004fc4000bf0d000 */
[----:B---3--:R-:W-:-:S12]  /*0190*/  DADD R4, R4, -R8 ;  /* 0x0000000004047229 */ /* 0x008fd80000000808 */
[----:B------:R-:W-:Y:S01]  /*01a0*/  @!P0 CS2R R8, SRZ ;  /* 0x0000000000088805 */ /* 0x000fe2000001ff00 */
[----:B----4-:R-:W-:-:S08]  /*01b0*/  DADD R12, R12, -R14 ;  /* 0x000000000c0c7229 */ /* 0x010fd0000000080e */
[----:B------:R-:W-:-:S07]  /*01c0*/  DADD R18, R4, -R12 ;  /* 0x0000000004127229 */ /* 0x000fce000000080c */
[----:B------:R1:W-:Y:S01]  /*01d0*/  STG.E.64 desc[UR8][R16.64], R18 ;  /* 0x0000001210007986 */ /* 0x0003e2000c101b08 */
[----:B------:R-:W-:Y:S05]  /*01e0*/  @!P0 BRA `(.L_x_143) ;  /* 0x0000000000308947 */ /* 0x000fea0003800000 */
[----:B------:R-:W0:Y:S01]  /*01f0*/  LDCU UR6, c[0x0][0x3e4] ;  /* 0x00007c80ff0677ac */ /* 0x000e220008000800 */
[----:B------:R-:W-:Y:S01]  /*0200*/  DADD R8, -RZ, |UR4| ;  /* 0x40000004ff087e29 */ /* 0x000fe20008000100 */
[----:B------:R-:W-:Y:S01]  /*0210*/  BSSY.RECONVERGENT B0, `(.L_x_144) ;  /* 0x0000007000007945 */ /* 0x000fe20003800200 */
[----:B------:R-:W-:Y:S01]  /*0220*/  IMAD.MOV.U32 R34, RZ, RZ, RZ ;  /* 0x000000ffff227224 */ /* 0x000fe200078e00ff */
[----:B------:R-:W-:Y:S01]  /*0230*/  MOV R0, 0x280 ;  /* 0x0000028000007802 */ /* 0x000fe20000000f00 */
[----:B------:R-:W-:-:S06]  /*0240*/  IMAD.MOV.U32 R7, RZ, RZ, 0x3fd00000 ;  /* 0x3fd00000ff077424 */ /* 0x000fcc00078e00ff */
[----:B------:R-:W-:Y:S01]  /*0250*/  IMAD.MOV.U32 R35, RZ, RZ, R9 ;  /* 0x000000ffff237224 */ /* 0x000fe200078e0009 */
[----:B0-----:R-:W-:-:S13]  /*0260*/  ISETP.LE.AND P0, PT, RZ, UR6, PT ;  /* 0x00000006ff007c0c */ /* 0x001fda000bf03270 */
[----:B-1----:R-:W-:Y:S05]  /*0270*/  CALL.REL.NOINC `($_Z18netfluxandtempiterPdS_S_S_S_S_S_PiS_S_S_ididdddddiid$__internal_accurate_pow) ;  /* 0x0000002c00f87944 */ /* 0x002fea0003c00000 */
[----:B------:R-:W-:Y:S05]  /*0280*/  BSYNC.RECONVERGENT B0 ;  /* 0x0000000000007941 */ /* 0x000fea0003800200 */
.L_x_144:
[----:B------:R-:W-:Y:S02]  /*0290*/  FSEL R8, R8, RZ, P0 ;  /* 0x000000ff08087208 */ /* 0x000fe40000000000 */
[----:B------:R-:W-:-:S07]  /*02a0*/  FSEL R9, R9, -QNAN , P0 ;  /* 0xfff8000009097808 */ /* 0x000fce0000000000 */
.L_x_143:
[----:B------:R-:W0:Y:S01]  /*02b0*/  LDCU UR4, c[0x0][0x414] ;  /* 0x00008280ff0477ac */ /* 0x000e220008000800 */
[----:B------:R-:W2:Y:S01]  /*02c0*/  LDC.64 R12, c[0x0][0x410] ;  /* 0x00010400ff0c7b82 */ /* 0x000ea20000000a00 */
[----:B------:R-:W-:Y:S01]  /*02d0*/  IMAD.MOV.U32 R2, RZ, RZ, 0x1 ;  /* 0x00000001ff027424 */ /* 0x000fe200078e00ff */
[----:B------:R-:W3:Y:S06]  /*02e0*/  LDCU.64 UR6, c[0x0][0x3f8] ;  /* 0x00007f00ff0677ac */ /* 0x000eec0008000a00 */
[----:B------:R-:W4:Y:S08]  /*02f0*/  LDC.64 R14, c[0x0][0x3e0] ;  /* 0x0000f800ff0e7b82 */ /* 0x000f300000000a00 */
[----:B------:R-:W5:Y:S01]  /*0300*/  LDC R7, c[0x0][0x3fc] ;  /* 0x0000ff00ff077b82 */ /* 0x000f620000000800 */
[----:B0-----:R-:W2:Y:S01]  /*0310*/  MUFU.RCP64H R3, UR4 ;  /* 0x0000000400037d08 */ /* 0x001ea20008001800 */
[----:B----4-:R-:W-:-:S02]  /*0320*/  DSETP.NEU.AND P1, PT, R14, 1, PT ;  /* 0x3ff000000e00742a */ /* 0x010fc40003f2d000 */
[----:B--2---:R-:W-:Y:S01]  /*0330*/  DFMA R4, R2, -R12, 1 ;  /* 0x3ff000000204742b */ /* 0x004fe2000000080c */
[----:B-----5:R-:W-:-:S07]  /*0340*/  FSETP.GEU.AND P3, PT, |R7|, 6.5827683646048100446e-37, PT ;  /* 0x036000000700780b */ /* 0x020fce0003f6e200 */
[----:B------:R-:W-:-:S08]  /*0350*/  DFMA R4, R4, R4, R4 ;  /* 0x000000040404722b */ /* 0x000fd00000000004 */
[----:B------:R-:W-:-:S08]  /*0360*/  DFMA R4, R2, R4, R2 ;  /* 0x000000040204722b */ /* 0x000fd00000000002 */
[----:B------:R-:W-:-:S08]  /*0370*/  DFMA R2, R4, -R12, 1 ;  /* 0x3ff000000402742b */ /* 0x000fd0000000080c */
[----:B------:R-:W-:Y:S02]  /*0380*/  DFMA R4, R4, R2, R4 ;  /* 0x000000020404722b */ /* 0x000fe40000000004 */
[----:B------:R-:W-:-:S06]  /*0390*/  DADD R2, R14, 0.25 ;  /* 0x3fd000000e027429 */ /* 0x000fcc0000000000 */
[----:B---3--:R-:W-:-:S04]  /*03a0*/  DMUL R10, R4, UR6 ;  /* 0x00000006040a7c28 */ /* 0x008fc80008000000 */
[----:B------:R-:W-:-:S04]  /*03b0*/  LOP3.LUT R2, R3, 0x7ff00000, RZ, 0xc0, !PT ;  /* 0x7ff0000003027812 */ /* 0x000fc800078ec0ff */
[----:B------:R-:W-:Y:S01]  /*03c0*/  DFMA R12, R10, -R12, UR6 ;  /* 0x000000060a0c7e2b */ /* 0x000fe2000800080c */
[----:B------:R-:W-:-:S07]  /*03d0*/  ISETP.NE.AND P0, PT, R2, 0x7ff00000, PT ;  /* 0x7ff000000200780c */ /* 0x000fce0003f05270 */
[----:B------:R-:W-:-:S10]  /*03e0*/  DFMA R4, R4, R12, R10 ;  /* 0x0000000c0404722b */ /* 0x000fd4000000000a */
[----:B------:R-:W-:-:S05]  /*03f0*/  FFMA R0, RZ, UR4, R5 ;  /* 0x00000004ff007c23 */ /* 0x000fca0008000005 */
[----:B------:R-:W-:Y:S01]  /*0400*/  FSETP.GT.AND P2, PT, |R0|, 1.469367938527859385e-39, PT ;  /* 0x001000000000780b */ /* 0x000fe20003f44200 */
[----:B------:R-:W-:-:S12]  /*0410*/  @P0 BRA `(.L_x_145) ;  /* 0x0000000000180947 */ /* 0x000fd80003800000 */
[----:B------:R-:W-:-:S14]  /*0420*/  DSETP.NAN.AND P0, PT, R14, R14, PT ;  /* 0x0000000e0e00722a */ /* 0x000fdc0003f08000 */
[----:B------:R-:W-:Y:S01]  /*0430*/  @P0 DADD R8, R14, 0.25 ;  /* 0x3fd000000e080429 */ /* 0x000fe20000000000 */
[----:B------:R-:W-:Y:S10]  /*0440*/  @P0 BRA `(.L_x_145) ;  /* 0x00000000000c0947 */ /* 0x000ff40003800000 */
[----:B------:R-:W-:-:S14]  /*0450*/  DSETP.NEU.AND P0, PT, |R14|, +INF , PT ;  /* 0x7ff000000e00742a */ /* 0x000fdc0003f0d200 */
[----:B------:R-:W-:Y:S01]  /*0460*/  @!P0 IMAD.MOV.U32 R8, RZ, RZ, 0x0 ;  /* 0x00000000ff088424 */ /* 0x000fe200078e00ff */
[----:B------:R-:W-:-:S07]  /*0470*/  @!P0 MOV R9, 0x7ff00000 ;  /* 0x7ff0000000098802 */ /* 0x000fce0000000f00 */
.L_x_145:
[----:B------:R-:W-:Y:S02]  /*0480*/  FSEL R2, R8, RZ, P1 ;  /* 0x000000ff08027208 */ /* 0x000fe40000800000 */
[----:B------:R-:W-:Y:S01]  /*0490*/  FSEL R3, R9, 1.875, P1 ;  /* 0x3ff0000009037808 */ /* 0x000fe20000800000 */
[----:B------:R-:W-:Y:S06]  /*04a0*/  @P2 BRA P3, `(.L_x_146) ;  /* 0x0000000000282947 */ /* 0x000fec0001800000 */
[----:B------:R-:W0:Y:S01]  /*04b0*/  LDCU.64 UR4, c[0x0][0x3f8] ;  /* 0x00007f00ff0477ac */ /* 0x000e220008000a00 */
[----:B------:R-:W-:Y:S01]  /*04c0*/  MOV R0, 0x530 ;  /* 0x0000053000007802 */ /* 0x000fe20000000f00 */
[----:B------:R-:W2:Y:S01]  /*04d0*/  LDCU.64 UR6, c[0x0][0x410] ;  /* 0x00008200ff0677ac */ /* 0x000ea20008000a00 */
[----:B0-----:R-:W-:Y:S02]  /*04e0*/  IMAD.U32 R26, RZ, RZ, UR4 ;  /* 0x00000004ff1a7e24 */ /* 0x001fe4000f8e00ff */
[----:B------:R-:W-:Y:S02]  /*04f0*/  IMAD.U32 R27, RZ, RZ, UR5 ;  /* 0x00000005ff1b7e24 */ /* 0x000fe4000f8e00ff */
[----:B--2---:R-:W-:Y:S02]  /*0500*/  IMAD.U32 R24, RZ, RZ, UR6 ;  /* 0x00000006ff187e24 */ /* 0x004fe4000f8e00ff */
[----:B------:R-:W-:-:S07]  /*0510*/  IMAD.U32 R25, RZ, RZ, UR7 ;  /* 0x00000007ff197e24 */ /* 0x000fce000f8e00ff */
[----:B-1----:R-:W-:Y:S05]  /*0520*/  CALL.REL.NOINC `($__internal_4_$__cuda_sm20_div_rn_f64_full) ;  /* 0x0000002400e07944 */ /* 0x002fea0003c00000 */
[----:B------:R-:W-:Y:S01]  /*0530*/  IMAD.MOV.U32 R4, RZ, RZ, R34 ;  /* 0x000000ffff047224 */ /* 0x000fe200078e0022 */
[----:B------:R-:W-:-:S07]  /*0540*/  MOV R5, R35 ;  /* 0x0000002300057202 */ /* 0x000fce0000000f00 */
.L_x_146:
[----:B------:R-:W-:Y:S01]  /*0550*/  DADD R8, -RZ, |R4| ;  /* 0x00000000ff087229 */ /* 0x000fe20000000504 */
[----:B------:R-:W-:Y:S01]  /*0560*/  BSSY.RECONVERGENT B0, `(.L_x_147) ;  /* 0x0000006000007945 */ /* 0x000fe20003800200 */
[----:B------:R-:W-:Y:S01]  /*0570*/  IMAD.MOV.U32 R34, RZ, RZ, RZ ;  /* 0x000000ffff227224 */ /* 0x000fe200078e00ff */
[----:B------:R-:W-:Y:S01]  /*0580*/  MOV R0, 0x5c0 ;  /* 0x000005c000007802 */ /* 0x000fe20000000f00 */
[----:B------:R-:W-:-:S06]  /*0590*/  IMAD.MOV.U32 R7, RZ, RZ, 0x3fe00000 ;  /* 0x3fe00000ff077424 */ /* 0x000fcc00078e00ff */
[----:B------:R-:W-:-:S07]  /*05a0*/  IMAD.MOV.U32 R35, RZ, RZ, R9 ;  /* 0x000000ffff237224 */ /* 0x000fce00078e0009 */
[----:B-1----:R-:W-:Y:S05]  /*05b0*/  CALL.REL.NOINC `($_Z18netfluxandtempiterPdS_S_S_S_S_S_PiS_S_S_ididdddddiid$__internal_accurate_pow) ;  /* 0x0000002c00287944 */ /* 0x002fea0003c00000 */
[----:B------:R-:W-:Y:S05]  /*05c0*/  BSYNC.RECONVERGENT B0 ;  /* 0x0000000000007941 */ /* 0x000fea0003800200 */
.L_x_147:
[----:B------:R-:W0:Y:S08]  /*05d0*/  LDC.64 R12, c[0x0][0x3a0] ;  /* 0x0000e800ff0c7b82 */ /* 0x000e300000000a00 */
[----:B------:R-:W1:Y:S01]  /*05e0*/  LDC.64 R14, c[0x0][0x398] ;  /* 0x0000e600ff0e7b82 */ /* 0x000e620000000a00 */
[----:B0-----:R-:W-:-:S06]  /*05f0*/  IMAD.WIDE R12, R6, 0x8, R12 ;  /* 0x00000008060c7825 */ /* 0x001fcc00078e020c */
[----:B------:R-:W5:Y:S01]  /*0600*/  LDG.E.64 R12, desc[UR8][R12.64] ;  /* 0x000000080c0c7981 */ /* 0x000f62000c1e1b00 */
[----:B-1----:R-:W-:-:S05]  /*0610*/  IMAD.WIDE R14, R6, 0x8, R14 ;  /* 0x00000008060e7825 */ /* 0x002fca00078e020e */
[----:B------:R0:W5:Y:S01]  /*0620*/  LDG.E.64 R10, desc[UR8][R14.64] ;  /* 0x000000080e0a7981 */ /* 0x000162000c1e1b00 */
[----:B------:R-:W-:-:S10]  /*0630*/  DADD R22, R4, 0.5 ;  /* 0x3fe0000004167429 */ /* 0x000fd40000000000 */
[----:B------:R-:W-:-:S04]  /*0640*/  LOP3.LUT R22, R23, 0x7ff00000, RZ, 0xc0, !PT ;  /* 0x7ff0000017167812 */ /* 0x000fc800078ec0ff */
[----:B------:R-:W-:Y:S02]  /*0650*/  ISETP.NE.AND P2, PT, R22, 0x7ff00000, PT ;  /* 0x7ff000001600780c */ /* 0x000fe40003f45270 */
[----:B------:R-:W-:Y:S01]  /*0660*/  ISETP.GE.AND P1, PT, R5, RZ, PT ;  /* 0x000000ff0500720c */ /* 0x000fe20003f26270 */
[C---:B------:R-:W-:Y:S01]  /*0670*/  DSETP.NEU.AND P0, PT, R4.reuse, RZ, PT ;  /* 0x000000ff0400722a */ /* 0x040fe20003f0d000 */
[----:B------:R-:W-:Y:S02]  /*0680*/  BSSY.RECONVERGENT B0, `(.L_x_148) ;  /* 0x000000d000007945 */ /* 0x000fe40003800200 */
[----:B------:R-:W-:Y:S02]  /*0690*/  FSEL R8, R8, RZ, P1 ;  /* 0x000000ff08087208 */ /* 0x000fe40000800000 */
[----:B------:R-:W-:Y:S01]  /*06a0*/  FSEL R9, R9, -QNAN , P1 ;  /* 0xfff8000009097808 */ /* 0x000fe20000800000 */
[----:B------:R-:W-:Y:S01]  /*06b0*/  DSETP.NEU.AND P1, PT, R4, 1, PT ;  /* 0x3ff000000400742a */ /* 0x000fe20003f2d000 */
[----:B------:R-:W-:-:S02]  /*06c0*/  FSEL R8, R8, RZ, P0 ;  /* 0x000000ff08087208 */ /* 0x000fc40000000000 */
[----:B------:R-:W-:Y:S01]  /*06d0*/  FSEL R9, R9, RZ, P0 ;  /* 0x000000ff09097208 */ /* 0x000fe20000000000 */
[----:B0-----:R-:W-:Y:S10]  /*06e0*/  @P2 BRA `(.L_x_149) ;  /* 0x0000000000182947 */ /* 0x001ff40003800000 */
[----:B------:R-:W-:-:S14]  /*06f0*/  DSETP.NAN.AND P0, PT, R4, R4, PT ;  /* 0x000000040400722a */ /* 0x000fdc0003f08000 */
[----:B------:R-:W-:Y:S01]  /*0700*/  @P0 DADD R8, R4, 0.5 ;  /* 0x3fe0000004080429 */ /* 0x000fe20000000000 */
[----:B------:R-:W-:Y:S10]  /*0710*/  @P0 BRA `(.L_x_149) ;  /* 0x00000000000c0947 */ /* 0x000ff40003800000 */
[----:B------:R-:W-:-:S14]  /*0720*/  DSETP.NEU.AND P0, PT, |R4|, +INF , PT ;  /* 0x7ff000000400742a */ /* 0x000fdc0003f0d200 */
[----:B------:R-:W-:Y:S02]  /*0730*/  @!P0 IMAD.MOV.U32 R8, RZ, RZ, 0x0 ;  /* 0x00000000ff088424 */ /* 0x000fe400078e00ff */
[----:B------:R-:W-:-:S07]  /*0740*/  @!P0 IMAD.MOV.U32 R9, RZ, RZ, 0x7ff00000 ;  /* 0x7ff00000ff098424 */ /* 0x000fce00078e00ff */
.L_x_149:
[----:B------:R-:W-:Y:S05]  /*0750*/  BSYNC.RECONVERGENT B0 ;  /* 0x0000000000007941 */ /* 0x000fea0003800200 */
.L_x_148:
[----:B------:R-:W0:Y:S01]  /*0760*/  LDCU.64 UR4, c[0x0][0x400] ;  /* 0x00008000ff0477ac */ /* 0x000e220008000a00 */
[----:B------:R-:W-:Y:S01]  /*0770*/  FSEL R4, R8, RZ, P1 ;  /* 0x000000ff08047208 */ /* 0x000fe20000800000 */
[----:B------:R-:W-:Y:S01]  /*0780*/  BSSY.RECONVERGENT B0, `(.L_x_150) ;  /* 0x000000d000007945 */ /* 0x000fe20003800200 */
[----:B------:R-:W-:Y:S01]  /*0790*/  FSEL R5, R9, 1.875, P1 ;  /* 0x3ff0000009057808 */ /* 0x000fe20000800000 */
[----:B------:R-:W-:Y:S01]  /*07a0*/  IMAD.MOV.U32 R34, RZ, RZ, RZ ;  /* 0x000000ffff227224 */ /* 0x000fe200078e00ff */
[----:B------:R-:W-:Y:S01]  /*07b0*/  MOV R0, 0x850 ;  /* 0x0000085000007802 */ /* 0x000fe20000000f00 */
[----:B------:R-:W-:-:S03]  /*07c0*/  IMAD.MOV.U32 R7, RZ, RZ, 0x40080000 ;  /* 0x40080000ff077424 */ /* 0x000fc600078e00ff */
[----:B------:R-:W-:-:S08]  /*07d0*/  DMUL R2, R2, R4 ;  /* 0x0000000402027228 */ /* 0x000fd00000000000 */
[----:B0-----:R-:W-:Y:S01]  /*07e0*/  DMUL R2, R2, UR4 ;  /* 0x0000000402027c28 */ /* 0x001fe20008000000 */
[----:B------:R-:W-:Y:S01]  /*07f0*/  UMOV UR4, 0xec6d90cf ;  /* 0xec6d90cf00047882 */ /* 0x000fe20000000000 */
[----:B------:R-:W-:Y:S02]  /*0800*/  UMOV UR5, 0x3ca3e5b1 ;  /* 0x3ca3e5b100057882 */ /* 0x000fe40000000000 */
[----:B-----5:R-:W-:-:S04]  /*0810*/  DMUL R10, R10, UR4 ;  /* 0x000000040a0a7c28 */ /* 0x020fc80008000000 */
[----:B------:R-:W-:-:S10]  /*0820*/  DADD R8, -RZ, |R2| ;  /* 0x00000000ff087229 */ /* 0x000fd40000000502 */
[----:B------:R-:W-:-:S07]  /*0830*/  MOV R35, R9 ;  /* 0x0000000900237202 */ /* 0x000fce0000000f00 */
[----:B------:R-:W-:Y:S05]  /*0840*/  CALL.REL.NOINC `($_Z18netfluxandtempiterPdS_S_S_S_S_S_PiS_S_S_ididdddddiid$__internal_accurate_pow) ;  /* 0x0000002800847944 */ /* 0x000fea0003c00000 */
[----:B------:R-:W-:Y:S05]  /*0850*/  BSYNC.RECONVERGENT B0 ;  /* 0x0000000000007941 */ /* 0x000fea0003800200 */
.L_x_150:
[C---:B------:R-:W-:Y:S01]  /*0860*/  DADD R4, R2.reuse, 3 ;  /* 0x4008000002047429 */ /* 0x040fe20000000000 */
[----:B------:R-:W-:Y:S01]  /*0870*/  ISETP.GE.AND P2, PT, R3, RZ, PT ;  /* 0x000000ff0300720c */ /* 0x000fe20003f46270 */
[----:B------:R-:W-:Y:S01]  /*0880*/  DSETP.NEU.AND P0, PT, R2, RZ, PT ;  /* 0x000000ff0200722a */ /* 0x000fe20003f0d000 */
[----:B------:R-:W-:Y:S01]  /*0890*/  BSSY.RECONVERGENT B0, `(.L_x_151) ;  /* 0x0000010000007945 */ /* 0x000fe20003800200 */
[----:B------:R-:W-:-:S06]  /*08a0*/  DADD R22, -RZ, -R8 ;  /* 0x00000000ff167229 */ /* 0x000fcc0000000908 */
[----:B------:R-:W-:-:S04]  /*08b0*/  LOP3.LUT R4, R5, 0x7ff00000, RZ, 0xc0, !PT ;  /* 0x7ff0000005047812 */ /* 0x000fc800078ec0ff */
[----:B------:R-:W-:Y:S02]  /*08c0*/  ISETP.NE.AND P1, PT, R4, 0x7ff00000, PT ;  /* 0x7ff000000400780c */ /* 0x000fe40003f25270 */
[----:B------:R-:W-:Y:S01]  /*08d0*/  FSEL R8, R22, R8, !P2 ;  /* 0x0000000816087208 */ /* 0x000fe20005000000 */
[----:B------:R-:W-:Y:S01]  /*08e0*/  @!P0 IMAD.MOV.U32 R8, RZ, RZ, RZ ;  /* 0x000000ffff088224 */ /* 0x000fe200078e00ff */
[----:B------:R-:W-:Y:S01]  /*08f0*/  FSEL R9, R23, R9, !P2 ;  /* 0x0000000917097208 */ /* 0x000fe20005000000 */
[----:B------:R-:W-:-:S08]  /*0900*/  @!P0 IMAD.MOV.U32 R9, RZ, RZ, R3 ;  /* 0x000000ffff098224 */ /* 0x000fd000078e0003 */
[----:B------:R-:W-:Y:S05]  /*0910*/  @P1 BRA `(.L_x_152) ;  /* 0x00000000001c1947 */ /* 0x000fea0003800000 */
[----:B------:R-:W-:-:S14]  /*0920*/  DSETP.NAN.AND P0, PT, R2, R2, PT ;  /* 0x000000020200722a */ /* 0x000fdc0003f08000 */
[----:B------:R-:W-:Y:S01]  /*0930*/  @P0 DADD R8, R2, 3 ;  /* 0x4008000002080429 */ /* 0x000fe20000000000 */
[----:B------:R-:W-:Y:S10]  /*0940*/  @P0 BRA `(.L_x_152) ;  /* 0x0000000000100947 */ /* 0x000ff40003800000 */
[----:B------:R-:W-:-:S14]  /*0950*/  DSETP.NEU.AND P0, PT, |R2|, +INF , PT ;  /* 0x7ff000000200742a */ /* 0x000fdc0003f0d200 */
[----:B------:R-:W-:Y:S01]  /*0960*/  @!P0 IMAD.MOV.U32 R0, RZ, RZ, -0x100000 ;  /* 0xfff00000ff008424 */ /* 0x000fe200078e00ff */
[----:B------:R-:W-:-:S04]  /*0970*/  @!P0 MOV R8, RZ ;  /* 0x000000ff00088202 */ /* 0x000fc80000000f00 */
[----:B------:R-:W-:-:S07]  /*0980*/  @!P0 SEL R9, R0, 0x7ff00000, !P2 ;  /* 0x7ff0000000098807 */ /* 0x000fce0005000000 */
.L_x_152:
[----:B------:R-:W-:Y:S05]  /*0990*/  BSYNC.RECONVERGENT B0 ;  /* 0x0000000000007941 */ /* 0x000fea0003800200 */
.L_x_151:
[----:B------:R-:W0:Y:S01]  /*09a0*/  LDCU.64 UR4, c[0x0][0x408] ;  /* 0x00008100ff0477ac */ /* 0x000e220008000a00 */
[----:B------:R-:W-:Y:S01]  /*09b0*/  IMAD.MOV.U32 R24, RZ, RZ, -0x6544caad ;  /* 0x9abb3553ff187424 */ /* 0x000fe200078e00ff */
[----:B------:R-:W-:Y:S01]  /*09c0*/  DSETP.NEU.AND P0, PT, R2, 1, PT ;  /* 0x3ff000000200742a */ /* 0x000fe20003f0d000 */
[----:B------:R-:W-:Y:S01]  /*09d0*/  IMAD.MOV.U32 R25, RZ, RZ, 0x3f0dbaae ;  /* 0x3f0dbaaeff197424 */ /* 0x000fe200078e00ff */
[----:B------:R-:W-:Y:S04]  /*09e0*/  BSSY.RECONVERGENT B1, `(.L_x_153) ;  /* 0x0000019000017945 */ /* 0x000fe80003800200 */
[----:B------:R-:W-:Y:S02]  /*09f0*/  FSEL R2, R8, RZ, P0 ;  /* 0x000000ff08027208 */ /* 0x000fe40000000000 */
[----:B------:R-:W-:Y:S01]  /*0a00*/  FSEL R3, R9, 1.875, P0 ;  /* 0x3ff0000009037808 */ /* 0x000fe20000000000 */
[----:B0-----:R-:W-:Y:S01]  /*0a10*/  DMUL R24, R24, UR4 ;  /* 0x0000000418187c28 */ /* 0x001fe20008000000 */
[----:B------:R-:W0:Y:S07]  /*0a20*/  LDCU.64 UR4, c[0x0][0x428] ;  /* 0x00008500ff0477ac */ /* 0x000e2e0008000a00 */
[----:B------:R-:W-:Y:S01]  /*0a30*/  DMUL R24, R24, R2 ;  /* 0x0000000218187228 */ /* 0x000fe20000000000 */
[----:B------:R-:W-:-:S05]  /*0a40*/  IMAD.MOV.U32 R2, RZ, RZ, 0x1 ;  /* 0x00000001ff027424 */ /* 0x000fca00078e00ff */
[----:B------:R-:W1:Y:S01]  /*0a50*/  MUFU.RCP64H R3, R25 ;  /* 0x0000001900037308 */ /* 0x000e620000001800 */
[----:B0-----:R-:W-:-:S10]  /*0a60*/  DMUL R26, R12, UR4 ;  /* 0x000000040c1a7c28 */ /* 0x001fd40008000000 */
[----:B------:R-:W-:Y:S01]  /*0a70*/  FSETP.GEU.AND P1, PT, |R27|, 6.5827683646048100446e-37, PT ;  /* 0x036000001b00780b */ /* 0x000fe20003f2e200 */
[----:B-1----:R-:W-:-:S08]  /*0a80*/  DFMA R4, -R24, R2, 1 ;  /* 0x3ff000001804742b */ /* 0x002fd00000000102 */
        /* <DEDUP_REMOVED lines=10> */
[----:B------:R-:W-:-:S07]  /*0b30*/  MOV R0, 0xb50 ;  /* 0x00000b5000007802 */ /* 0x000fce0000000f00 */
[----:B------:R-:W-:Y:S05]  /*0b40*/  CALL.REL.NOINC `($__internal_4_$__cuda_sm20_div_rn_f64_full) ;  /* 0x0000002000587944 */ /* 0x000fea0003c00000 */
[----:B------:R-:W-:Y:S02]  /*0b50*/  IMAD.MOV.U32 R2, RZ, RZ, R34 ;  /* 0x000000ffff027224 */ /* 0x000fe400078e0022 */
[----:B------:R-:W-:-:S07]  /*0b60*/  IMAD.MOV.U32 R3, RZ, RZ, R35 ;  /* 0x000000ffff037224 */ /* 0x000fce00078e0023 */
.L_x_154:
[----:B------:R-:W-:Y:S05]  /*0b70*/  BSYNC.RECONVERGENT B1 ;  /* 0x0000000000017941 */ /* 0x000fea0003800200 */
.L_x_153:
[----:B------:R-:W0:Y:S01]  /*0b80*/  LDC.64 R24, c[0x0][0x408] ;  /* 0x00010200ff187b82 */ /* 0x000e220000000a00 */
[----:B------:R-:W0:Y:S01]  /*0b90*/  LDCU.64 UR4, c[0x0][0x3f0] ;  /* 0x00007e00ff0477ac */ /* 0x000e220008000a00 */
[----:B------:R-:W-:Y:S01]  /*0ba0*/  MOV R4, 0x1 ;  /* 0x0000000100047802 */ /* 0x000fe20000000f00 */
[----:B------:R-:W-:Y:S01]  /*0bb0*/  BSSY.RECONVERGENT B1, `(.L_x_155) ;  /* 0x0000015000017945 */ /* 0x000fe20003800200 */
[----:B------:R-:W-:Y:S01]  /*0bc0*/  FSETP.GEU.AND P1, PT, |R11|, 6.5827683646048100446e-37, PT ;  /* 0x036000000b00780b */ /* 0x000fe20003f2e200 */
[----:B0-----:R-:W-:-:S06]  /*0bd0*/  DMUL R24, R24, UR4 ;  /* 0x0000000418187c28 */ /* 0x001fcc0008000000 */
[----:B------:R-:W0:Y:S02]  /*0be0*/  MUFU.RCP64H R5, R25 ;  /* 0x0000001900057308 */ /* 0x000e240000001800 */
        /* <DEDUP_REMOVED lines=13> */
[----:B------:R-:W-:-:S07]  /*0cc0*/  IMAD.MOV.U32 R27, RZ, RZ, R11 ;  /* 0x000000ffff1b7224 */ /* 0x000fce00078e000b */
[----:B------:R-:W-:Y:S05]  /*0cd0*/  CALL.REL.NOINC `($__internal_4_$__cuda_sm20_div_rn_f64_full) ;  /* 0x0000001c00f47944 */ /* 0x000fea0003c00000 */
[----:B------:R-:W-:Y:S02]  /*0ce0*/  IMAD.MOV.U32 R4, RZ, RZ, R34 ;  /* 0x000000ffff047224 */ /* 0x000fe400078e0022 */
[----:B------:R-:W-:-:S07]  /*0cf0*/  IMAD.MOV.U32 R5, RZ, RZ, R35 ;  /* 0x000000ffff057224 */ /* 0x000fce00078e0023 */
.L_x_156:
[----:B------:R-:W-:Y:S05]  /*0d00*/  BSYNC.RECONVERGENT B1 ;  /* 0x0000000000017941 */ /* 0x000fea0003800200 */
.L_x_155:
[----:B------:R-:W0:Y:S02]  /*0d10*/  LDC.64 R22, c[0x0][0x3b0] ;  /* 0x0000ec00ff167b82 */ /* 0x000e240000000a00 */
[----:B0-----:R-:W-:-:S05]  /*0d20*/  IMAD.WIDE R22, R6, 0x8, R22 ;  /* 0x0000000806167825 */ /* 0x001fca00078e0216 */
[----:B------:R-:W2:Y:S04]  /*0d30*/  LDG.E.64 R24, desc[UR8][R22.64+0x8] ;  /* 0x0000080816187981 */ /* 0x000ea8000c1e1b00 */
[----:B------:R-:W3:Y:S01]  /*0d40*/  LDG.E.64 R26, desc[UR8][R22.64] ;  /* 0x00000008161a7981 */ /* 0x000ee2000c1e1b00 */
[----:B------:R-:W-:Y:S01]  /*0d50*/  IMAD.MOV.U32 R8, RZ, RZ, 0x1 ;  /* 0x00000001ff087424 */ /* 0x000fe200078e00ff */
[----:B------:R-:W-:Y:S01]  /*0d60*/  BSSY.RECONVERGENT B1, `(.L_x_157) ;  /* 0x0000012000017945 */ /* 0x000fe20003800200 */
[----:B--2---:R-:W0:Y:S01]  /*0d70*/  MUFU.RCP64H R9, R25 ;  /* 0x0000001900097308 */ /* 0x004e220000001800 */
[----:B---3--:R-:W-:-:S03]  /*0d80*/  FSETP.GEU.AND P1, PT, |R27|, 6.5827683646048100446e-37, PT ;  /* 0x036000001b00780b */ /* 0x008fc60003f2e200 */
        /* <DEDUP_REMOVED lines=13> */
[----:B------:R-:W-:Y:S01]  /*0e60*/  MOV R8, R34 ;  /* 0x0000002200087202 */ /* 0x000fe20000000f00 */
[----:B------:R-:W-:-:S07]  /*0e70*/  IMAD.MOV.U32 R9, RZ, RZ, R35 ;  /* 0x000000ffff097224 */ /* 0x000fce00078e0023 */
.L_x_158:
[----:B------:R-:W-:Y:S05]  /*0e80*/  BSYNC.RECONVERGENT B1 ;  /* 0x0000000000017941 */ /* 0x000fea0003800200 */
.L_x_157:
[----:B------:R-:W-:Y:S01]  /*0e90*/  ISETP.GT.AND P0, PT, R9, 0xfffff, PT ;  /* 0x000fffff0900780c */ /* 0x000fe20003f04270 */
[----:B------:R-:W-:Y:S01]  /*0ea0*/  IMAD.MOV.U32 R22, RZ, RZ, R8 ;  /* 0x000000ffff167224 */ /* 0x000fe200078e0008 */
[----:B------:R-:W-:Y:S01]  /*0eb0*/  BSSY.RECONVERGENT B0, `(.L_x_159) ;  /* 0x0000051000007945 */ /* 0x000fe20003800200 */
[----:B------:R-:W-:-:S10]  /*0ec0*/  IMAD.MOV.U32 R23, RZ, RZ, R9 ;  /* 0x000000ffff177224 */ /* 0x000fd400078e0009 */
[----:B------:R-:W-:-:S10]  /*0ed0*/  @!P0 DMUL R22, R22, 1.80143985094819840000e+16 ;  /* 0x4350000016168828 */ /* 0x000fd40000000000 */
[----:B------:R-:W-:Y:S02]  /*0ee0*/  @!P0 IMAD.MOV.U32 R9, RZ, RZ, R23 ;  /* 0x000000ffff098224 */ /* 0x000fe400078e0017 */
[----:B------:R-:W-:Y:S02]  /*0ef0*/  @!P0 IMAD.MOV.U32 R8, RZ, RZ, R22 ;  /* 0x000000ffff088224 */ /* 0x000fe400078e0016 */
[----:B------:R-:W-:-:S05]  /*0f00*/  VIADD R0, R9, 0xffffffff ;  /* 0xffffffff09007836 */ /* 0x000fca0000000000 */
[----:B------:R-:W-:Y:S02]  /*0f10*/  ISETP.GT.U32.AND P1, PT, R0, 0x7feffffe, PT ;  /* 0x7feffffe0000780c */ /* 0x000fe40003f24070 */
[----:B------:R-:W-:Y:S01]  /*0f20*/  MOV R0, 0xfffffc01 ;  /* 0xfffffc0100007802 */ /* 0x000fe20000000f00 */
[----:B------:R-:W-:-:S10]  /*0f30*/  @!P0 IMAD.MOV.U32 R0, RZ, RZ, -0x435 ;  /* 0xfffffbcbff008424 */ /* 0x000fd400078e00ff */
[----:B------:R-:W-:Y:S05]  /*0f40*/  @P1 BRA `(.L_x_160) ;  /* 0x0000000400041947 */ /* 0x000fea0003800000 */
[----:B------:R-:W-:Y:S01]  /*0f50*/  LOP3.LUT R7, R9, 0xfffff, RZ, 0xc0, !PT ;  /* 0x000fffff09077812 */ /* 0x000fe200078ec0ff */
[----:B------:R-:W-:Y:S01]  /*0f60*/  IMAD.MOV.U32 R22, RZ, RZ, R8 ;  /* 0x000000ffff167224 */ /* 0x000fe200078e0008 */
[----:B------:R-:W-:Y:S01]  /*0f70*/  MOV R24, RZ ;  /* 0x000000ff00187202 */ /* 0x000fe20000000f00 */
[----:B------:R-:W-:Y:S01]  /*0f80*/  IMAD.MOV.U32 R32, RZ, RZ, -0x748574fc ;  /* 0x8b7a8b04ff207424 */ /* 0x000fe200078e00ff */
[----:B------:R-:W-:Y:S01]  /*0f90*/  LOP3.LUT R23, R7, 0x3ff00000, RZ, 0xfc, !PT ;  /* 0x3ff0000007177812 */ /* 0x000fe200078efcff */
[----:B------:R-:W-:Y:S01]  /*0fa0*/  IMAD.MOV.U32 R33, RZ, RZ, 0x3ed0ee25 ;  /* 0x3ed0ee25ff217424 */ /* 0x000fe200078e00ff */
[----:B------:R-:W-:Y:S01]  /*0fb0*/  UMOV UR4, 0x3ae80f1e ;  /* 0x3ae80f1e00047882 */ /* 0x000fe20000000000 */
[----:B------:R-:W-:Y:S01]  /*0fc0*/  UMOV UR5, 0x3eb1380b ;  /* 0x3eb1380b00057882 */ /* 0x000fe20000000000 */
[----:B------:R-:W-:Y:S01]  /*0fd0*/  ISETP.GE.U32.AND P0, PT, R23, 0x3ff6a09f, PT ;  /* 0x3ff6a09f1700780c */ /* 0x000fe20003f06070 */
[----:B------:R-:W-:Y:S01]  /*0fe0*/  IMAD.MOV.U32 R35, RZ, RZ, 0x43300000 ;  /* 0x43300000ff237424 */ /* 0x000fe200078e00ff */
[----:B------:R-:W-:Y:S01]  /*0ff0*/  LEA.HI R0, R9, R0, RZ, 0xc ;  /* 0x0000000009007211 */ /* 0x000fe200078f60ff */
[----:B------:R-:W-:Y:S01]  /*1000*/  UMOV UR6, 0x80000000 ;  /* 0x8000000000067882 */ /* 0x000fe20000000000 */
[----:B------:R-:W-:-:S09]  /*1010*/  UMOV UR7, 0x43300000 ;  /* 0x4330000000077882 */ /* 0x000fd20000000000 */
[----:B------:R-:W-:Y:S02]  /*1020*/  @P0 VIADD R7, R23, 0xfff00000 ;  /* 0xfff0000017070836 */ /* 0x000fe40000000000 */
[----:B------:R-:W-:Y:S02]  /*1030*/  @P0 VIADD R0, R0, 0x1 ;  /* 0x0000000100000836 */ /* 0x000fe40000000000 */
[----:B------:R-:W-:-:S03]  /*1040*/  @P0 IMAD.MOV.U32 R23, RZ, RZ, R7 ;  /* 0x000000ffff170224 */ /* 0x000fc600078e0007 */
[----:B------:R-:W-:-:S03]  /*1050*/  LOP3.LUT R34, R0, 0x80000000, RZ, 0x3c, !PT ;  /* 0x8000000000227812 */ /* 0x000fc600078e3cff */
[C---:B------:R-:W-:Y:S02]  /*1060*/  DADD R30, R22.reuse, 1 ;  /* 0x3ff00000161e7429 */ /* 0x040fe40000000000 */
[----:B------:R-:W-:-:S04]  /*1070*/  DADD R22, R22, -1 ;  /* 0xbff0000016167429 */ /* 0x000fc80000000000 */
[----:B------:R-:W0:Y:S02]  /*1080*/  MUFU.RCP64H R25, R31 ;  /* 0x0000001f00197308 */ /* 0x000e240000001800 */
[----:B0-----:R-:W-:-:S08]  /*1090*/  DFMA R26, -R30, R24, 1 ;  /* 0x3ff000001e1a742b */ /* 0x001fd00000000118 */
[----:B------:R-:W-:-:S08]  /*10a0*/  DFMA R26, R26, R26, R26 ;  /* 0x0000001a1a1a722b */ /* 0x000fd0000000001a */
[----:B------:R-:W-:-:S08]  /*10b0*/  DFMA R24, R24, R26, R24 ;  /* 0x0000001a1818722b */ /* 0x000fd00000000018 */
[----:B------:R-:W-:-:S08]  /*10c0*/  DMUL R28, R22, R24 ;  /* 0x00000018161c7228 */ /* 0x000fd00000000000 */
[----:B------:R-:W-:-:S08]  /*10d0*/  DFMA R28, R22, R24, R28 ;  /* 0x00000018161c722b */ /* 0x000fd0000000001c */
[----:B------:R-:W-:Y:S02]  /*10e0*/  DMUL R26, R28, R28 ;  /* 0x0000001c1c1a7228 */ /* 0x000fe40000000000 */
[----:B------:R-:W-:-:S06]  /*10f0*/  DADD R8, R22, -R28 ;  /* 0x0000000016087229 */ /* 0x000fcc000000081c */
[----:B------:R-:W-:Y:S01]  /*1100*/  DFMA R30, R26, UR4, R32 ;  /* 0x000000041a1e7c2b */ /* 0x000fe20008000020 */
[----:B------:R-:W-:Y:S01]  /*1110*/  UMOV UR4, 0x9f02676f ;  /* 0x9f02676f00047882 */ /* 0x000fe20000000000 */
[----:B------:R-:W-:Y:S01]  /*1120*/  UMOV UR5, 0x3ef3b266 ;  /* 0x3ef3b26600057882 */ /* 0x000fe20000000000 */
[----:B------:R-:W-:Y:S02]  /*1130*/  DADD R32, R8, R8 ;  /* 0x0000000008207229 */ /* 0x000fe40000000008 */
[----:B------:R-:W-:Y:S01]  /*1140*/  DADD R8, R34, -UR6 ;  /* 0x8000000622087e29 */ /* 0x000fe20008000000 */
[----:B------:R-:W-:Y:S01]  /*1150*/  UMOV UR6, 0xfefa39ef ;  /* 0xfefa39ef00067882 */ /* 0x000fe20000000000 */
[----:B------:R-:W-:Y:S01]  /*1160*/  UMOV UR7, 0x3fe62e42 ;  /* 0x3fe62e4200077882 */ /* 0x000fe20000000000 */
[----:B------:R-:W-:Y:S01]  /*1170*/  DFMA R30, R26, R30, UR4 ;  /* 0x000000041a1e7e2b */ /* 0x000fe2000800001e */
[----:B------:R-:W-:Y:S01]  /*1180*/  UMOV UR4, 0xa9ab0956 ;  /* 0xa9ab095600047882 */ /* 0x000fe20000000000 */
[----:B------:R-:W-:Y:S01]  /*1190*/  UMOV UR5, 0x3f1745cb ;  /* 0x3f1745cb00057882 */ /* 0x000fe20000000000 */
[----:B------:R-:W-:-:S02]  /*11a0*/  DFMA R32, R22, -R28, R32 ;  /* 0x8000001c1620722b */ /* 0x000fc40000000020 */
[----:B------:R-:W-:-:S03]  /*11b0*/  DFMA R22, R8, UR6, R28 ;  /* 0x0000000608167c2b */ /* 0x000fc6000800001c */
[----:B------:R-:W-:Y:S01]  /*11c0*/  DFMA R30, R26, R30, UR4 ;  /* 0x000000041a1e7e2b */ /* 0x000fe2000800001e */
[----:B------:R-:W-:Y:S01]  /*11d0*/  UMOV UR4, 0x2d1b5154 ;  /* 0x2d1b515400047882 */ /* 0x000fe20000000000 */
[----:B------:R-:W-:Y:S01]  /*11e0*/  UMOV UR5, 0x3f3c71c7 ;  /* 0x3f3c71c700057882 */ /* 0x000fe20000000000 */
[----:B------:R-:W-:-:S05]  /*11f0*/  DMUL R32, R24, R32 ;  /* 0x0000002018207228 */ /* 0x000fca0000000000 */
        /* <DEDUP_REMOVED lines=11> */
[----:B------:R-:W-:Y:S02]  /*12b0*/  UMOV UR5, 0x3fe62e42 ;  /* 0x3fe62e4200057882 */ /* 0x000fe40000000000 */
[----:B------:R-:W-:Y:S01]  /*12c0*/  DFMA R24, R8, -UR4, R22 ;  /* 0x8000000408187c2b */ /* 0x000fe20008000016 */
[----:B------:R-:W-:Y:S01]  /*12d0*/  UMOV UR4, 0x3b39803f ;  /* 0x3b39803f00047882 */ /* 0x000fe20000000000 */
[----:B------:R-:W-:Y:S02]  /*12e0*/  UMOV UR5, 0x3c7abc9e ;  /* 0x3c7abc9e00057882 */ /* 0x000fe40000000000 */
[----:B------:R-:W-:-:S04]  /*12f0*/  DMUL R30, R26, R30 ;  /* 0x0000001e1a1e7228 */ /* 0x000fc80000000000 */
[----:B------:R-:W-:-:S04]  /*1300*/  DADD R24, -R28, R24 ;  /* 0x000000001c187229 */ /* 0x000fc80000000118 */
[----:B------:R-:W-:-:S08]  /*1310*/  DFMA R30, R28, R30, R32 ;  /* 0x0000001e1c1e722b */ /* 0x000fd00000000020 */
[----:B------:R-:W-:-:S08]  /*1320*/  DADD R24, R30, -R24 ;  /* 0x000000001e187229 */ /* 0x000fd00000000818 */
[----:B------:R-:W-:-:S08]  /*1330*/  DFMA R24, R8, UR4, R24 ;  /* 0x0000000408187c2b */ /* 0x000fd00008000018 */
[----:B------:R-:W-:Y:S01]  /*1340*/  DADD R22, R22, R24 ;  /* 0x0000000016167229 */ /* 0x000fe20000000018 */
[----:B------:R-:W-:Y:S10]  /*1350*/  BRA `(.L_x_161) ;  /* 0x0000000000187947 */ /* 0x000ff40003800000 */
.L_x_160:
[----:B------:R-:W-:Y:S01]  /*1360*/  IMAD.MOV.U32 R8, RZ, RZ, 0x0 ;  /* 0x00000000ff087424 */ /* 0x000fe200078e00ff */
[----:B------:R-:W-:Y:S02]  /*1370*/  MOV R9, 0x7ff00000 ;  /* 0x7ff0000000097802 */ /* 0x000fe40000000f00 */
[----:B------:R-:W-:-:S04]  /*1380*/  LOP3.LUT P0, RZ, R23, 0x7fffffff, RZ, 0xc0, !PT ;  /* 0x7fffffff17ff7812 */ /* 0x000fc8000780c0ff */
[----:B------:R-:W-:-:S10]  /*1390*/  DFMA R8, R22, R8, +INF ;  /* 0x7ff000001608742b */ /* 0x000fd40000000008 */
[----:B------:R-:W-:Y:S02]  /*13a0*/  FSEL R22, R8, RZ, P0 ;  /* 0x000000ff08167208 */ /* 0x000fe40000000000 */
[----:B------:R-:W-:-:S07]  /*13b0*/  FSEL R23, R9, -QNAN , P0 ;  /* 0xfff0000009177808 */ /* 0x000fce0000000000 */
.L_x_161:
[----:B------:R-:W-:Y:S05]  /*13c0*/  BSYNC.RECONVERGENT B0 ;  /* 0x0000000000007941 */ /* 0x000fea0003800200 */
.L_x_159:
[----:B------:R-:W0:Y:S01]  /*13d0*/  LDCU UR4, c[0x0][0x424] ;  /* 0x00008480ff0477ac */ /* 0x000e220008000800 */
[----:B------:R-:W-:Y:S01]  /*13e0*/  DMUL R4, R22, R4 ;  /* 0x0000000416047228 */ /* 0x000fe20000000000 */
[----:B------:R-:W1:Y:S01]  /*13f0*/  LDCU.64 UR6, c[0x0][0x3f0] ;  /* 0x00007e00ff0677ac */ /* 0x000e620008000a00 */
[----:B0-----:R-:W-:Y:S01]  /*1400*/  UISETP.NE.AND UP0, UPT, UR4, 0x1, UPT ;  /* 0x000000010400788c */ /* 0x001fe2000bf05270 */
[----:B-1----:R-:W-:-:S08]  /*1410*/  DMUL R12, R12, UR6 ;  /* 0x000000060c0c7c28 */ /* 0x002fd00008000000 */
[----:B------:R-:W-:Y:S05]  /*1420*/  BRA.U UP0, `(.L_x_162) ;  /* 0x0000000500107547 */ /* 0x000fea000b800000 */
[----:B------:R-:W0:Y:S01]  /*1430*/  LDCU UR4, c[0x0][0x3d8] ;  /* 0x00007b00ff0477ac */ /* 0x000e220008000800 */
[----:B------:R-:W1:Y:S01]  /*1440*/  LDC.64 R22, c[0x0][0x3d0] ;  /* 0x0000f400ff167b82 */ /* 0x000e620000000a00 */
[----:B------:R-:W0:Y:S02]  /*1450*/  LDCU UR5, c[0x0][0x3e8] ;  /* 0x00007d00ff0577ac */ /* 0x000e240008000800 */
[----:B0-----:R-:W-:Y:S01]  /*1460*/  UISETP.NE.AND UP0, UPT, UR4, UR5, UPT ;  /* 0x000000050400728c */ /* 0x001fe2000bf05270 */
[----:B-1----:R-:W-:-:S08]  /*1470*/  IMAD.WIDE R22, R6, 0x8, R22 ;  /* 0x0000000806167825 */ /* 0x002fd000078e0216 */
[----:B------:R-:W-:Y:S05]  /*1480*/  BRA.U UP0, `(.L_x_163) ;  /* 0x0000000100107547 */ /* 0x000fea000b800000 */
[----:B------:R-:W-:Y:S02]  /*1490*/  IMAD.MOV.U32 R8, RZ, RZ, 0x0 ;  /* 0x00000000ff087424 */ /* 0x000fe400078e00ff */
[----:B------:R-:W-:-:S05]  /*14a0*/  IMAD.MOV.U32 R9, RZ, RZ, 0x40f86a00 ;  /* 0x40f86a00ff097424 */ /* 0x000fca00078e00ff */
[----:B------:R0:W-:Y:S04]  /*14b0*/  STG.E.64 desc[UR8][R22.64], R8 ;  /* 0x0000000816007986 */ /* 0x0001e8000c101b08 */
[----:B------:R0:W5:Y:S02]  /*14c0*/  LDG.E.64 R18, desc[UR8][R16.64] ;  /* 0x0000000810127981 */ /* 0x000164000c1e1b00 */
.L_x_163:
[----:B-----5:R-:W-:Y:S01]  /*14d0*/  DSETP.NEU.AND P0, PT, R18, RZ, PT ;  /* 0x000000ff1200722a */ /* 0x020fe20003f0d000 */
[----:B------:R-:W-:-:S13]  /*14e0*/  BSSY.RECONVERGENT B1, `(.L_x_162) ;  /* 0x0000038000017945 */ /* 0x000fda0003800200 */
[----:B------:R-:W-:Y:S05]  /*14f0*/  @!P0 BRA `(.L_x_164) ;  /* 0x0000000000d88947 */ /* 0x000fea0003800000 */
[----:B0-----:R-:W2:Y:S01]  /*1500*/  LDG.E.64 R22, desc[UR8][R22.64] ;  /* 0x0000000816167981 */ /* 0x001ea2000c1e1b00 */
[----:B------:R-:W-:Y:S01]  /*1510*/  DADD R8, -RZ, |R18| ;  /* 0x00000000ff087229 */ /* 0x000fe20000000512 */
[----:B------:R-:W-:Y:S01]  /*1520*/  BSSY.RECONVERGENT B0, `(.L_x_165) ;  /* 0x0000008000007945 */ /* 0x000fe20003800200 */
[----:B------:R-:W-:Y:S01]  /*1530*/  IMAD.MOV.U32 R34, RZ, RZ, -0x33333333 ;  /* 0xcccccccdff227424 */ /* 0x000fe200078e00ff */
[----:B------:R-:W-:Y:S01]  /*1540*/  MOV R0, 0x15a0 ;  /* 0x000015a000007802 */ /* 0x000fe20000000f00 */
[----:B------:R-:W-:-:S06]  /*1550*/  IMAD.MOV.U32 R7, RZ, RZ, 0x3feccccc ;  /* 0x3fecccccff077424 */ /* 0x000fcc00078e00ff */
[----:B------:R-:W-:Y:S01]  /*1560*/  ISETP.GE.AND P0, PT, R9, RZ, PT ;  /* 0x000000ff0900720c */ /* 0x000fe20003f06270 */
[----:B------:R-:W-:Y:S01]  /*1570*/  IMAD.MOV.U32 R35, RZ, RZ, R9 ;  /* 0x000000ffff237224 */ /* 0x000fe200078e0009 */
[----:B--2---:R-:W-:-:S11]  /*1580*/  DMUL R2, R2, R22 ;  /* 0x0000001602027228 */ /* 0x004fd60000000000 */
[----:B------:R-:W-:Y:S05]  /*1590*/  CALL.REL.NOINC `($_Z18netfluxandtempiterPdS_S_S_S_S_S_PiS_S_S_ididdddddiid$__internal_accurate_pow) ;  /* 0x0000001c00307944 */ /* 0x000fea0003c00000 */
[----:B------:R-:W-:Y:S05]  /*15a0*/  BSYNC.RECONVERGENT B0 ;  /* 0x0000000000007941 */ /* 0x000fea0003800200 */
.L_x_165:
[----:B------:R-:W-:Y:S01]  /*15b0*/  MOV R24, 0xcccccccd ;  /* 0xcccccccd00187802 */ /* 0x000fe20000000f00 */
[----:B------:R-:W-:Y:S01]  /*15c0*/  IMAD.MOV.U32 R25, RZ, RZ, 0x3feccccc ;  /* 0x3fecccccff197424 */ /* 0x000fe200078e00ff */
[----:B------:R-:W-:Y:S01]  /*15d0*/  BSSY.RECONVERGENT B0, `(.L_x_166) ;  /* 0x000000e000007945 */ /* 0x000fe20003800200 */
[C---:B------:R-:W-:Y:S01]  /*15e0*/  DSETP.NEU.AND P2, PT, |R18|.reuse, 1, PT ;  /* 0x3ff000001200742a */ /* 0x040fe20003f4d200 */
[----:B------:R-:W-:Y:S02]  /*15f0*/  FSEL R8, R8, RZ, P0 ;  /* 0x000000ff08087208 */ /* 0x000fe40000000000 */
[----:B------:R-:W-:Y:S01]  /*1600*/  FSEL R9, R9, -QNAN , P0 ;  /* 0xfff8000009097808 */ /* 0x000fe20000000000 */
[----:B------:R-:W-:-:S10]  /*1610*/  DADD R22, |R18|, R24 ;  /* 0x0000000012167229 */ /* 0x000fd40000000218 */
[----:B------:R-:W-:-:S04]  /*1620*/  LOP3.LUT R22, R23, 0x7ff00000, RZ, 0xc0, !PT ;  /* 0x7ff0000017167812 */ /* 0x000fc800078ec0ff */
[----:B------:R-:W-:-:S13]  /*1630*/  ISETP.NE.AND P1, PT, R22, 0x7ff00000, PT ;  /* 0x7ff000001600780c */ /* 0x000fda0003f25270 */
[----:B------:R-:W-:Y:S05]  /*1640*/  @P1 BRA `(.L_x_167) ;  /* 0x0000000000181947 */ /* 0x000fea0003800000 */
[----:B------:R-:W-:-:S14]  /*1650*/  DSETP.NAN.AND P0, PT, R18, R18, PT ;  /* 0x000000121200722a */ /* 0x000fdc0003f08000 */
[----:B------:R-:W-:Y:S01]  /*1660*/  @P0 DADD R8, |R18|, R24 ;  /* 0x0000000012080229 */ /* 0x000fe20000000218 */
[----:B------:R-:W-:Y:S10]  /*1670*/  @P0 BRA `(.L_x_167) ;  /* 0x00000000000c0947 */ /* 0x000ff40003800000 */
[----:B------:R-:W-:-:S14]  /*1680*/  DSETP.NEU.AND P0, PT, |R18|, +INF , PT ;  /* 0x7ff000001200742a */ /* 0x000fdc0003f0d200 */
[----:B------:R-:W-:Y:S02]  /*1690*/  @!P0 IMAD.MOV.U32 R8, RZ, RZ, 0x0 ;  /* 0x00000000ff088424 */ /* 0x000fe400078e00ff */
[----:B------:R-:W-:-:S07]  /*16a0*/  @!P0 IMAD.MOV.U32 R9, RZ, RZ, 0x7ff00000 ;  /* 0x7ff00000ff098424 */ /* 0x000fce00078e00ff */
.L_x_167:
[----:B------:R-:W-:Y:S05]  /*16b0*/  BSYNC.RECONVERGENT B0 ;  /* 0x0000000000007941 */ /* 0x000fea0003800200 */
.L_x_166:
[----:B------:R-:W-:Y:S01]  /*16c0*/  FSEL R25, R9, 1.875, P2 ;  /* 0x3ff0000009197808 */ /* 0x000fe20001000000 */
[----:B------:R-:W-:Y:S01]  /*16d0*/  BSSY.RECONVERGENT B2, `(.L_x_168) ;  /* 0x0000016000027945 */ /* 0x000fe20003800200 */
[----:B------:R-:W-:Y:S01]  /*16e0*/  FSEL R24, R8, RZ, P2 ;  /* 0x000000ff08187208 */ /* 0x000fe20001000000 */
[----:B------:R-:W-:Y:S01]  /*16f0*/  IMAD.MOV.U32 R8, RZ, RZ, 0x1 ;  /* 0x00000001ff087424 */ /* 0x000fe200078e00ff */
[----:B------:R-:W0:Y:S01]  /*1700*/  MUFU.RCP64H R9, R25 ;  /* 0x0000001900097308 */ /* 0x000e220000001800 */
[----:B------:R-:W-:-:S04]  /*1710*/  FSETP.GEU.AND P1, PT, |R3|, 6.5827683646048100446e-37, PT ;  /* 0x036000000300780b */ /* 0x000fc80003f2e200 */
        /* <DEDUP_REMOVED lines=12> */
[----:B------:R-:W-:Y:S02]  /*17e0*/  MOV R27, R3 ;  /* 0x00000003001b7202 */ /* 0x000fe40000000f00 */
[----:B------:R-:W-:-:S07]  /*17f0*/  MOV R0, 0x1810 ;  /* 0x0000181000007802 */ /* 0x000fce0000000f00 */
[----:B------:R-:W-:Y:S05]  /*1800*/  CALL.REL.NOINC `($__internal_4_$__cuda_sm20_div_rn_f64_full) ;  /* 0x0000001400287944 */ /* 0x000fea0003c00000 */
[----:B------:R-:W-:Y:S02]  /*1810*/  IMAD.MOV.U32 R8, RZ, RZ, R34 ;  /* 0x000000ffff087224 */ /* 0x000fe400078e0022 */
[----:B------:R-:W-:-:S07]  /*1820*/  IMAD.MOV.U32 R9, RZ, RZ, R35 ;  /* 0x000000ffff097224 */ /* 0x000fce00078e0023 */
.L_x_169:
[----:B------:R-:W-:Y:S05]  /*1830*/  BSYNC.RECONVERGENT B2 ;  /* 0x0000000000027941 */ /* 0x000fea0003800200 */
.L_x_168:
[----:B------:R1:W-:Y:S04]  /*1840*/  STG.E.64 desc[UR8][R20.64], R8 ;  /* 0x0000000814007986 */ /* 0x0003e8000c101b08 */
[----:B------:R1:W5:Y:S02]  /*1850*/  LDG.E.64 R18, desc[UR8][R16.64] ;  /* 0x0000000810127981 */ /* 0x000364000c1e1b00 */
.L_x_164:
[----:B------:R-:W-:Y:S05]  /*1860*/  BSYNC.RECONVERGENT B1 ;  /* 0x0000000000017941 */ /* 0x000fea0003800200 */
.L_x_162:
[----:B------:R-:W0:Y:S01]  /*1870*/  MUFU.RCP64H R3, R11 ;  /* 0x0000000b00037308 */ /* 0x000e220000001800 */
[----:B------:R-:W-:Y:S01]  /*1880*/  IMAD.MOV.U32 R2, RZ, RZ, 0x1 ;  /* 0x00000001ff027424 */ /* 0x000fe200078e00ff */
[----:B------:R-:W-:Y:S01]  /*1890*/  FSETP.GEU.AND P1, PT, |R13|, 6.5827683646048100446e-37, PT ;  /* 0x036000000d00780b */ /* 0x000fe20003f2e200 */
[----:B------:R-:W-:Y:S04]  /*18a0*/  BSSY.RECONVERGENT B1, `(.L_x_170) ;  /* 0x0000014000017945 */ /* 0x000fe80003800200 */
[----:B01----:R-:W-:-:S08]  /*18b0*/  DFMA R8, -R10, R2, 1 ;  /* 0x3ff000000a08742b */ /* 0x003fd00000000102 */
        /* <DEDUP_REMOVED lines=15> */
[----:B-----5:R-:W-:Y:S05]  /*19b0*/  CALL.REL.NOINC `($__internal_4_$__cuda_sm20_div_rn_f64_full) ;  /* 0x0000001000bc7944 */ /* 0x020fea0003c00000 */
[----:B------:R-:W-:Y:S02]  /*19c0*/  IMAD.MOV.U32 R2, RZ, RZ, R34 ;  /* 0x000000ffff027224 */ /* 0x000fe400078e0022 */
[----:B------:R-:W-:-:S07]  /*19d0*/  IMAD.MOV.U32 R3, RZ, RZ, R35 ;  /* 0x000000ffff037224 */ /* 0x000fce00078e0023 */
.L_x_171:
[----:B------:R-:W-:Y:S05]  /*19e0*/  BSYNC.RECONVERGENT B1 ;  /* 0x0000000000017941 */ /* 0x000fea0003800200 */
.L_x_170:
[----:B------:R-:W0:Y:S01]  /*19f0*/  LDCU.64 UR4, c[0x0][0x428] ;  /* 0x00008500ff0477ac */ /* 0x000e220008000a00 */
[----:B------:R-:W-:Y:S01]  /*1a00*/  BSSY.RECONVERGENT B0, `(.L_x_172) ;  /* 0x000000f000007945 */ /* 0x000fe20003800200 */
[----:B0-----:R-:W-:-:S06]  /*1a10*/  DMUL R12, R2, UR4 ;  /* 0x00000004020c7c28 */ /* 0x001fcc0008000000 */
[----:B------:R-:W0:Y:S04]  /*1a20*/  MUFU.RCP64H R3, R13 ;  /* 0x0000000d00037308 */ /* 0x000e280000001800 */
[----:B------:R-:W-:-:S05]  /*1a30*/  VIADD R2, R13, 0x300402 ;  /* 0x003004020d027836 */ /* 0x000fca0000000000 */
[----:B------:R-:W-:Y:S01]  /*1a40*/  FSETP.GEU.AND P0, PT, |R2|, 5.8789094863358348022e-39, PT ;  /* 0x004004020200780b */ /* 0x000fe20003f0e200 */
[----:B0-----:R-:W-:-:S08]  /*1a50*/  DFMA R8, -R12, R2, 1 ;  /* 0x3ff000000c08742b */ /* 0x001fd00000000102 */
[----:B------:R-:W-:-:S08]  /*1a60*/  DFMA R8, R8, R8, R8 ;  /* 0x000000080808722b */ /* 0x000fd00000000008 */
[----:B------:R-:W-:-:S08]  /*1a70*/  DFMA R8, R2, R8, R2 ;  /* 0x000000080208722b */ /* 0x000fd00000000002 */
[----:B------:R-:W-:-:S08]  /*1a80*/  DFMA R10, -R12, R8, 1 ;  /* 0x3ff000000c0a742b */ /* 0x000fd00000000108 */
[----:B------:R-:W-:Y:S01]  /*1a90*/  DFMA R8, R8, R10, R8 ;  /* 0x0000000a0808722b */ /* 0x000fe20000000008 */
[----:B------:R-:W-:Y:S10]  /*1aa0*/  @P0 BRA `(.L_x_173) ;  /* 0x0000000000100947 */ /* 0x000ff40003800000 */
[----:B------:R-:W-:-:S05]  /*1ab0*/  LOP3.LUT R0, R13, 0x7fffffff, RZ, 0xc0, !PT ;  /* 0x7fffffff0d007812 */ /* 0x000fca00078ec0ff */
[----:B------:R-:W-:Y:S01]  /*1ac0*/  VIADD R10, R0, 0xfff00000 ;  /* 0xfff00000000a7836 */ /* 0x000fe20000000000 */
[----:B------:R-:W-:-:S07]  /*1ad0*/  MOV R0, 0x1af0 ;  /* 0x00001af000007802 */ /* 0x000fce0000000f00 */
[----:B-----5:R-:W-:Y:S05]  /*1ae0*/  CALL.REL.NOINC `($__internal_3_$__cuda_sm20_dblrcp_rn_slowpath_v3) ;  /* 0x0000000c00c87944 */ /* 0x020fea0003c00000 */
.L_x_173:
[----:B------:R-:W-:Y:S05]  /*1af0*/  BSYNC.RECONVERGENT B0 ;  /* 0x0000000000007941 */ /* 0x000fea0003800200 */
.L_x_172:
[----:B------:R-:W0:Y:S01]  /*1b00*/  MUFU.RCP64H R3, R5 ;  /* 0x0000000500037308 */ /* 0x000e220000001800 */
[----:B------:R-:W-:Y:S01]  /*1b10*/  MOV R2, 0x1 ;  /* 0x0000000100027802 */ /* 0x000fe20000000f00 */
[----:B-----5:R-:W-:Y:S01]  /*1b20*/  DMUL R26, R8, R18 ;  /* 0x00000012081a7228 */ /* 0x020fe20000000000 */
        /* <DEDUP_REMOVED lines=19> */
.L_x_175:
[----:B------:R-:W-:Y:S05]  /*1c60*/  BSYNC.RECONVERGENT B1 ;  /* 0x0000000000017941 */ /* 0x000fea0003800200 */
.L_x_174:
[----:B------:R-:W2:Y:S01]  /*1c70*/  LDG.E.64 R20, desc[UR8][R20.64] ;  /* 0x0000000814147981 */ /* 0x000ea2000c1e1b00 */
[----:B------:R-:W-:Y:S01]  /*1c80*/  BSSY.RECONVERGENT B1, `(.L_x_176) ;  /* 0x000001a000017945 */ /* 0x000fe20003800200 */
[----:B--2---:R-:W-:-:S08]  /*1c90*/  DMUL R2, R20, R2 ;  /* 0x0000000214027228 */ /* 0x004fd00000000000 */
[----:B------:R-:W-:-:S14]  /*1ca0*/  DSETP.GT.AND P0, PT, |R2|, 100, PT ;  /* 0x405900000200742a */ /* 0x000fdc0003f04200 */
[----:B------:R-:W-:Y:S05]  /*1cb0*/  @!P0 BRA `(.L_x_177) ;  /* 0x0000000000588947 */ /* 0x000fea0003800000 */
[----:B------:R-:W-:Y:S01]  /*1cc0*/  DADD R24, -RZ, |R18| ;  /* 0x00000000ff187229 */ /* 0x000fe20000000512 */
[----:B------:R-:W-:Y:S01]  /*1cd0*/  IMAD.MOV.U32 R2, RZ, RZ, 0x1 ;  /* 0x00000001ff027424 */ /* 0x000fe200078e00ff */
[----:B------:R-:W-:Y:S01]  /*1ce0*/  DMUL R26, R18, 100 ;  /* 0x40590000121a7828 */ /* 0x000fe20000000000 */
[----:B------:R-:W-:Y:S03]  /*1cf0*/  BSSY.RECONVERGENT B2, `(.L_x_177) ;  /* 0x0000012000027945 */ /* 0x000fe60003800200 */
[----:B------:R-:W0:Y:S06]  /*1d00*/  MUFU.RCP64H R3, R25 ;  /* 0x0000001900037308 */ /* 0x000e2c0000001800 */
[----:B------:R-:W-:Y:S01]  /*1d10*/  FSETP.GEU.AND P1, PT, |R27|, 6.5827683646048100446e-37, PT ;  /* 0x036000001b00780b */ /* 0x000fe20003f2e200 */
[----:B0-----:R-:W-:-:S08]  /*1d20*/  DFMA R4, R2, -|R18|, 1 ;  /* 0x3ff000000204742b */ /* 0x001fd00000000c12 */
[----:B------:R-:W-:-:S08]  /*1d30*/  DFMA R4, R4, R4, R4 ;  /* 0x000000040404722b */ /* 0x000fd00000000004 */
[----:B------:R-:W-:-:S08]  /*1d40*/  DFMA R4, R2, R4, R2 ;  /* 0x000000040204722b */ /* 0x000fd00000000002 */
[----:B------:R-:W-:-:S08]  /*1d50*/  DFMA R2, R4, -|R18|, 1 ;  /* 0x3ff000000402742b */ /* 0x000fd00000000c12 */
[----:B------:R-:W-:-:S08]  /*1d60*/  DFMA R2, R4, R2, R4 ;  /* 0x000000020402722b */ /* 0x000fd00000000004 */
[----:B------:R-:W-:-:S08]  /*1d70*/  DMUL R4, R26, R2 ;  /* 0x000000021a047228 */ /* 0x000fd00000000000 */
[----:B------:R-:W-:-:S08]  /*1d80*/  DFMA R18, R4, -|R18|, R26 ;  /* 0xc00000120412722b */ /* 0x000fd0000000001a */
        /* <DEDUP_REMOVED lines=8> */
.L_x_178:
[----:B------:R-:W-:Y:S05]  /*1e10*/  BSYNC.RECONVERGENT B2 ;  /* 0x0000000000027941 */ /* 0x000fea0003800200 */
.L_x_177:
[----:B------:R-:W-:Y:S05]  /*1e20*/  BSYNC.RECONVERGENT B1 ;  /* 0x0000000000017941 */ /* 0x000fea0003800200 */
.L_x_176:
[----:B------:R-:W0:Y:S02]  /*1e30*/  LDCU UR4, c[0x0][0x424] ;  /* 0x00008480ff0477ac */ /* 0x000e240008000800 */
[----:B0-----:R-:W-:-:S09]  /*1e40*/  UISETP.NE.AND UP0, UPT, UR4, 0x1, UPT ;  /* 0x000000010400788c */ /* 0x001fd2000bf05270 */
[----:B------:R-:W-:Y:S05]  /*1e50*/  BRA.U UP0, `(.L_x_179) ;  /* 0x0000000500e47547 */ /* 0x000fea000b800000 */
[----:B------:R-:W0:Y:S01]  /*1e60*/  LDCU UR6, c[0x0][0x3d8] ;  /* 0x00007b00ff0677ac */ /* 0x000e220008000800 */
[----:B------:R-:W1:Y:S01]  /*1e70*/  LDC.64 R10, c[0x0][0x3c8] ;  /* 0x0000f200ff0a7b82 */ /* 0x000e620000000a00 */
[----:B------:R-:W-:Y:S01]  /*1e80*/  IMAD R13, R6, 0x6, RZ ;  /* 0x00000006060d7824 */ /* 0x000fe200078e02ff */
[----:B0-----:R-:W-:-:S04]  /*1e90*/  UIMAD.WIDE UR4, UR6, 0x2aaaaaab, URZ ;  /* 0x2aaaaaab060478a5 */ /* 0x001fc8000f8e02ff */
[----:B------:R-:W-:-:S04]  /*1ea0*/  ULEA.HI UR5, UR5, UR5, URZ, 0x1 ;  /* 0x0000000505057291 */ /* 0x000fc8000f8f08ff */
[----:B------:R-:W-:-:S04]  /*1eb0*/  UIMAD UR5, UR5, -0x6, UR6 ;  /* 0xfffffffa050578a4 */ /* 0x000fc8000f8e0206 */
[----:B------:R-:W-:Y:S02]  /*1ec0*/  UISETP.NE.AND UP0, UPT, UR5, URZ, UPT ;  /* 0x000000ff0500728c */ /* 0x000fe4000bf05270 */
[----:B------:R-:W-:-:S04]  /*1ed0*/  VIADD R9, R13, UR5 ;  /* 0x000000050d097c36 */ /* 0x000fc80008000000 */
[----:B-1----:R-:W-:-:S03]  /*1ee0*/  IMAD.WIDE R8, R9, 0x8, R10 ;  /* 0x0000000809087825 */ /* 0x002fc600078e020a */
[----:B------:R-:W-:Y:S05]  /*1ef0*/  BRA.U UP0, `(.L_x_180) ;  /* 0x0000000100247547 */ /* 0x000fea000b800000 */
[----:B------:R-:W0:Y:S01]  /*1f00*/  LDC.64 R4, c[0x0][0x3c8] ;  /* 0x0000f200ff047b82 */ /* 0x000e220000000a00 */
[----:B------:R-:W-:-:S04]  /*1f10*/  IMAD R7, R6, 0x6, RZ ;  /* 0x0000000606077824 */ /* 0x000fc800078e02ff */
[----:B0-----:R-:W-:-:S05]  /*1f20*/  IMAD.WIDE R4, R7, 0x8, R4 ;  /* 0x0000000807047825 */ /* 0x001fca00078e0204 */
[----:B------:R0:W-:Y:S04]  /*1f30*/  STG.E.64 desc[UR8][R4.64], RZ ;  /* 0x000000ff04007986 */ /* 0x0001e8000c101b08 */
[----:B------:R0:W-:Y:S04]  /*1f40*/  STG.E.64 desc[UR8][R4.64+0x8], RZ ;  /* 0x000008ff04007986 */ /* 0x0001e8000c101b08 */
[----:B------:R0:W-:Y:S04]  /*1f50*/  STG.E.64 desc[UR8][R4.64+0x10], RZ ;  /* 0x000010ff04007986 */ /* 0x0001e8000c101b08 */
[----:B------:R0:W-:Y:S04]  /*1f60*/  STG.E.64 desc[UR8][R4.64+0x18], RZ ;  /* 0x000018ff04007986 */ /* 0x0001e8000c101b08 */
[----:B------:R0:W-:Y:S04]  /*1f70*/  STG.E.64 desc[UR8][R4.64+0x20], RZ ;  /* 0x000020ff04007986 */ /* 0x0001e8000c101b08 */
[----:B------:R0:W-:Y:S02]  /*1f80*/  STG.E.64 desc[UR8][R4.64+0x28], RZ ;  /* 0x000028ff04007986 */ /* 0x0001e4000c101b08 */
.L_x_180:
[----:B------:R1:W-:Y:S01]  /*1f90*/  STG.E.64 desc[UR8][R8.64], R2 ;  /* 0x0000000208007986 */ /* 0x0003e2000c101b08 */
[----:B------:R-:W-:-:S09]  /*1fa0*/  UISETP.NE.AND UP0, UPT, UR5, 0x5, UPT ;  /* 0x000000050500788c */ /* 0x000fd2000bf05270 */
[----:B------:R-:W-:Y:S05]  /*1fb0*/  BRA.U UP0, `(.L_x_179) ;  /* 0x00000005008c7547 */ /* 0x000fea000b800000 */
[----:B------:R-:W-:-:S05]  /*1fc0*/  IMAD.WIDE R10, R13, 0x8, R10 ;  /* 0x000000080d0a7825 */ /* 0x000fca00078e020a */
[----:B------:R-:W0:Y:S04]  /*1fd0*/  LDG.E.64 R24, desc[UR8][R10.64] ;  /* 0x000000080a187981 */ /* 0x000e28000c1e1b00 */
[----:B-1----:R-:W2:Y:S04]  /*1fe0*/  LDG.E.64 R8, desc[UR8][R10.64+0x8] ;  /* 0x000008080a087981 */ /* 0x002ea8000c1e1b00 */
[----:B------:R-:W3:Y:S04]  /*1ff0*/  LDG.E.64 R12, desc[UR8][R10.64+0x10] ;  /* 0x000010080a0c7981 */ /* 0x000ee8000c1e1b00 */
[----:B------:R-:W4:Y:S04]  /*2000*/  LDG.E.64 R18, desc[UR8][R10.64+0x18] ;  /* 0x000018080a127981 */ /* 0x000f28000c1e1b00 */
[----:B------:R-:W5:Y:S04]  /*2010*/  LDG.E.64 R20, desc[UR8][R10.64+0x20] ;  /* 0x000020080a147981 */ /* 0x000f68000c1e1b00 */
[----:B------:R-:W5:Y:S01]  /*2020*/  LDG.E.64 R22, desc[UR8][R10.64+0x28] ;  /* 0x000028080a167981 */ /* 0x000f62000c1e1b00 */
[----:B------:R-:W-:Y:S01]  /*2030*/  BSSY.RECONVERGENT B1, `(.L_x_181) ;  /* 0x0000037000017945 */ /* 0x000fe20003800200 */
[----:B0-----:R-:W-:-:S02]  /*2040*/  DADD R4, RZ, R24 ;  /* 0x00000000ff047229 */ /* 0x001fc40000000018 */
[----:B------:R-:W-:Y:S02]  /*2050*/  DSETP.GEU.AND P0, PT, R24, RZ, PT ;  /* 0x000000ff1800722a */ /* 0x000fe40003f0e000 */
[----:B--2---:R-:W-:-:S04]  /*2060*/  DSETP.GEU.AND P1, PT, R8, RZ, PT ;  /* 0x000000ff0800722a */ /* 0x004fc80003f2e000 */
[----:B------:R-:W-:Y:S02]  /*2070*/  DADD R4, R4, R8 ;  /* 0x0000000004047229 */ /* 0x000fe40000000008 */
[----:B---3--:R-:W-:Y:S02]  /*2080*/  DSETP.GEU.AND P2, PT, R12, RZ, PT ;  /* 0x000000ff0c00722a */ /* 0x008fe40003f4e000 */
[----:B----4-:R-:W-:-:S04]  /*2090*/  DSETP.GEU.AND P3, PT, R18, RZ, PT ;  /* 0x000000ff1200722a */ /* 0x010fc80003f6e000 */
[----:B------:R-:W-:Y:S02]  /*20a0*/  DADD R4, R4, R12 ;  /* 0x0000000004047229 */ /* 0x000fe4000000000c */
[----:B-----5:R-:W-:Y:S02]  /*20b0*/  DSETP.GEU.AND P4, PT, R20, RZ, PT ;  /* 0x000000ff1400722a */ /* 0x020fe40003f8e000 */
[----:B------:R-:W-:-:S04]  /*20c0*/  DSETP.GEU.AND P5, PT, R22, RZ, PT ;  /* 0x000000ff1600722a */ /* 0x000fc80003fae000 */
[----:B------:R-:W-:-:S08]  /*20d0*/  DADD R4, R4, R18 ;  /* 0x0000000004047229 */ /* 0x000fd00000000012 */
[----:B------:R-:W-:-:S08]  /*20e0*/  DADD R4, R4, R20 ;  /* 0x0000000004047229 */ /* 0x000fd00000000014 */
[----:B------:R-:W-:-:S08]  /*20f0*/  DADD R4, R4, R22 ;  /* 0x0000000004047229 */ /* 0x000fd00000000016 */
[----:B------:R-:W-:-:S14]  /*2100*/  DSETP.GTU.AND P6, PT, |R4|, |R2|, PT ;  /* 0x400000020400722a */ /* 0x000fdc0003fcc200 */
[----:B------:R-:W-:Y:S05]  /*2110*/  @P6 BRA `(.L_x_182) ;  /* 0x0000000000a06947 */ /* 0x000fea0003800000 */
[----:B------:R-:W0:Y:S02]  /*2120*/  LDC.64 R4, c[0x0][0x3d0] ;  /* 0x0000f400ff047b82 */ /* 0x000e240000000a00 */
[----:B0-----:R-:W-:-:S05]  /*2130*/  IMAD.WIDE R4, R6, 0x8, R4 ;  /* 0x0000000806047825 */ /* 0x001fca00078e0204 */
[----:B------:R-:W2:Y:S01]  /*2140*/  LDG.E.64 R26, desc[UR8][R4.64] ;  /* 0x00000008041a7981 */ /* 0x000ea2000c1e1b00 */
[----:B------:R-:W0:Y:S01]  /*2150*/  MUFU.RCP64H R9, 1.5 ;  /* 0x3ff8000000097908 */ /* 0x000e220000001800 */
[----:B------:R-:W-:Y:S01]  /*2160*/  IMAD.MOV.U32 R18, RZ, RZ, 0x0 ;  /* 0x00000000ff127424 */ /* 0x000fe200078e00ff */
[----:B------:R-:W-:Y:S01]  /*2170*/  BSSY.RECONVERGENT B2, `(.L_x_183) ;  /* 0x0000015000027945 */ /* 0x000fe20003800200 */
[----:B------:R-:W-:Y:S02]  /*2180*/  IMAD.MOV.U32 R19, RZ, RZ, 0x3ff80000 ;  /* 0x3ff80000ff137424 */ /* 0x000fe400078e00ff */
[----:B------:R-:W-:-:S06]  /*2190*/  IMAD.MOV.U32 R8, RZ, RZ, 0x1 ;  /* 0x00000001ff087424 */ /* 0x000fcc00078e00ff */
[----:B0-----:R-:W-:-:S08]  /*21a0*/  DFMA R12, R8, -R18, 1 ;  /* 0x3ff00000080c742b */ /* 0x001fd00000000812 */
[----:B------:R-:W-:-:S08]  /*21b0*/  DFMA R12, R12, R12, R12 ;  /* 0x0000000c0c0c722b */ /* 0x000fd0000000000c */
[----:B------:R-:W-:-:S08]  /*21c0*/  DFMA R12, R8, R12, R8 ;  /* 0x0000000c080c722b */ /* 0x000fd00000000008 */
[----:B------:R-:W-:-:S08]  /*21d0*/  DFMA R8, R12, -R18, 1 ;  /* 0x3ff000000c08742b */ /* 0x000fd00000000812 */
[----:B------:R-:W-:-:S08]  /*21e0*/  DFMA R8, R12, R8, R12 ;  /* 0x000000080c08722b */ /* 0x000fd0000000000c */
[----:B--2---:R-:W-:Y:S01]  /*21f0*/  DMUL R12, R26, R8 ;  /* 0x000000081a0c7228 */ /* 0x004fe20000000000 */
[----:B------:R-:W-:-:S07]  /*2200*/  FSETP.GEU.AND P1, PT, |R27|, 6.5827683646048100446e-37, PT ;  /* 0x036000001b00780b */ /* 0x000fce0003f2e200 */
[----:B------:R-:W-:-:S08]  /*2210*/  DFMA R18, R12, -1.5, R26 ;  /* 0xbff800000c12782b */ /* 0x000fd0000000001a */
[----:B------:R-:W-:-:S10]  /*2220*/  DFMA R8, R8, R18, R12 ;  /* 0x000000120808722b */ /* 0x000fd4000000000c */
[----:B------:R-:W-:-:S05]  /*2230*/  FFMA R0, RZ, 1.9375, R9 ;  /* 0x3ff80000ff007823 */ /* 0x000fca0000000009 */
[----:B------:R-:W-:-:S13]  /*2240*/  FSETP.GT.AND P0, PT, |R0|, 1.469367938527859385e-39, PT ;  /* 0x001000000000780b */ /* 0x000fda0003f04200 */
[----:B------:R-:W-:Y:S05]  /*2250*/  @P0 BRA P1, `(.L_x_184) ;  /* 0x0000000000180947 */ /* 0x000fea0000800000 */
[----:B------:R-:W-:Y:S01]  /*2260*/  MOV R24, RZ ;  /* 0x000000ff00187202 */ /* 0x000fe20000000f00 */
[----:B------:R-:W-:Y:S01]  /*2270*/  IMAD.MOV.U32 R25, RZ, RZ, 0x3ff80000 ;  /* 0x3ff80000ff197424 */ /* 0x000fe200078e00ff */
[----:B------:R-:W-:-:S07]  /*2280*/  MOV R0, 0x22a0 ;  /* 0x000022a000007802 */ /* 0x000fce0000000f00 */
[----:B------:R-:W-:Y:S05]  /*2290*/  CALL.REL.NOINC `($__internal_4_$__cuda_sm20_div_rn_f64_full) ;  /* 0x0000000800847944 */ /* 0x000fea0003c00000 */
[----:B------:R-:W-:Y:S02]  /*22a0*/  IMAD.MOV.U32 R8, RZ, RZ, R34 ;  /* 0x000000ffff087224 */ /* 0x000fe400078e0022 */
[----:B------:R-:W-:-:S07]  /*22b0*/  IMAD.MOV.U32 R9, RZ, RZ, R35 ;  /* 0x000000ffff097224 */ /* 0x000fce00078e0023 */
.L_x_184:
[----:B------:R-:W-:Y:S05]  /*22c0*/  BSYNC.RECONVERGENT B2 ;  /* 0x0000000000027941 */ /* 0x000fea0003800200 */
.L_x_183:
[----:B------:R0:W-:Y:S04]  /*22d0*/  STG.E.64 desc[UR8][R4.64], R8 ;  /* 0x0000000804007986 */ /* 0x0001e8000c101b08 */
[----:B------:R-:W2:Y:S04]  /*22e0*/  LDG.E.64 R12, desc[UR8][R10.64] ;  /* 0x000000080a0c7981 */ /* 0x000ea8000c1e1b00 */
[----:B------:R-:W3:Y:S04]  /*22f0*/  LDG.E.64 R18, desc[UR8][R10.64+0x8] ;  /* 0x000008080a127981 */ /* 0x000ee8000c1e1b00 */
[----:B------:R-:W4:Y:S04]  /*2300*/  LDG.E.64 R20, desc[UR8][R10.64+0x10] ;  /* 0x000010080a147981 */ /* 0x000f28000c1e1b00 */
[----:B------:R-:W5:Y:S04]  /*2310*/  LDG.E.64 R22, desc[UR8][R10.64+0x18] ;  /* 0x000018080a167981 */ /* 0x000f68000c1e1b00 */
[----:B------:R-:W5:Y:S04]  /*2320*/  LDG.E.64 R24, desc[UR8][R10.64+0x20] ;  /* 0x000020080a187981 */ /* 0x000f68000c1e1b00 */
[----:B------:R-:W5:Y:S01]  /*2330*/  LDG.E.64 R26, desc[UR8][R10.64+0x28] ;  /* 0x000028080a1a7981 */ /* 0x000f62000c1e1b00 */
[----:B--2---:R-:W-:-:S02]  /*2340*/  DSETP.GEU.AND P0, PT, R12, RZ, PT ;  /* 0x000000ff0c00722a */ /* 0x004fc40003f0e000 */
[----:B---3--:R-:W-:Y:S02]  /*2350*/  DSETP.GEU.AND P1, PT, R18, RZ, PT ;  /* 0x000000ff1200722a */ /* 0x008fe40003f2e000 */
[----:B----4-:R-:W-:Y:S02]  /*2360*/  DSETP.GEU.AND P2, PT, R20, RZ, PT ;  /* 0x000000ff1400722a */ /* 0x010fe40003f4e000 */
[----:B-----5:R-:W-:Y:S02]  /*2370*/  DSETP.GEU.AND P3, PT, R22, RZ, PT ;  /* 0x000000ff1600722a */ /* 0x020fe40003f6e000 */
[----:B------:R-:W-:Y:S02]  /*2380*/  DSETP.GEU.AND P4, PT, R24, RZ, PT ;  /* 0x000000ff1800722a */ /* 0x000fe40003f8e000 */
[----:B0-----:R-:W-:-:S14]  /*2390*/  DSETP.GEU.AND P5, PT, R26, RZ, PT ;  /* 0x000000ff1a00722a */ /* 0x001fdc0003fae000 */
.L_x_182:
[----:B------:R-:W-:Y:S05]  /*23a0*/  BSYNC.RECONVERGENT B1 ;  /* 0x0000000000017941 */ /* 0x000fea0003800200 */
.L_x_181:
[----:B------:R-:W-:Y:S01]  /*23b0*/  SEL R0, RZ, 0x1, !P1 ;  /* 0x00000001ff007807 */ /* 0x000fe20004800000 */
[----:B------:R-:W-:Y:S01]  /*23c0*/  IMAD.MOV.U32 R4, RZ, RZ, 0x2 ;  /* 0x00000002ff047424 */ /* 0x000fe200078e00ff */
[----:B------:R-:W-:Y:S01]  /*23d0*/  SEL R5, RZ, 0x1, P1 ;  /* 0x00000001ff057807 */ /* 0x000fe20000800000 */
[----:B------:R-:W-:Y:S01]  /*23e0*/  IMAD.MOV.U32 R7, RZ, RZ, 0x2 ;  /* 0x00000002ff077424 */ /* 0x000fe200078e00ff */
[----:B------:R-:W-:Y:S01]  /*23f0*/  @!P1 IADD3 R4, PT, PT, RZ, 0x1, RZ ;  /* 0x00000001ff049810 */ /* 0x000fe20007ffe0ff */
[----:B------:R-:W-:Y:S01]  /*2400*/  @P1 IMAD.MOV R7, RZ, RZ, 0x1 ;  /* 0x00000001ff071424 */ /* 0x000fe200078e02ff */
[----:B------:R-:W-:Y:S01]  /*2410*/  BSSY.RECONVERGENT B0, `(.L_x_179) ;  /* 0x000001d000007945 */ /* 0x000fe20003800200 */
[----:B------:R-:W-:Y:S02]  /*2420*/  @!P0 IMAD.MOV R4, RZ, RZ, R0 ;  /* 0x000000ffff048224 */ /* 0x000fe400078e0200 */
[----:B------:R-:W-:Y:S02]  /*2430*/  @P0 IMAD.MOV R7, RZ, RZ, R5 ;  /* 0x000000ffff070224 */ /* 0x000fe400078e0205 */
[C---:B------:R-:W-:Y:S01]  /*2440*/  VIADD R0, R4.reuse, 0x1 ;  /* 0x0000000104007836 */ /* 0x040fe20000000000 */
[----:B------:R-:W-:Y:S01]  /*2450*/  @!P2 IADD3 R0, PT, PT, R4, RZ, RZ ;  /* 0x000000ff0400a210 */ /* 0x000fe20007ffe0ff */
[----:B------:R-:W-:-:S02]  /*2460*/  VIADD R5, R7, 0x1 ;  /* 0x0000000107057836 */ /* 0x000fc40000000000 */
[----:B------:R-:W-:Y:S02]  /*2470*/  @P2 IMAD.MOV R5, RZ, RZ, R7 ;  /* 0x000000ffff052224 */ /* 0x000fe400078e0207 */
[----:B------:R-:W-:Y:S02]  /*2480*/  VIADD R4, R0, 0x1 ;  /* 0x0000000100047836 */ /* 0x000fe40000000000 */
[----:B------:R-:W-:Y:S02]  /*2490*/  VIADD R7, R5, 0x1 ;  /* 0x0000000105077836 */ /* 0x000fe40000000000 */
[----:B------:R-:W-:Y:S02]  /*24a0*/  @!P3 IMAD.MOV R4, RZ, RZ, R0 ;  /* 0x000000ffff04b224 */ /* 0x000fe400078e0200 */
[----:B------:R-:W-:-:S03]  /*24b0*/  @P3 IMAD.MOV R7, RZ, RZ, R5 ;  /* 0x000000ffff073224 */ /* 0x000fc600078e0205 */
[----:B------:R-:W-:Y:S01]  /*24c0*/  IADD3 R0, PT, PT, R4, 0x1, RZ ;  /* 0x0000000104007810 */ /* 0x000fe20007ffe0ff */
[----:B------:R-:W-:Y:S02]  /*24d0*/  VIADD R5, R7, 0x1 ;  /* 0x0000000107057836 */ /* 0x000fe40000000000 */
[----:B------:R-:W-:Y:S02]  /*24e0*/  @P4 IMAD.MOV R5, RZ, RZ, R7 ;  /* 0x000000ffff054224 */ /* 0x000fe400078e0207 */
[----:B------:R-:W-:Y:S02]  /*24f0*/  @!P4 IMAD.MOV R0, RZ, RZ, R4 ;  /* 0x000000ffff00c224 */ /* 0x000fe400078e0204 */
[----:B------:R-:W-:Y:S02]  /*2500*/  VIADD R7, R5, 0x1 ;  /* 0x0000000105077836 */ /* 0x000fe40000000000 */
[C---:B------:R-:W-:Y:S01]  /*2510*/  VIADD R4, R0.reuse, 0x1 ;  /* 0x0000000100047836 */ /* 0x040fe20000000000 */
[----:B------:R-:W-:Y:S01]  /*2520*/  @!P5 IADD3 R4, PT, PT, R0, RZ, RZ ;  /* 0x000000ff0004d210 */ /* 0x000fe20007ffe0ff */
[----:B------:R-:W-:-:S03]  /*2530*/  @P5 IMAD.MOV R7, RZ, RZ, R5 ;  /* 0x000000ffff075224 */ /* 0x000fc600078e0205 */
[----:B------:R-:W-:Y:S02]  /*2540*/  ISETP.NE.AND P0, PT, R4, 0x6, PT ;  /* 0x000000060400780c */ /* 0x000fe40003f05270 */
[----:B------:R-:W-:-:S13]  /*2550*/  ISETP.NE.AND P1, PT, R7, 0x6, PT ;  /* 0x000000060700780c */ /* 0x000fda0003f25270 */
[----:B------:R-:W-:Y:S05]  /*2560*/  @P0 BRA P1, `(.L_x_185) ;  /* 0x00000000001c0947 */ /* 0x000fea0000800000 */
[----:B------:R-:W0:Y:S02]  /*2570*/  LDC.64 R4, c[0x0][0x3d0] ;  /* 0x0000f400ff047b82 */ /* 0x000e240000000a00 */
[----:B0-----:R-:W-:-:S05]  /*2580*/  IMAD.WIDE R8, R6, 0x8, R4 ;  /* 0x0000000806087825 */ /* 0x001fca00078e0204 */
[----:B------:R-:W2:Y:S01]  /*2590*/  LDG.E.64 R4, desc[UR8][R8.64] ;  /* 0x0000000808047981 */ /* 0x000ea2000c1e1b00 */
[----:B------:R-:W-:Y:S01]  /*25a0*/  UMOV UR4, 0x9999999a ;  /* 0x9999999a00047882 */ /* 0x000fe20000000000 */
[----:B------:R-:W-:Y:S02]  /*25b0*/  UMOV UR5, 0x3ff19999 ;  /* 0x3ff1999900057882 */ /* 0x000fe40000000000 */
[----:B--2---:R-:W-:-:S07]  /*25c0*/  DMUL R4, R4, UR4 ;  /* 0x0000000404047c28 */ /* 0x004fce0008000000 */
[----:B------:R0:W-:Y:S04]  /*25d0*/  STG.E.64 desc[UR8][R8.64], R4 ;  /* 0x0000000408007986 */ /* 0x0001e8000c101b08 */
.L_x_185:
[----:B------:R-:W-:Y:S05]  /*25e0*/  BSYNC.RECONVERGENT B0 ;  /* 0x0000000000007941 */ /* 0x000fea0003800200 */
.L_x_179:
[----:B0-----:R-:W1:Y:S02]  /*25f0*/  LDG.E.64 R4, desc[UR8][R14.64] ;  /* 0x000000080e047981 */ /* 0x001e64000c1e1b00 */
[----:B-1----:R-:W-:-:S07]  /*2600*/  DADD R2, R4, R2 ;  /* 0x0000000004027229 */ /* 0x002fce0000000002 */
[----:B------:R0:W-:Y:S04]  /*2610*/  STG.E.64 desc[UR8][R14.64], R2 ;  /* 0x000000020e007986 */ /* 0x0001e8000c101b08 */
[----:B------:R-:W5:Y:S01]  /*2620*/  LDG.E.64 R16, desc[UR8][R16.64] ;  /* 0x0000000810107981 */ /* 0x000f62000c1e1b00 */
[----:B------:R-:W-:Y:S01]  /*2630*/  DADD R8, -RZ, |R2| ;  /* 0x00000000ff087229 */ /* 0x000fe20000000502 */
[----:B------:R-:W-:Y:S01]  /*2640*/  BSSY.RECONVERGENT B0, `(.L_x_186) ;  /* 0x0000006000007945 */ /* 0x000fe20003800200 */
[----:B------:R-:W-:Y:S01]  /*2650*/  IMAD.MOV.U32 R34, RZ, RZ, RZ ;  /* 0x000000ffff227224 */ /* 0x000fe200078e00ff */
[----:B------:R-:W-:Y:S01]  /*2660*/  MOV R0, 0x26a0 ;  /* 0x000026a000007802 */ /* 0x000fe20000000f00 */
[----:B------:R-:W-:-:S06]  /*2670*/  IMAD.MOV.U32 R7, RZ, RZ, 0x40100000 ;  /* 0x40100000ff077424 */ /* 0x000fcc00078e00ff */
[----:B0-----:R-:W-:-:S07]  /*2680*/  IMAD.MOV.U32 R35, RZ, RZ, R9 ;  /* 0x000000ffff237224 */ /* 0x001fce00078e0009 */
[----:B-----5:R-:W-:Y:S05]  /*2690*/  CALL.REL.NOINC `($_Z18netfluxandtempiterPdS_S_S_S_S_S_PiS_S_S_ididdddddiid$__internal_accurate_pow) ;  /* 0x0000000800f07944 */ /* 0x020fea0003c00000 */
[----:B------:R-:W-:Y:S05]  /*26a0*/  BSYNC.RECONVERGENT B0 ;  /* 0x0000000000007941 */ /* 0x000fea0003800200 */
.L_x_186:
[C---:B------:R-:W-:Y:S01]  /*26b0*/  DADD R4, R2.reuse, 4 ;  /* 0x4010000002047429 */ /* 0x040fe20000000000 */
[----:B------:R-:W-:Y:S01]  /*26c0*/  BSSY.RECONVERGENT B0, `(.L_x_187) ;  /* 0x000000c000007945 */ /* 0x000fe20003800200 */
[----:B------:R-:W-:-:S08]  /*26d0*/  DSETP.NEU.AND P0, PT, R2, RZ, PT ;  /* 0x000000ff0200722a */ /* 0x000fd00003f0d000 */
[----:B------:R-:W-:-:S04]  /*26e0*/  LOP3.LUT R4, R5, 0x7ff00000, RZ, 0xc0, !PT ;  /* 0x7ff0000005047812 */ /* 0x000fc800078ec0ff */
[----:B------:R-:W-:Y:S02]  /*26f0*/  ISETP.NE.AND P1, PT, R4, 0x7ff00000, PT ;  /* 0x7ff000000400780c */ /* 0x000fe40003f25270 */
[----:B------:R-:W-:-:S11]  /*2700*/  @!P0 CS2R R8, SRZ ;  /* 0x0000000000088805 */ /* 0x000fd6000001ff00 */
[----:B------:R-:W-:Y:S05]  /*2710*/  @P1 BRA `(.L_x_188) ;  /* 0x0000000000181947 */ /* 0x000fea0003800000 */
[----:B------:R-:W-:-:S14]  /*2720*/  DSETP.NAN.AND P0, PT, R2, R2, PT ;  /* 0x000000020200722a */ /* 0x000fdc0003f08000 */
[----:B------:R-:W-:Y:S01]  /*2730*/  @P0 DADD R8, R2, 4 ;  /* 0x4010000002080429 */ /* 0x000fe20000000000 */
[----:B------:R-:W-:Y:S10]  /*2740*/  @P0 BRA `(.L_x_188) ;  /* 0x00000000000c0947 */ /* 0x000ff40003800000 */
[----:B------:R-:W-:-:S14]  /*2750*/  DSETP.NEU.AND P0, PT, |R2|, +INF , PT ;  /* 0x7ff000000200742a */ /* 0x000fdc0003f0d200 */
[----:B------:R-:W-:Y:S01]  /*2760*/  @!P0 IMAD.MOV.U32 R8, RZ, RZ, 0x0 ;  /* 0x00000000ff088424 */ /* 0x000fe200078e00ff */
[----:B------:R-:W-:-:S07]  /*2770*/  @!P0 MOV R9, 0x7ff00000 ;  /* 0x7ff0000000098802 */ /* 0x000fce0000000f00 */
.L_x_188:
[----:B------:R-:W-:Y:S05]  /*2780*/  BSYNC.RECONVERGENT B0 ;  /* 0x0000000000007941 */ /* 0x000fea0003800200 */
.L_x_187:
[----:B------:R-:W-:Y:S01]  /*2790*/  UMOV UR4, 0x9abb3553 ;  /* 0x9abb355300047882 */ /* 0x000fe20000000000 */
[----:B------:R-:W-:Y:S01]  /*27a0*/  UMOV UR5, 0x3f0dbaae ;  /* 0x3f0dbaae00057882 */ /* 0x000fe20000000000 */
[----:B------:R-:W-:Y:S01]  /*27b0*/  DSETP.NEU.AND P0, PT, R2, 1, PT ;  /* 0x3ff000000200742a */ /* 0x000fe20003f0d000 */
[----:B------:R-:W-:Y:S01]  /*27c0*/  FSETP.GEU.AND P1, PT, |R17|, 6.5827683646048100446e-37, PT ;  /* 0x036000001100780b */ /* 0x000fe20003f2e200 */
[----:B------:R-:W-:Y:S01]  /*27d0*/  DMUL R8, R8, UR4 ;  /* 0x0000000408087c28 */ /* 0x000fe20008000000 */
[----:B------:R-:W-:Y:S01]  /*27e0*/  IMAD.MOV.U32 R2, RZ, RZ, 0x1 ;  /* 0x00000001ff027424 */ /* 0x000fe200078e00ff */
[----:B------:R-:W-:Y:S08]  /*27f0*/  BSSY.RECONVERGENT B1, `(.L_x_189) ;  /* 0x0000015000017945 */ /* 0x000ff00003800200 */
[----:B------:R-:W-:-:S02]  /*2800*/  FSEL R25, R9, 0.55362975597381591797, P0 ;  /* 0x3f0dbaae09197808 */ /* 0x000fc40000000000 */
[----:B------:R-:W-:Y:S02]  /*2810*/  FSEL R24, R8, -7.7427537195445463858e-23, P0 ;  /* 0x9abb355308187808 */ /* 0x000fe40000000000 */
[----:B------:R-:W0:Y:S04]  /*2820*/  MUFU.RCP64H R3, R25 ;  /* 0x0000001900037308 */ /* 0x000e280000001800 */
        /* <DEDUP_REMOVED lines=17> */
.L_x_190:
[----:B------:R-:W-:Y:S05]  /*2940*/  BSYNC.RECONVERGENT B1 ;  /* 0x0000000000017941 */ /* 0x000fea0003800200 */
.L_x_189:
[----:B------:R-:W-:Y:S01]  /*2950*/  UMOV UR4, 0x9abcaf48 ;  /* 0x9abcaf4800047882 */ /* 0x000fe20000000000 */
[----:B------:R-:W-:Y:S02]  /*2960*/  UMOV UR5, 0x3e7ad7f2 ;  /* 0x3e7ad7f200057882 */ /* 0x000fe40000000000 */
[----:B------:R-:W-:-:S14]  /*2970*/  DSETP.GEU.AND P0, PT, |R2|, UR4, PT ;  /* 0x0000000402007e2a */ /* 0x000fdc000bf0e200 */
[----:B------:R-:W0:Y:S01]  /*2980*/  @!P0 LDC.64 R2, c[0x0][0x3b8] ;  /* 0x0000ee00ff028b82 */ /* 0x000e220000000a00 */
[----:B------:R-:W-:Y:S01]  /*2990*/  @!P0 MOV R5, 0x1 ;  /* 0x0000000100058802 */ /* 0x000fe20000000f00 */
[----:B0-----:R-:W-:-:S05]  /*29a0*/  @!P0 IMAD.WIDE R2, R6, 0x4, R2 ;  /* 0x0000000406028825 */ /* 0x001fca00078e0202 */
[----:B------:R0:W-:Y:S01]  /*29b0*/  @!P0 STG.E desc[UR8][R2.64], R5 ;  /* 0x0000000502008986 */ /* 0x0001e2000c101908 */
[----:B------:R-:W-:Y:S05]  /*29c0*/  @!P0 EXIT ;  /* 0x000000000000894d */ /* 0x000fea0003800000 */
[----:B0-----:R-:W0:Y:S02]  /*29d0*/  LDC.64 R2, c[0x0][0x3b8] ;  /* 0x0000ee00ff027b82 */ /* 0x001e240000000a00 */
[----:B0-----:R-:W-:-:S05]  /*29e0*/  IMAD.WIDE R2, R6, 0x4, R2 ;  /* 0x0000000406027825 */ /* 0x001fca00078e0202 */
[----:B------:R-:W-:Y:S01]  /*29f0*/  STG.E desc[UR8][R2.64], RZ ;  /* 0x000000ff02007986 */ /* 0x000fe2000c101908 */
[----:B------:R-:W-:Y:S05]  /*2a00*/  EXIT ;  /* 0x000000000000794d */ /* 0x000fea0003800000 */
        .weak           $__internal_3_$__cuda_sm20_dblrcp_rn_slowpath_v3
        .type           $__internal_3_$__cuda_sm20_dblrcp_rn_slowpath_v3,@function
        .size           $__internal_3_$__cuda_sm20_dblrcp_rn_slowpath_v3,($__internal_4_$__cuda_sm20_div_rn_f64_full - $__internal_3_$__cuda_sm20_dblrcp_rn_slowpath_v3)
$__internal_3_$__cuda_sm20_dblrcp_rn_slowpath_v3:
[----:B------:R-:W-:Y:S01]  /*2a10*/  IMAD.MOV.U32 R2, RZ, RZ, R12 ;  /* 0x000000ffff027224 */ /* 0x000fe200078e000c */
[----:B------:R-:W-:Y:S01]  /*2a20*/  BSSY.RECONVERGENT B1, `(.L_x_191) ;  /* 0x0000025000017945 */ /* 0x000fe20003800200 */
[----:B------:R-:W-:-:S06]  /*2a30*/  IMAD.MOV.U32 R3, RZ, RZ, R13 ;  /* 0x000000ffff037224 */ /* 0x000fcc00078e000d */
[----:B------:R-:W-:-:S14]  /*2a40*/  DSETP.GTU.AND P0, PT, |R2|, +INF , PT ;  /* 0x7ff000000200742a */ /* 0x000fdc0003f0c200 */
[----:B------:R-:W-:Y:S05]  /*2a50*/  @P0 BRA `(.L_x_192) ;  /* 0x00000000007c0947 */ /* 0x000fea0003800000 */
        /* <DEDUP_REMOVED lines=8> */
[----:B------:R-:W-:Y:S01]  /*2ae0*/  VIADD R9, R3, 0xc0200000 ;  /* 0xc020000003097836 */ /* 0x000fe20000000000 */
[----:B------:R-:W-:-:S03]  /*2af0*/  MOV R8, R2 ;  /* 0x0000000200087202 */ /* 0x000fc60000000f00 */
[----:B------:R-:W0:Y:S03]  /*2b00*/  MUFU.RCP64H R11, R9 ;  /* 0x00000009000b7308 */ /* 0x000e260000001800 */
[----:B0-----:R-:W-:-:S08]  /*2b10*/  DFMA R12, -R8, R10, 1 ;  /* 0x3ff00000080c742b */ /* 0x001fd0000000010a */
[----:B------:R-:W-:-:S08]  /*2b20*/  DFMA R12, R12, R12, R12 ;  /* 0x0000000c0c0c722b */ /* 0x000fd0000000000c */
[----:B------:R-:W-:-:S08]  /*2b30*/  DFMA R12, R10, R12, R10 ;  /* 0x0000000c0a0c722b */ /* 0x000fd0000000000a */
[----:B------:R-:W-:-:S08]  /*2b40*/  DFMA R10, -R8, R12, 1 ;  /* 0x3ff00000080a742b */ /* 0x000fd0000000010c */
[----:B------:R-:W-:-:S08]  /*2b50*/  DFMA R10, R12, R10, R12 ;  /* 0x0000000a0c0a722b */ /* 0x000fd0000000000c */
[----:B------:R-:W-:-:S08]  /*2b60*/  DMUL R10, R10, 2.2250738585072013831e-308 ;  /* 0x001000000a0a7828 */ /* 0x000fd00000000000 */
[----:B------:R-:W-:-:S08]  /*2b70*/  DFMA R2, -R2, R10, 1 ;  /* 0x3ff000000202742b */ /* 0x000fd0000000010a */
[----:B------:R-:W-:-:S08]  /*2b80*/  DFMA R2, R2, R2, R2 ;  /* 0x000000020202722b */ /* 0x000fd00000000002 */
[----:B------:R-:W-:Y:S01]  /*2b90*/  DFMA R8, R10, R2, R10 ;  /* 0x000000020a08722b */ /* 0x000fe2000000000a */
[----:B------:R-:W-:Y:S10]  /*2ba0*/  BRA `(.L_x_193) ;  /* 0x0000000000307947 */ /* 0x000ff40003800000 */
.L_x_194:
        /* <DEDUP_REMOVED lines=10> */
.L_x_192:
[----:B------:R-:W-:Y:S01]  /*2c50*/  LOP3.LUT R9, R3, 0x80000, RZ, 0xfc, !PT ;  /* 0x0008000003097812 */ /* 0x000fe200078efcff */
[----:B------:R-:W-:-:S07]  /*2c60*/  IMAD.MOV.U32 R8, RZ, RZ, R2 ;  /* 0x000000ffff087224 */ /* 0x000fce00078e0002 */
.L_x_193:
[----:B------:R-:W-:Y:S05]  /*2c70*/  BSYNC.RECONVERGENT B1 ;  /* 0x0000000000017941 */ /* 0x000fea0003800200 */
.L_x_191:
[----:B------:R-:W-:Y:S02]  /*2c80*/  IMAD.MOV.U32 R2, RZ, RZ, R0 ;  /* 0x000000ffff027224 */ /* 0x000fe400078e0000 */
[----:B------:R-:W-:-:S04]  /*2c90*/  IMAD.MOV.U32 R3, RZ, RZ, 0x0 ;  /* 0x00000000ff037424 */ /* 0x000fc800078e00ff */
[----:B------:R-:W-:Y:S05]  /*2ca0*/  RET.REL.NODEC R2 `(_Z18netfluxandtempiterPdS_S_S_S_S_S_PiS_S_S_ididdddddiid) ;  /* 0xffffffd002d47950 */ /* 0x000fea0003c3ffff */
        .weak           $__internal_4_$__cuda_sm20_div_rn_f64_full
        .type           $__internal_4_$__cuda_sm20_div_rn_f64_full,@function
        .size           $__internal_4_$__cuda_sm20_div_rn_f64_full,($_Z18netfluxandtempiterPdS_S_S_S_S_S_PiS_S_S_ididdddddiid$__internal_accurate_pow - $__internal_4_$__cuda_sm20_div_rn_f64_full)
$__internal_4_$__cuda_sm20_div_rn_f64_full:
[C---:B------:R-:W-:Y:S01]  /*2cb0*/  FSETP.GEU.AND P0, PT, |R25|.reuse, 1.469367938527859385e-39, PT ;  /* 0x001000001900780b */ /* 0x040fe20003f0e200 */
[----:B------:R-:W-:Y:S01]  /*2cc0*/  BSSY.RECONVERGENT B0, `(.L_x_195) ;  /* 0x0000056000007945 */ /* 0x000fe20003800200 */
[----:B------:R-:W-:Y:S02]  /*2cd0*/  LOP3.LUT R22, R25, 0x800fffff, RZ, 0xc0, !PT ;  /* 0x800fffff19167812 */ /* 0x000fe400078ec0ff */
[C---:B------:R-:W-:Y:S02]  /*2ce0*/  FSETP.GEU.AND P2, PT, |R27|.reuse, 1.469367938527859385e-39, PT ;  /* 0x001000001b00780b */ /* 0x040fe40003f4e200 */
[----:B------:R-:W-:Y:S01]  /*2cf0*/  LOP3.LUT R23, R22, 0x3ff00000, RZ, 0xfc, !PT ;  /* 0x3ff0000016177812 */ /* 0x000fe200078efcff */
[----:B------:R-:W-:Y:S01]  /*2d00*/  IMAD.MOV.U32 R22, RZ, RZ, R24 ;  /* 0x000000ffff167224 */ /* 0x000fe200078e0018 */
[----:B------:R-:W-:Y:S02]  /*2d10*/  MOV R30, 0x1 ;  /* 0x00000001001e7802 */ /* 0x000fe40000000f00 */
[----:B------:R-:W-:-:S02]  /*2d20*/  LOP3.LUT R7, R27, 0x7ff00000, RZ, 0xc0, !PT ;  /* 0x7ff000001b077812 */ /* 0x000fc400078ec0ff */
[----:B------:R-:W-:Y:S01]  /*2d30*/  LOP3.LUT R32, R25, 0x7ff00000, RZ, 0xc0, !PT ;  /* 0x7ff0000019207812 */ /* 0x000fe200078ec0ff */
[----:B------:R-:W-:-:S03]  /*2d40*/  @!P0 DMUL R22, R24, 8.98846567431157953865e+307 ;  /* 0x7fe0000018168828 */ /* 0x000fc60000000000 */
[----:B------:R-:W-:Y:S01]  /*2d50*/  ISETP.GE.U32.AND P1, PT, R7, R32, PT ;  /* 0x000000200700720c */ /* 0x000fe20003f26070 */
[----:B------:R-:W-:Y:S01]  /*2d60*/  @!P2 IMAD.MOV.U32 R34, RZ, RZ, RZ ;  /* 0x000000ffff22a224 */ /* 0x000fe200078e00ff */
[----:B------:R-:W-:Y:S01]  /*2d70*/  @!P2 LOP3.LUT R8, R25, 0x7ff00000, RZ, 0xc0, !PT ;  /* 0x7ff000001908a812 */ /* 0x000fe200078ec0ff */
[----:B------:R-:W0:Y:S03]  /*2d80*/  MUFU.RCP64H R31, R23 ;  /* 0x00000017001f7308 */ /* 0x000e260000001800 */
[----:B------:R-:W-:Y:S01]  /*2d90*/  @!P2 ISETP.GE.U32.AND P3, PT, R7, R8, PT ;  /* 0x000000080700a20c */ /* 0x000fe20003f66070 */
[----:B------:R-:W-:Y:S01]  /*2da0*/  IMAD.MOV.U32 R8, RZ, RZ, 0x1ca00000 ;  /* 0x1ca00000ff087424 */ /* 0x000fe200078e00ff */
[----:B------:R-:W-:-:S04]  /*2db0*/  @!P0 LOP3.LUT R32, R23, 0x7ff00000, RZ, 0xc0, !PT ;  /* 0x7ff0000017208812 */ /* 0x000fc800078ec0ff */
[----:B------:R-:W-:-:S04]  /*2dc0*/  @!P2 SEL R9, R8, 0x63400000, !P3 ;  /* 0x634000000809a807 */ /* 0x000fc80005800000 */
[----:B------:R-:W-:Y:S01]  /*2dd0*/  @!P2 LOP3.LUT R9, R9, 0x80000000, R27, 0xf8, !PT ;  /* 0x800000000909a812 */ /* 0x000fe200078ef81b */
[----:B0-----:R-:W-:-:S03]  /*2de0*/  DFMA R28, R30, -R22, 1 ;  /* 0x3ff000001e1c742b */ /* 0x001fc60000000816 */
[----:B------:R-:W-:Y:S01]  /*2df0*/  @!P2 LOP3.LUT R35, R9, 0x100000, RZ, 0xfc, !PT ;  /* 0x001000000923a812 */ /* 0x000fe200078efcff */
[----:B------:R-:W-:-:S04]  /*2e00*/  IMAD.MOV.U32 R9, RZ, RZ, R7 ;  /* 0x000000ffff097224 */ /* 0x000fc800078e0007 */
[----:B------:R-:W-:-:S08]  /*2e10*/  DFMA R28, R28, R28, R28 ;  /* 0x0000001c1c1c722b */ /* 0x000fd0000000001c */
[----:B------:R-:W-:Y:S01]  /*2e20*/  DFMA R30, R30, R28, R30 ;  /* 0x0000001c1e1e722b */ /* 0x000fe2000000001e */
[----:B------:R-:W-:Y:S01]  /*2e30*/  SEL R29, R8, 0x63400000, !P1 ;  /* 0x63400000081d7807 */ /* 0x000fe20004800000 */
[----:B------:R-:W-:-:S03]  /*2e40*/  IMAD.MOV.U32 R28, RZ, RZ, R26 ;  /* 0x000000ffff1c7224 */ /* 0x000fc600078e001a */
[----:B------:R-:W-:-:S03]  /*2e50*/  LOP3.LUT R29, R29, 0x800fffff, R27, 0xf8, !PT ;  /* 0x800fffff1d1d7812 */ /* 0x000fc600078ef81b */
[----:B------:R-:W-:-:S03]  /*2e60*/  DFMA R36, R30, -R22, 1 ;  /* 0x3ff000001e24742b */ /* 0x000fc60000000816 */
[----:B------:R-:W-:-:S05]  /*2e70*/  @!P2 DFMA R28, R28, 2, -R34 ;  /* 0x400000001c1ca82b */ /* 0x000fca0000000822 */
[----:B------:R-:W-:-:S05]  /*2e80*/  DFMA R36, R30, R36, R30 ;  /* 0x000000241e24722b */ /* 0x000fca000000001e */
[----:B------:R-:W-:-:S03]  /*2e90*/  @!P2 LOP3.LUT R9, R29, 0x7ff00000, RZ, 0xc0, !PT ;  /* 0x7ff000001d09a812 */ /* 0x000fc600078ec0ff */
[----:B------:R-:W-:Y:S01]  /*2ea0*/  DMUL R34, R36, R28 ;  /* 0x0000001c24227228 */ /* 0x000fe20000000000 */
[----:B------:R-:W-:-:S04]  /*2eb0*/  IADD3 R33, PT, PT, R9, -0x1, RZ ;  /* 0xffffffff09217810 */ /* 0x000fc80007ffe0ff */
[----:B------:R-:W-:Y:S01]  /*2ec0*/  ISETP.GT.U32.AND P0, PT, R33, 0x7feffffe, PT ;  /* 0x7feffffe2100780c */ /* 0x000fe20003f04070 */
[----:B------:R-:W-:Y:S02]  /*2ed0*/  VIADD R33, R32, 0xffffffff ;  /* 0xffffffff20217836 */ /* 0x000fe40000000000 */
[----:B------:R-:W-:-:S03]  /*2ee0*/  DFMA R30, R34, -R22, R28 ;  /* 0x80000016221e722b */ /* 0x000fc6000000001c */
[----:B------:R-:W-:-:S05]  /*2ef0*/  ISETP.GT.U32.OR P0, PT, R33, 0x7feffffe, P0 ;  /* 0x7feffffe2100780c */ /* 0x000fca0000704470 */
[----:B------:R-:W-:-:S08]  /*2f00*/  DFMA R30, R36, R30, R34 ;  /* 0x0000001e241e722b */ /* 0x000fd00000000022 */
[----:B------:R-:W-:Y:S05]  /*2f10*/  @P0 BRA `(.L_x_196) ;  /* 0x00000000006c0947 */ /* 0x000fea0003800000 */
[----:B------:R-:W-:-:S04]  /*2f20*/  LOP3.LUT R26, R25, 0x7ff00000, RZ, 0xc0, !PT ;  /* 0x7ff00000191a7812 */ /* 0x000fc800078ec0ff */
[CC--:B------:R-:W-:Y:S02]  /*2f30*/  VIADDMNMX R9, R7.reuse, -R26.reuse, 0xb9600000, !PT ;  /* 0xb960000007097446 */ /* 0x0c0fe4000780091a */
[----:B------:R-:W-:Y:S01]  /*2f40*/  ISETP.GE.U32.AND P0, PT, R7, R26, PT ;  /* 0x0000001a0700720c */ /* 0x000fe20003f06070 */
[----:B------:R-:W-:Y:S01]  /*2f50*/  IMAD.MOV.U32 R26, RZ, RZ, RZ ;  /* 0x000000ffff1a7224 */ /* 0x000fe200078e00ff */
[----:B------:R-:W-:Y:S02]  /*2f60*/  VIMNMX R9, PT, PT, R9, 0x46a00000, PT ;  /* 0x46a0000009097848 */ /* 0x000fe40003fe0100 */
[----:B------:R-:W-:-:S05]  /*2f70*/  SEL R8, R8, 0x63400000, !P0 ;  /* 0x6340000008087807 */ /* 0x000fca0004000000 */
[----:B------:R-:W-:-:S04]  /*2f80*/  IMAD.IADD R8, R9, 0x1, -R8 ;  /* 0x0000000109087824 */ /* 0x000fc800078e0a08 */
[----:B------:R-:W-:-:S06]  /*2f90*/  VIADD R27, R8, 0x7fe00000 ;  /* 0x7fe00000081b7836 */ /* 0x000fcc0000000000 */
[----:B------:R-:W-:-:S10]  /*2fa0*/  DMUL R34, R30, R26 ;  /* 0x0000001a1e227228 */ /* 0x000fd40000000000 */
[----:B------:R-:W-:-:S13]  /*2fb0*/  FSETP.GTU.AND P0, PT, |R35|, 1.469367938527859385e-39, PT ;  /* 0x001000002300780b */ /* 0x000fda0003f0c200 */
[----:B------:R-:W-:Y:S05]  /*2fc0*/  @P0 BRA `(.L_x_197) ;  /* 0x0000000000940947 */ /* 0x000fea0003800000 */
[----:B------:R-:W-:Y:S01]  /*2fd0*/  DFMA R22, R30, -R22, R28 ;  /* 0x800000161e16722b */ /* 0x000fe2000000001c */
[----:B------:R-:W-:-:S09]  /*2fe0*/  MOV R26, RZ ;  /* 0x000000ff001a7202 */ /* 0x000fd20000000f00 */
        /* <DEDUP_REMOVED lines=12> */
[----:B------:R-:W-:Y:S01]  /*30b0*/  FSEL R35, R7, R35, !P0 ;  /* 0x0000002307237208 */ /* 0x000fe20004000000 */
[----:B------:R-:W-:Y:S06]  /*30c0*/  BRA `(.L_x_197) ;  /* 0x0000000000547947 */ /* 0x000fec0003800000 */
.L_x_196:
        /* <DEDUP_REMOVED lines=11> */
[----:B------:R-:W-:Y:S02]  /*3180*/  @P0 LOP3.LUT R7, R35, 0x7ff00000, RZ, 0xfc, !PT ;  /* 0x7ff0000023070812 */ /* 0x000fe400078efcff */
[----:B------:R-:W-:Y:S01]  /*3190*/  @!P0 MOV R34, RZ ;  /* 0x000000ff00228202 */ /* 0x000fe20000000f00 */
[----:B------:R-:W-:Y:S02]  /*31a0*/  @P0 IMAD.MOV.U32 R34, RZ, RZ, RZ ;  /* 0x000000ffff220224 */ /* 0x000fe400078e00ff */
[----:B------:R-:W-:Y:S01]  /*31b0*/  @P0 IMAD.MOV.U32 R35, RZ, RZ, R7 ;  /* 0x000000ffff230224 */ /* 0x000fe200078e0007 */
[----:B------:R-:W-:Y:S06]  /*31c0*/  BRA `(.L_x_197) ;  /* 0x0000000000147947 */ /* 0x000fec0003800000 */
.L_x_199:
[----:B------:R-:W-:Y:S01]  /*31d0*/  LOP3.LUT R35, R25, 0x80000, RZ, 0xfc, !PT ;  /* 0x0008000019237812 */ /* 0x000fe200078efcff */
[----:B------:R-:W-:Y:S01]  /*31e0*/  IMAD.MOV.U32 R34, RZ, RZ, R24 ;  /* 0x000000ffff227224 */ /* 0x000fe200078e0018 */
[----:B------:R-:W-:Y:S06]  /*31f0*/  BRA `(.L_x_197) ;  /* 0x0000000000087947 */ /* 0x000fec0003800000 */
.L_x_198:
[----:B------:R-:W-:Y:S01]  /*3200*/  LOP3.LUT R35, R27, 0x80000, RZ, 0xfc, !PT ;  /* 0x000800001b237812 */ /* 0x000fe200078efcff */
[----:B------:R-:W-:-:S07]  /*3210*/  IMAD.MOV.U32 R34, RZ, RZ, R26 ;  /* 0x000000ffff227224 */ /* 0x000fce00078e001a */
.L_x_197:
[----:B------:R-:W-:Y:S05]  /*3220*/  BSYNC.RECONVERGENT B0 ;  /* 0x0000000000007941 */ /* 0x000fea0003800200 */
.L_x_195:
[----:B------:R-:W-:Y:S01]  /*3230*/  MOV R8, R0 ;  /* 0x0000000000087202 */ /* 0x000fe20000000f00 */
[----:B------:R-:W-:-:S04]  /*3240*/  IMAD.MOV.U32 R9, RZ, RZ, 0x0 ;  /* 0x00000000ff097424 */ /* 0x000fc800078e00ff */
[----:B------:R-:W-:Y:S05]  /*3250*/  RET.REL.NODEC R8 `(_Z18netfluxandtempiterPdS_S_S_S_S_S_PiS_S_S_ididdddddiid) ;  /* 0xffffffcc08687950 */ /* 0x000fea0003c3ffff */
        .type           $_Z18netfluxandtempiterPdS_S_S_S_S_S_PiS_S_S_ididdddddiid$__internal_accurate_pow,@function
        .size           $_Z18netfluxandtempiterPdS_S_S_S_S_S_PiS_S_S_ididdddddiid$__internal_accurate_pow,(.L_x_1180 - $_Z18netfluxandtempiterPdS_S_S_S_S_S_PiS_S_S_ididdddddiid$__internal_accurate_pow)
$_Z18netfluxandtempiterPdS_S_S_S_S_S_PiS_S_S_ididdddddiid$__internal_accurate_pow:
[----:B------:R-:W-:Y:S01]  /*3260*/  ISETP.GT.U32.AND P1, PT, R35, 0xfffff, PT ;  /* 0x000fffff2300780c */ /* 0x000fe20003f24070 */
[--C-:B------:R-:W-:Y:S01]  /*3270*/  IMAD.MOV.U32 R9, RZ, RZ, R35.reuse ;  /* 0x000000ffff097224 */ /* 0x100fe200078e0023 */
[----:B------:R-:W-:Y:S01]  /*3280*/  UMOV UR4, 0x7d2cafe2 ;  /* 0x7d2cafe200047882 */ /* 0x000fe20000000000 */
[----:B------:R-:W-:Y:S01]  /*3290*/  IMAD.MOV.U32 R26, RZ, RZ, R8 ;  /* 0x000000ffff1a7224 */ /* 0x000fe200078e0008 */
[----:B------:R-:W-:Y:S01]  /*32a0*/  UMOV UR5, 0x3eb0f5ff ;  /* 0x3eb0f5ff00057882 */ /* 0x000fe20000000000 */
[----:B------:R-:W-:Y:S01]  /*32b0*/  IMAD.MOV.U32 R22, RZ, RZ, RZ ;  /* 0x000000ffff167224 */ /* 0x000fe200078e00ff */
[----:B------:R-:W-:Y:S01]  /*32c0*/  SHF.R.U32.HI R35, RZ, 0x14, R35 ;  /* 0x00000014ff237819 */ /* 0x000fe20000011623 */
[----:B------:R-:W-:Y:S01]  /*32d0*/  UMOV UR6, 0x3b39803f ;  /* 0x3b39803f00067882 */ /* 0x000fe20000000000 */
[----:B------:R-:W-:-:S05]  /*32e0*/  UMOV UR7, 0x3c7abc9e ;  /* 0x3c7abc9e00077882 */ /* 0x000fca0000000000 */
[----:B------:R-:W-:-:S10]  /*32f0*/  @!P1 DMUL R28, R8, 1.80143985094819840000e+16 ;  /* 0x43500000081c9828 */ /* 0x000fd40000000000 */
[----:B------:R-:W-:Y:S01]  /*3300*/  @!P1 IMAD.MOV.U32 R9, RZ, RZ, R29 ;  /* 0x000000ffff099224 */ /* 0x000fe200078e001d */
[----:B------:R-:W-:Y:S02]  /*3310*/  @!P1 MOV R26, R28 ;  /* 0x0000001c001a9202 */ /* 0x000fe40000000f00 */
[----:B------:R-:W-:Y:S02]  /*3320*/  @!P1 LEA.HI R35, R29, 0xffffffca, RZ, 0xc ;  /* 0xffffffca1d239811 */ /* 0x000fe400078f60ff */
[----:B------:R-:W-:-:S04]  /*3330*/  LOP3.LUT R27, R9, 0x800fffff, RZ, 0xc0, !PT ;  /* 0x800fffff091b7812 */ /* 0x000fc800078ec0ff */
        /* <DEDUP_REMOVED lines=10> */
[----:B------:R-:W-:Y:S01]  /*33e0*/  IMAD.MOV.U32 R22, RZ, RZ, 0x41ad3b5a ;  /* 0x41ad3b5aff167424 */ /* 0x000fe200078e00ff */
[----:B------:R-:W-:-:S06]  /*33f0*/  MOV R23, 0x3ed0f5d2 ;  /* 0x3ed0f5d200177802 */ /* 0x000fcc0000000f00 */
        /* <DEDUP_REMOVED lines=21> */
[----:B------:R-:W-:-:S05]  /*3550*/  DMUL R22, R24, R22 ;  /* 0x0000001618167228 */ /* 0x000fca0000000000 */
[----:B------:R-:W-:Y:S01]  /*3560*/  DFMA R26, R30, R26, UR4 ;  /* 0x000000041e1a7e2b */ /* 0x000fe2000800001a */
[----:B------:R-:W-:Y:S01]  /*3570*/  UMOV UR4, 0x55555555 ;  /* 0x5555555500047882 */ /* 0x000fe20000000000 */
[----:B------:R-:W-:-:S03]  /*3580*/  UMOV UR5, 0x3fb55555 ;  /* 0x3fb5555500057882 */ /* 0x000fc60000000000 */
[----:B------:R-:W-:Y:S02]  /*3590*/  VIADD R29, R23, 0x100000 ;  /* 0x00100000171d7836 */ /* 0x000fe40000000000 */
[----:B------:R-:W-:Y:S01]  /*35a0*/  IMAD.MOV.U32 R28, RZ, RZ, R22 ;  /* 0x000000ffff1c7224 */ /* 0x000fe200078e0016 */
[----:B------:R-:W-:-:S08]  /*35b0*/  DFMA R8, R30, R26, UR4 ;  /* 0x000000041e087e2b */ /* 0x000fd0000800001a */
[----:B------:R-:W-:Y:S01]  /*35c0*/  DADD R24, -R8, UR4 ;  /* 0x0000000408187e29 */ /* 0x000fe20008000100 */
[----:B------:R-:W-:Y:S01]  /*35d0*/  UMOV UR4, 0xb9e7b0 ;  /* 0x00b9e7b000047882 */ /* 0x000fe20000000000 */
[----:B------:R-:W-:-:S06]  /*35e0*/  UMOV UR5, 0x3c46a4cb ;  /* 0x3c46a4cb00057882 */ /* 0x000fcc0000000000 */
[----:B------:R-:W-:Y:S02]  /*35f0*/  DFMA R24, R30, R26, R24 ;  /* 0x0000001a1e18722b */ /* 0x000fe40000000018 */
[----:B------:R-:W-:-:S06]  /*3600*/  DMUL R26, R36, R36 ;  /* 0x00000024241a7228 */ /* 0x000fcc0000000000 */
[----:B------:R-:W-:Y:S01]  /*3610*/  DADD R24, R24, -UR4 ;  /* 0x8000000418187e29 */ /* 0x000fe20008000000 */
[----:B------:R-:W-:Y:S01]  /*3620*/  UMOV UR4, 0x80000000 ;  /* 0x8000000000047882 */ /* 0x000fe20000000000 */
[----:B------:R-:W-:Y:S01]  /*3630*/  DFMA R30, R36, R36, -R26 ;  /* 0x00000024241e722b */ /* 0x000fe2000000081a */
[----:B------:R-:W-:-:S07]  /*3640*/  UMOV UR5, 0x43300000 ;  /* 0x4330000000057882 */ /* 0x000fce0000000000 */
[C---:B------:R-:W-:Y:S02]  /*3650*/  DFMA R28, R36.reuse, R28, R30 ;  /* 0x0000001c241c722b */ /* 0x040fe4000000001e */
[----:B------:R-:W-:-:S08]  /*3660*/  DMUL R30, R36, R26 ;  /* 0x0000001a241e7228 */ /* 0x000fd00000000000 */
[----:B------:R-:W-:-:S08]  /*3670*/  DFMA R32, R36, R26, -R30 ;  /* 0x0000001a2420722b */ /* 0x000fd0000000081e */
[----:B------:R-:W-:Y:S02]  /*3680*/  DFMA R32, R22, R26, R32 ;  /* 0x0000001a1620722b */ /* 0x000fe40000000020 */
[----:B------:R-:W-:-:S06]  /*3690*/  DADD R26, R8, R24 ;  /* 0x00000000081a7229 */ /* 0x000fcc0000000018 */
[----:B------:R-:W-:Y:S02]  /*36a0*/  DFMA R28, R36, R28, R32 ;  /* 0x0000001c241c722b */ /* 0x000fe40000000020 */
[----:B------:R-:W-:-:S08]  /*36b0*/  DADD R32, R8, -R26 ;  /* 0x0000000008207229 */ /* 0x000fd0000000081a */
[----:B------:R-:W-:Y:S02]  /*36c0*/  DADD R32, R24, R32 ;  /* 0x0000000018207229 */ /* 0x000fe40000000020 */
[----:B------:R-:W-:-:S08]  /*36d0*/  DMUL R24, R26, R30 ;  /* 0x0000001e1a187228 */ /* 0x000fd00000000000 */
        /* <DEDUP_REMOVED lines=8> */
[----:B------:R-:W-:Y:S01]  /*3760*/  DADD R36, R8, R36 ;  /* 0x0000000008247229 */ /* 0x000fe20000000024 */
[C---:B------:R-:W-:Y:S02]  /*3770*/  VIADD R8, R35.reuse, 0xfffffc01 ;  /* 0xfffffc0123087836 */ /* 0x040fe40000000000 */
[----:B------:R-:W-:Y:S02]  /*3780*/  HFMA2 R9, -RZ, RZ, 3.59375, 0 ;  /* 0x43300000ff097431 */ /* 0x000fe400000001ff */
[----:B------:R-:W-:Y:S02]  /*3790*/  @P2 VIADD R8, R35, 0xfffffc02 ;  /* 0xfffffc0223082836 */ /* 0x000fe40000000000 */
[----:B------:R-:W-:Y:S01]  /*37a0*/  IMAD.MOV.U32 R35, RZ, RZ, R7 ;  /* 0x000000ffff237224 */ /* 0x000fe200078e0007 */
[----:B------:R-:W-:Y:S02]  /*37b0*/  DADD R24, R24, R36 ;  /* 0x0000000018187229 */ /* 0x000fe40000000024 */
[----:B------:R-:W-:Y:S01]  /*37c0*/  LOP3.LUT R8, R8, 0x80000000, RZ, 0x3c, !PT ;  /* 0x8000000008087812 */ /* 0x000fe200078e3cff */
[----:B------:R-:W-:-:S05]  /*37d0*/  IMAD.SHL.U32 R7, R35, 0x2, RZ ;  /* 0x0000000223077824 */ /* 0x000fca00078e00ff */
[----:B------:R-:W-:Y:S01]  /*37e0*/  ISETP.GT.U32.AND P1, PT, R7, -0x2000001, PT ;  /* 0xfdffffff0700780c */ /* 0x000fe20003f24070 */
[----:B------:R-:W-:Y:S02]  /*37f0*/  DADD R22, R22, R24 ;  /* 0x0000000016167229 */ /* 0x000fe40000000018 */
[----:B------:R-:W-:Y:S01]  /*3800*/  DADD R24, R8, -UR4 ;  /* 0x8000000408187e29 */ /* 0x000fe20008000000 */
[----:B------:R-:W-:Y:S01]  /*3810*/  UMOV UR4, 0xfefa39ef ;  /* 0xfefa39ef00047882 */ /* 0x000fe20000000000 */
[----:B------:R-:W-:-:S04]  /*3820*/  UMOV UR5, 0x3fe62e42 ;  /* 0x3fe62e4200057882 */ /* 0x000fc80000000000 */
[----:B------:R-:W-:-:S08]  /*3830*/  DADD R28, R26, R22 ;  /* 0x000000001a1c7229 */ /* 0x000fd00000000016 */
[--C-:B------:R-:W-:Y:S02]  /*3840*/  DFMA R8, R24, UR4, R28.reuse ;  /* 0x0000000418087c2b */ /* 0x100fe4000800001c */
[----:B------:R-:W-:-:S06]  /*3850*/  DADD R30, R26, -R28 ;  /* 0x000000001a1e7229 */ /* 0x000fcc000000081c */
[----:B------:R-:W-:Y:S02]  /*3860*/  DFMA R26, R24, -UR4, R8 ;  /* 0x80000004181a7c2b */ /* 0x000fe40008000008 */
[----:B------:R-:W-:Y:S01]  /*3870*/  DADD R30, R22, R30 ;  /* 0x00000000161e7229 */ /* 0x000fe2000000001e */
[----:B------:R-:W-:-:S05]  /*3880*/  LOP3.LUT R22, R35, 0xff0fffff, RZ, 0xc0, !PT ;  /* 0xff0fffff23167812 */ /* 0x000fca00078ec0ff */
[----:B------:R-:W-:Y:S01]  /*3890*/  DADD R26, -R28, R26 ;  /* 0x000000001c1a7229 */ /* 0x000fe2000000011a */
[----:B------:R-:W-:-:S07]  /*38a0*/  SEL R35, R22, R35, P1 ;  /* 0x0000002316237207 */ /* 0x000fce0000800000 */
[----:B------:R-:W-:-:S08]  /*38b0*/  DADD R26, R30, -R26 ;  /* 0x000000001e1a7229 */ /* 0x000fd0000000081a */
[----:B------:R-:W-:-:S08]  /*38c0*/  DFMA R24, R24, UR6, R26 ;  /* 0x0000000618187c2b */ /* 0x000fd0000800001a */
[----:B------:R-:W-:-:S08]  /*38d0*/  DADD R28, R8, R24 ;  /* 0x00000000081c7229 */ /* 0x000fd00000000018 */
[----:B------:R-:W-:Y:S02]  /*38e0*/  DADD R8, R8, -R28 ;  /* 0x0000000008087229 */ /* 0x000fe4000000081c */
[----:B------:R-:W-:-:S06]  /*38f0*/  DMUL R26, R28, R34 ;  /* 0x000000221c1a7228 */ /* 0x000fcc0000000000 */
[----:B------:R-:W-:Y:S02]  /*3900*/  DADD R8, R24, R8 ;  /* 0x0000000018087229 */ /* 0x000fe40000000008 */
[----:B------:R-:W-:Y:S01]  /*3910*/  DFMA R28, R28, R34, -R26 ;  /* 0x000000221c1c722b */ /* 0x000fe2000000081a */
[----:B------:R-:W-:Y:S02]  /*3920*/  IMAD.MOV.U32 R24, RZ, RZ, 0x652b82fe ;  /* 0x652b82feff187424 */ /* 0x000fe400078e00ff */
[----:B------:R-:W-:-:S05]  /*3930*/  IMAD.MOV.U32 R25, RZ, RZ, 0x3ff71547 ;  /* 0x3ff71547ff197424 */ /* 0x000fca00078e00ff */
[----:B------:R-:W-:-:S08]  /*3940*/  DFMA R8, R8, R34, R28 ;  /* 0x000000220808722b */ /* 0x000fd0000000001c */
[----:B------:R-:W-:-:S08]  /*3950*/  DADD R28, R26, R8 ;  /* 0x000000001a1c7229 */ /* 0x000fd00000000008 */
[----:B------:R-:W-:Y:S02]  /*3960*/  DFMA R24, R28, R24, 6.75539944105574400000e+15 ;  /* 0x433800001c18742b */ /* 0x000fe40000000018 */
[----:B------:R-:W-:Y:S01]  /*3970*/  FSETP.GEU.AND P1, PT, |R29|, 4.1917929649353027344, PT ;  /* 0x4086232b1d00780b */ /* 0x000fe20003f2e200 */
[----:B------:R-:W-:-:S05]  /*3980*/  DADD R26, R26, -R28 ;  /* 0x000000001a1a7229 */ /* 0x000fca000000081c */
[----:B------:R-:W-:-:S03]  /*3990*/  DADD R22, R24, -6.75539944105574400000e+15 ;  /* 0xc338000018167429 */ /* 0x000fc60000000000 */
[----:B------:R-:W-:-:S05]  /*39a0*/  DADD R8, R8, R26 ;  /* 0x0000000008087229 */ /* 0x000fca000000001a */
[----:B------:R-:W-:Y:S01]  /*39b0*/  DFMA R30, R22, -UR4, R28 ;  /* 0x80000004161e7c2b */ /* 0x000fe2000800001c */
[----:B------:R-:W-:Y:S01]  /*39c0*/  UMOV UR4, 0x3b39803f ;  /* 0x3b39803f00047882 */ /* 0x000fe20000000000 */
[----:B------:R-:W-:-:S06]  /*39d0*/  UMOV UR5, 0x3c7abc9e ;  /* 0x3c7abc9e00057882 */ /* 0x000fcc0000000000 */
[----:B------:R-:W-:Y:S01]  /*39e0*/  DFMA R30, R22, -UR4, R30 ;  /* 0x80000004161e7c2b */ /* 0x000fe2000800001e */
[----:B------:R-:W-:Y:S01]  /*39f0*/  UMOV UR4, 0x69ce2bdf ;  /* 0x69ce2bdf00047882 */ /* 0x000fe20000000000 */
[----:B------:R-:W-:Y:S01]  /*3a00*/  MOV R22, 0xfca213ea ;  /* 0xfca213ea00167802 */ /* 0x000fe20000000f00 */
[----:B------:R-:W-:Y:S01]  /*3a10*/  IMAD.MOV.U32 R23, RZ, RZ, 0x3e928af3 ;  /* 0x3e928af3ff177424 */ /* 0x000fe200078e00ff */
        /* <DEDUP_REMOVED lines=38> */
[----:B------:R-:W-:Y:S01]  /*3c80*/  @!P2 LEA R23, R7, R23, 0x14 ;  /* 0x000000170717a211 */ /* 0x000fe200078ea0ff */
[----:B------:R-:W-:-:S05]  /*3c90*/  @!P2 IMAD.IADD R24, R24, 0x1, -R7 ;  /* 0x000000011818a824 */ /* 0x000fca00078e0a07 */
[----:B------:R-:W-:Y:S01]  /*3ca0*/  @!P2 LEA R25, R24, 0x3ff00000, 0x14 ;  /* 0x3ff000001819a811 */ /* 0x000fe200078ea0ff */
[----:B------:R-:W-:-:S06]  /*3cb0*/  @!P2 IMAD.MOV.U32 R24, RZ, RZ, RZ ;  /* 0x000000ffff18a224 */ /* 0x000fcc00078e00ff */
[----:B------:R-:W-:-:S11]  /*3cc0*/  @!P2 DMUL R26, R22, R24 ;  /* 0x00000018161aa228 */ /* 0x000fd60000000000 */
.L_x_200:
[----:B------:R-:W-:Y:S01]  /*3cd0*/  DFMA R8, R8, R26, R26 ;  /* 0x0000001a0808722b */ /* 0x000fe2000000001a */
[----:B------:R-:W-:Y:S01]  /*3ce0*/  IMAD.MOV.U32 R22, RZ, RZ, R0 ;  /* 0x000000ffff167224 */ /* 0x000fe200078e0000 */
[----:B------:R-:W-:Y:S01]  /*3cf0*/  DSETP.NEU.AND P1, PT, |R26|, +INF , PT ;  /* 0x7ff000001a00742a */ /* 0x000fe20003f2d200 */
[----:B------:R-:W-:-:S07]  /*3d00*/  IMAD.MOV.U32 R23, RZ, RZ, 0x0 ;  /* 0x00000000ff177424 */ /* 0x000fce00078e00ff */
[----:B------:R-:W-:Y:S02]  /*3d10*/  FSEL R8, R26, R8, !P1 ;  /* 0x000000081a087208 */ /* 0x000fe40004800000 */
[----:B------:R-:W-:Y:S01]  /*3d20*/  FSEL R9, R27, R9, !P1 ;  /* 0x000000091b097208 */ /* 0x000fe20004800000 */
[----:B------:R-:W-:Y:S06]  /*3d30*/  RET.REL.NODEC R22 `(_Z18netfluxandtempiterPdS_S_S_S_S_S_PiS_S_S_ididdddddiid) ;  /* 0xffffffc016b07950 */ /* 0x000fec0003c3ffff */
.L_x_201:
        /* <DEDUP_REMOVED lines=12> */
.L_x_1180:


//--------------------- .text._Z14flux_integratePdS_S_S_S_S_S_S_iii --------------------------
	.section	.text._Z14flux_integratePdS_S_S_S_S_S_S_iii,"ax",@progbits
	.align	128
        .global         _Z14flux_integratePdS_S_S_S_S_S_S_iii
        .type           _Z14flux_integratePdS_S_S_S_S_S_S_iii,@function
        .size           _Z14flux_integratePdS_S_S_S_S_S_S_iii,(.L_x_1215 - _Z14flux_integratePdS_S_S_S_S_S_S_iii)
        .other          _Z14flux_integratePdS_S_S_S_S_S_S_iii,@"STO_CUDA_ENTRY STV_DEFAULT"
_Z14flux_integratePdS_S_S_S_S_S_S_iii:
.text._Z14flux_integratePdS_S_S_S_S_S_S_iii:
        /* <DEDUP_REMOVED lines=8> */
[----:B------:R-:W0:Y:S01]  /*0080*/  LDC R7, c[0x0][0x3c0] ;  /* 0x0000f000ff077b82 */ /* 0x000e220000000800 */
[----:B------:R-:W1:Y:S07]  /*0090*/  LDCU.64 UR14, c[0x0][0x358] ;  /* 0x00006b00ff0e77ac */ /* 0x000e6e0008000a00 */
[----:B------:R-:W2:Y:S08]  /*00a0*/  LDC.64 R2, c[0x0][0x390] ;  /* 0x0000e400ff027b82 */ /* 0x000eb00000000a00 */
[----:B------:R-:W3:Y:S01]  /*00b0*/  LDC.64 R4, c[0x0][0x388] ;  /* 0x0000e200ff047b82 */ /* 0x000ee20000000a00 */
[----:B0-----:R-:W-:Y:S01]  /*00c0*/  ISETP.GE.AND P0, PT, R7, 0x1, PT ;  /* 0x000000010700780c */ /* 0x001fe20003f06270 */
[----:B--2---:R-:W-:-:S05]  /*00d0*/  IMAD.WIDE R2, R0, 0x8, R2 ;  /* 0x0000000800027825 */ /* 0x004fca00078e0202 */
[----:B-1----:R0:W-:Y:S01]  /*00e0*/  STG.E.64 desc[UR14][R2.64], RZ ;  /* 0x000000ff02007986 */ /* 0x0021e2000c101b0e */
[----:B---3--:R-:W-:-:S05]  /*00f0*/  IMAD.WIDE R4, R0, 0x8, R4 ;  /* 0x0000000800047825 */ /* 0x008fca00078e0204 */
[----:B------:R0:W-:Y:S01]  /*0100*/  STG.E.64 desc[UR14][R4.64], RZ ;  /* 0x000000ff04007986 */ /* 0x0001e2000c101b0e */
[----:B------:R-:W-:Y:S05]  /*0110*/  @!P0 EXIT ;  /* 0x000000000000894d */ /* 0x000fea0003800000 */
[----:B------:R-:W1:Y:S02]  /*0120*/  LDCU UR4, c[0x0][0x3c8] ;  /* 0x00007900ff0477ac */ /* 0x000e640008000800 */
[----:B-1----:R-:W-:-:S09]  /*0130*/  UISETP.GE.AND UP0, UPT, UR4, 0x1, UPT ;  /* 0x000000010400788c */ /* 0x002fd2000bf06270 */
[----:B------:R-:W-:Y:S05]  /*0140*/  BRA.U !UP0, `(.L_x_202) ;  /* 0x0000001108387547 */ /* 0x000fea000b800000 */
[----:B------:R-:W1:Y:S01]  /*0150*/  LDCU.64 UR8, c[0x0][0x398] ;  /* 0x00007300ff0877ac */ /* 0x000e620008000a00 */
[----:B------:R-:W-:Y:S01]  /*0160*/  HFMA2 R11, -RZ, RZ, 0, 0 ;  /* 0x00000000ff0b7431 */ /* 0x000fe200000001ff */
[----:B------:R-:W-:Y:S02]  /*0170*/  ULOP3.LUT UR13, UR4, 0x7ffffff8, URZ, 0xc0, !UPT ;  /* 0x7ffffff8040d7892 */ /* 0x000fe4000f8ec0ff */
[----:B------:R-:W-:Y:S02]  /*0180*/  ULOP3.LUT UR12, UR4, 0x7, URZ, 0xc0, !UPT ;  /* 0x00000007040c7892 */ /* 0x000fe4000f8ec0ff */
[----:B------:R-:W-:Y:S02]  /*0190*/  ULOP3.LUT UR4, UR4, 0x3, URZ, 0xc0, !UPT ;  /* 0x0000000304047892 */ /* 0x000fe4000f8ec0ff */
[----:B-1----:R-:W-:-:S04]  /*01a0*/  UIADD3 UR7, UP0, UPT, UR8, 0x20, URZ ;  /* 0x0000002008077890 */ /* 0x002fc8000ff1e0ff */
[----:B------:R-:W-:Y:S02]  /*01b0*/  UIADD3.X UR8, UPT, UPT, URZ, UR9, URZ, UP0, !UPT ;  /* 0x00000009ff087290 */ /* 0x000fe400087fe4ff */
[----:B------:R-:W-:-:S12]  /*01c0*/  UIADD3 UR9, UPT, UPT, -UR13, URZ, URZ ;  /* 0x000000ff0d097290 */ /* 0x000fd8000fffe1ff */
.L_x_208:
[----:B-1----:R-:W1:Y:S01]  /*01d0*/  LDC.64 R6, c[0x0][0x3b0] ;  /* 0x0000ec00ff067b82 */ /* 0x002e620000000a00 */
[----:B------:R-:W2:Y:S01]  /*01e0*/  LDCU UR17, c[0x0][0x3c0] ;  /* 0x00007800ff1177ac */ /* 0x000ea20008000800 */
[----:B------:R-:W-:Y:S01]  /*01f0*/  MOV R13, RZ ;  /* 0x000000ff000d7202 */ /* 0x000fe20000000f00 */
[----:B------:R-:W3:Y:S05]  /*0200*/  LDCU UR16, c[0x0][0x3c8] ;  /* 0x00007900ff1077ac */ /* 0x000eea0008000800 */
[----:B------:R-:W4:Y:S01]  /*0210*/  LDC.64 R8, c[0x0][0x3a8] ;  /* 0x0000ea00ff087b82 */ /* 0x000f220000000a00 */
[----:B--2---:R-:W-:Y:S01]  /*0220*/  IMAD R15, R0, UR17, R11 ;  /* 0x00000011000f7c24 */ /* 0x004fe2000f8e020b */
[----:B---3--:R-:W-:-:S03]  /*0230*/  UISETP.GE.U32.AND UP0, UPT, UR16, 0x8, UPT ;  /* 0x000000081000788c */ /* 0x008fc6000bf06070 */
[----:B-1----:R-:W-:-:S04]  /*0240*/  IMAD.WIDE R6, R15, 0x8, R6 ;  /* 0x000000080f067825 */ /* 0x002fc800078e0206 */
[C---:B------:R-:W-:Y:S01]  /*0250*/  IMAD R10, R15.reuse, UR16, RZ ;  /* 0x000000100f0a7c24 */ /* 0x040fe2000f8e02ff */
[----:B------:R1:W-:Y:S01]  /*0260*/  STG.E.64 desc[UR14][R6.64], RZ ;  /* 0x000000ff06007986 */ /* 0x0003e2000c101b0e */
[----:B----4-:R-:W-:-:S05]  /*0270*/  IMAD.WIDE R8, R15, 0x8, R8 ;  /* 0x000000080f087825 */ /* 0x010fca00078e0208 */
[----:B------:R1:W-:Y:S01]  /*0280*/  STG.E.64 desc[UR14][R8.64], RZ ;  /* 0x000000ff08007986 */ /* 0x0003e2000c101b0e */
[----:B------:R-:W-:Y:S05]  /*0290*/  BRA.U !UP0, `(.L_x_203) ;  /* 0x0000000508cc7547 */ /* 0x000fea000b800000 */
[----:B------:R-:W2:Y:S01]  /*02a0*/  LDCU.64 UR10, c[0x0][0x3b8] ;  /* 0x00007700ff0a77ac */ /* 0x000ea20008000a00 */
[----:B------:R-:W-:Y:S01]  /*02b0*/  MOV R18, R10 ;  /* 0x0000000a00127202 */ /* 0x000fe20000000f00 */
[----:B--2---:R-:W-:-:S04]  /*02c0*/  UIADD3 UR5, UP0, UPT, UR10, 0x20, URZ ;  /* 0x000000200a057890 */ /* 0x004fc8000ff1e0ff */
[----:B------:R-:W-:Y:S02]  /*02d0*/  UIADD3.X UR6, UPT, UPT, URZ, UR11, URZ, UP0, !UPT ;  /* 0x0000000bff067290 */ /* 0x000fe400087fe4ff */
[----:B------:R-:W-:Y:S01]  /*02e0*/  MOV R12, UR5 ;  /* 0x00000005000c7c02 */ /* 0x000fe20008000f00 */
[----:B------:R-:W-:-:S03]  /*02f0*/  UMOV UR5, UR9 ;  /* 0x0000000900057c82 */ /* 0x000fc60008000000 */
[----:B------:R-:W-:-:S07]  /*0300*/  MOV R13, UR6 ;  /* 0x00000006000d7c02 */ /* 0x000fce0008000f00 */
.L_x_204:
[----:B--2---:R-:W2:Y:S01]  /*0310*/  LDC.64 R16, c[0x0][0x3a0] ;  /* 0x0000e800ff107b82 */ /* 0x004ea20000000a00 */
[----:B------:R-:W3:Y:S04]  /*0320*/  LDG.E.64 R14, desc[UR14][R12.64+-0x20] ;  /* 0xffffe00e0c0e7981 */ /* 0x000ee8000c1e1b00 */
[----:B------:R-:W4:Y:S01]  /*0330*/  LDG.E.64 R22, desc[UR14][R6.64] ;  /* 0x0000000e06167981 */ /* 0x000f22000c1e1b00 */
[----:B--2---:R-:W-:-:S05]  /*0340*/  IMAD.WIDE R16, R18, 0x8, R16 ;  /* 0x0000000812107825 */ /* 0x004fca00078e0210 */
[----:B------:R-:W4:Y:S01]  /*0350*/  LDG.E.64 R20, desc[UR14][R16.64] ;  /* 0x0000000e10147981 */ /* 0x000f22000c1e1b00 */
[----:B---3--:R-:W-:-:S08]  /*0360*/  DMUL R14, R14, 0.5 ;  /* 0x3fe000000e0e7828 */ /* 0x008fd00000000000 */
[----:B----4-:R-:W-:Y:S01]  /*0370*/  DFMA R26, R14, R20, R22 ;  /* 0x000000140e1a722b */ /* 0x010fe20000000016 */
[----:B------:R-:W-:Y:S02]  /*0380*/  MOV R14, UR7 ;  /* 0x00000007000e7c02 */ /* 0x000fe40008000f00 */
[----:B------:R-:W-:-:S04]  /*0390*/  MOV R15, UR8 ;  /* 0x00000008000f7c02 */ /* 0x000fc80008000f00 */
[----:B------:R2:W-:Y:S04]  /*03a0*/  STG.E.64 desc[UR14][R6.64], R26 ;  /* 0x0000001a06007986 */ /* 0x0005e8000c101b0e */
[----:B------:R-:W3:Y:S01]  /*03b0*/  LDG.E.64 R24, desc[UR14][R12.64+-0x20] ;  /* 0xffffe00e0c187981 */ /* 0x000ee2000c1e1b00 */
[----:B------:R-:W-:-:S03]  /*03c0*/  IMAD.WIDE R14, R18, 0x8, R14 ;  /* 0x00000008120e7825 */ /* 0x000fc600078e020e */
[----:B------:R-:W4:Y:S04]  /*03d0*/  LDG.E.64 R22, desc[UR14][R8.64] ;  /* 0x0000000e08167981 */ /* 0x000f28000c1e1b00 */
[----:B------:R-:W4:Y:S01]  /*03e0*/  LDG.E.64 R20, desc[UR14][R14.64+-0x20] ;  /* 0xffffe00e0e147981 */ /* 0x000f22000c1e1b00 */
[----:B---3--:R-:W-:-:S08]  /*03f0*/  DMUL R24, R24, 0.5 ;  /* 0x3fe0000018187828 */ /* 0x008fd00000000000 */
[----:B----4-:R-:W-:-:S07]  /*0400*/  DFMA R24, R24, R20, R22 ;  /* 0x000000141818722b */ /* 0x010fce0000000016 */
[----:B------:R3:W-:Y:S04]  /*0410*/  STG.E.64 desc[UR14][R8.64], R24 ;  /* 0x0000001808007986 */ /* 0x0007e8000c101b0e */
[----:B------:R-:W4:Y:S04]  /*0420*/  LDG.E.64 R28, desc[UR14][R12.64+-0x18] ;  /* 0xffffe80e0c1c7981 */ /* 0x000f28000c1e1b00 */
[----:B------:R-:W5:Y:S04]  /*0430*/  LDG.E.64 R20, desc[UR14][R16.64+0x8] ;  /* 0x0000080e10147981 */ /* 0x000f68000c1e1b00 */
[----:B------:R-:W5:Y:S01]  /*0440*/  LDG.E.64 R22, desc[UR14][R6.64] ;  /* 0x0000000e06167981 */ /* 0x000f62000c1e1b00 */
[----:B----4-:R-:W-:-:S08]  /*0450*/  DMUL R28, R28, 0.5 ;  /* 0x3fe000001c1c7828 */ /* 0x010fd00000000000 */
[----:B-----5:R-:W-:-:S07]  /*0460*/  DFMA R28, R28, R20, R22 ;  /* 0x000000141c1c722b */ /* 0x020fce0000000016 */
[----:B------:R4:W-:Y:S04]  /*0470*/  STG.E.64 desc[UR14][R6.64], R28 ;  /* 0x0000001c06007986 */ /* 0x0009e8000c101b0e */
[----:B--2---:R-:W2:Y:S04]  /*0480*/  LDG.E.64 R26, desc[UR14][R12.64+-0x18] ;  /* 0xffffe80e0c1a7981 */ /* 0x004ea8000c1e1b00 */
[----:B------:R-:W5:Y:S04]  /*0490*/  LDG.E.64 R20, desc[UR14][R14.64+-0x18] ;  /* 0xffffe80e0e147981 */ /* 0x000f68000c1e1b00 */
[----:B------:R-:W5:Y:S01]  /*04a0*/  LDG.E.64 R22, desc[UR14][R8.64] ;  /* 0x0000000e08167981 */ /* 0x000f62000c1e1b00 */
[----:B--2---:R-:W-:-:S08]  /*04b0*/  DMUL R26, R26, 0.5 ;  /* 0x3fe000001a1a7828 */ /* 0x004fd00000000000 */
[----:B-----5:R-:W-:-:S07]  /*04c0*/  DFMA R26, R26, R20, R22 ;  /* 0x000000141a1a722b */ /* 0x020fce0000000016 */
[----:B------:R2:W-:Y:S04]  /*04d0*/  STG.E.64 desc[UR14][R8.64], R26 ;  /* 0x0000001a08007986 */ /* 0x0005e8000c101b0e */
[----:B---3--:R-:W3:Y:S04]  /*04e0*/  LDG.E.64 R24, desc[UR14][R12.64+-0x10] ;  /* 0xfffff00e0c187981 */ /* 0x008ee8000c1e1b00 */
[----:B------:R-:W5:Y:S04]  /*04f0*/  LDG.E.64 R20, desc[UR14][R16.64+0x10] ;  /* 0x0000100e10147981 */ /* 0x000f68000c1e1b00 */
[----:B------:R-:W5:Y:S01]  /*0500*/  LDG.E.64 R22, desc[UR14][R6.64] ;  /* 0x0000000e06167981 */ /* 0x000f62000c1e1b00 */
[----:B---3--:R-:W-:-:S08]  /*0510*/  DMUL R24, R24, 0.5 ;  /* 0x3fe0000018187828 */ /* 0x008fd00000000000 */
[----:B-----5:R-:W-:-:S07]  /*0520*/  DFMA R24, R24, R20, R22 ;  /* 0x000000141818722b */ /* 0x020fce0000000016 */
[----:B------:R3:W-:Y:S04]  /*0530*/  STG.E.64 desc[UR14][R6.64], R24 ;  /* 0x0000001806007986 */ /* 0x0007e8000c101b0e */
[----:B----4-:R-:W4:Y:S04]  /*0540*/  LDG.E.64 R28, desc[UR14][R12.64+-0x10] ;  /* 0xfffff00e0c1c7981 */ /* 0x010f28000c1e1b00 */
        /* <DEDUP_REMOVED lines=40> */
[----:B------:R-:W-:Y:S04]  /*07d0*/  STG.E.64 desc[UR14][R8.64], R28 ;  /* 0x0000001c08007986 */ /* 0x000fe8000c101b0e */
[----:B--2---:R-:W2:Y:S04]  /*07e0*/  LDG.E.64 R26, desc[UR14][R12.64+0x10] ;  /* 0x0000100e0c1a7981 */ /* 0x004ea8000c1e1b00 */
[----:B------:R-:W4:Y:S04]  /*07f0*/  LDG.E.64 R20, desc[UR14][R16.64+0x30] ;  /* 0x0000300e10147981 */ /* 0x000f28000c1e1b00 */
[----:B------:R-:W4:Y:S01]  /*0800*/  LDG.E.64 R22, desc[UR14][R6.64] ;  /* 0x0000000e06167981 */ /* 0x000f22000c1e1b00 */
[----:B--2---:R-:W-:-:S08]  /*0810*/  DMUL R26, R26, 0.5 ;  /* 0x3fe000001a1a7828 */ /* 0x004fd00000000000 */
[----:B----4-:R-:W-:-:S07]  /*0820*/  DFMA R26, R26, R20, R22 ;  /* 0x000000141a1a722b */ /* 0x010fce0000000016 */
[----:B------:R2:W-:Y:S04]  /*0830*/  STG.E.64 desc[UR14][R6.64], R26 ;  /* 0x0000001a06007986 */ /* 0x0005e8000c101b0e */
[----:B---3--:R-:W3:Y:S04]  /*0840*/  LDG.E.64 R24, desc[UR14][R12.64+0x10] ;  /* 0x0000100e0c187981 */ /* 0x008ee8000c1e1b00 */
        /* <DEDUP_REMOVED lines=11> */
[----:B------:R4:W5:Y:S04]  /*0900*/  LDG.E.64 R24, desc[UR14][R12.64+0x18] ;  /* 0x0000180e0c187981 */ /* 0x000968000c1e1b00 */
[----:B------:R-:W3:Y:S04]  /*0910*/  LDG.E.64 R14, desc[UR14][R14.64+0x18] ;  /* 0x0000180e0e0e7981 */ /* 0x000ee8000c1e1b00 */
[----:B--2---:R-:W3:Y:S01]  /*0920*/  LDG.E.64 R26, desc[UR14][R8.64] ;  /* 0x0000000e081a7981 */ /* 0x004ee2000c1e1b00 */
[----:B------:R-:W-:-:S04]  /*0930*/  UIADD3 UR5, UPT, UPT, UR5, 0x8, URZ ;  /* 0x0000000805057890 */ /* 0x000fc8000fffe0ff */
[----:B------:R-:W-:Y:S01]  /*0940*/  UISETP.NE.AND UP0, UPT, UR5, URZ, UPT ;  /* 0x000000ff0500728c */ /* 0x000fe2000bf05270 */
[----:B----4-:R-:W-:Y:S02]  /*0950*/  IADD3 R12, P0, PT, R12, 0x40, RZ ;  /* 0x000000400c0c7810 */ /* 0x010fe40007f1e0ff */
[----:B------:R-:W-:Y:S02]  /*0960*/  IADD3 R18, PT, PT, R18, 0x8, RZ ;  /* 0x0000000812127810 */ /* 0x000fe40007ffe0ff */
[----:B------:R-:W-:Y:S01]  /*0970*/  IADD3.X R13, PT, PT, RZ, R13, RZ, P0, !PT ;  /* 0x0000000dff0d7210 */ /* 0x000fe200007fe4ff */
[----:B-----5:R-:W-:-:S08]  /*0980*/  DMUL R24, R24, 0.5 ;  /* 0x3fe0000018187828 */ /* 0x020fd00000000000 */
[----:B---3--:R-:W-:-:S07]  /*0990*/  DFMA R24, R24, R14, R26 ;  /* 0x0000000e1818722b */ /* 0x008fce000000001a */
[----:B------:R2:W-:Y:S01]  /*09a0*/  STG.E.64 desc[UR14][R8.64], R24 ;  /* 0x0000001808007986 */ /* 0x0005e2000c101b0e */
[----:B------:R-:W-:Y:S05]  /*09b0*/  BRA.U UP0, `(.L_x_204) ;  /* 0xfffffff900547547 */ /* 0x000fea000b83ffff */
[----:B------:R-:W-:-:S07]  /*09c0*/  MOV R13, UR13 ;  /* 0x0000000d000d7c02 */ /* 0x000fce0008000f00 */
.L_x_203:
[----:B------:R-:W-:-:S09]  /*09d0*/  UISETP.NE.AND UP0, UPT, UR12, URZ, UPT ;  /* 0x000000ff0c00728c */ /* 0x000fd2000bf05270 */
[----:B------:R-:W-:Y:S05]  /*09e0*/  BRA.U !UP0, `(.L_x_205) ;  /* 0x0000000508d07547 */ /* 0x000fea000b800000 */
[----:B------:R-:W-:Y:S02]  /*09f0*/  UIADD3 UR5, UPT, UPT, UR12, -0x1, URZ ;  /* 0xffffffff0c057890 */ /* 0x000fe4000fffe0ff */
[----:B------:R-:W-:Y:S02]  /*0a00*/  UISETP.NE.AND UP1, UPT, UR4, URZ, UPT ;  /* 0x000000ff0400728c */ /* 0x000fe4000bf25270 */
[----:B------:R-:W-:-:S09]  /*0a10*/  UISETP.GE.U32.AND UP0, UPT, UR5, 0x3, UPT ;  /* 0x000000030500788c */ /* 0x000fd2000bf06070 */
[----:B------:R-:W-:Y:S05]  /*0a20*/  BRA.U !UP0, `(.L_x_206) ;  /* 0x0000000108e07547 */ /* 0x000fea000b800000 */
[----:B------:R-:W3:Y:S01]  /*0a30*/  LDC.64 R16, c[0x0][0x3b8] ;  /* 0x0000ee00ff107b82 */ /* 0x000ee20000000a00 */
[----:B------:R-:W-:Y:S01]  /*0a40*/  IADD3 R27, PT, PT, R10, R13, RZ ;  /* 0x0000000d0a1b7210 */ /* 0x000fe20007ffe0ff */
[----:B------:R-:W4:Y:S06]  /*0a50*/  LDG.E.64 R22, desc[UR14][R6.64] ;  /* 0x0000000e06167981 */ /* 0x000f2c000c1e1b00 */
[----:B------:R-:W5:Y:S08]  /*0a60*/  LDC.64 R18, c[0x0][0x3a0] ;  /* 0x0000e800ff127b82 */ /* 0x000f700000000a00 */
[----:B------:R-:W0:Y:S01]  /*0a70*/  LDC.64 R14, c[0x0][0x398] ;  /* 0x0000e600ff0e7b82 */ /* 0x000e220000000a00 */
[----:B---3--:R-:W-:-:S05]  /*0a80*/  IMAD.WIDE.U32 R16, R13, 0x8, R16 ;  /* 0x000000080d107825 */ /* 0x008fca00078e0010 */
[----:B--2---:R-:W2:Y:S01]  /*0a90*/  LDG.E.64 R24, desc[UR14][R16.64] ;  /* 0x0000000e10187981 */ /* 0x004ea2000c1e1b00 */
[----:B-----5:R-:W-:-:S05]  /*0aa0*/  IMAD.WIDE R18, R27, 0x8, R18 ;  /* 0x000000081b127825 */ /* 0x020fca00078e0212 */
[----:B------:R-:W4:Y:S01]  /*0ab0*/  LDG.E.64 R20, desc[UR14][R18.64] ;  /* 0x0000000e12147981 */ /* 0x000f22000c1e1b00 */
[----:B0-----:R-:W-:Y:S01]  /*0ac0*/  IMAD.WIDE R14, R27, 0x8, R14 ;  /* 0x000000081b0e7825 */ /* 0x001fe200078e020e */
[----:B--2---:R-:W-:-:S08]  /*0ad0*/  DMUL R24, R24, 0.5 ;  /* 0x3fe0000018187828 */ /* 0x004fd00000000000 */
[----:B----4-:R-:W-:-:S07]  /*0ae0*/  DFMA R28, R24, R20, R22 ;  /* 0x00000014181c722b */ /* 0x010fce0000000016 */
[----:B------:R0:W-:Y:S04]  /*0af0*/  STG.E.64 desc[UR14][R6.64], R28 ;  /* 0x0000001c06007986 */ /* 0x0001e8000c101b0e */
[----:B------:R-:W2:Y:S04]  /*0b00*/  LDG.E.64 R20, desc[UR14][R16.64] ;  /* 0x0000000e10147981 */ /* 0x000ea8000c1e1b00 */
[----:B------:R-:W3:Y:S04]  /*0b10*/  LDG.E.64 R24, desc[UR14][R8.64] ;  /* 0x0000000e08187981 */ /* 0x000ee8000c1e1b00 */
[----:B------:R-:W3:Y:S01]  /*0b20*/  LDG.E.64 R22, desc[UR14][R14.64] ;  /* 0x0000000e0e167981 */ /* 0x000ee2000c1e1b00 */
[----:B--2---:R-:W-:-:S08]  /*0b30*/  DMUL R20, R20, 0.5 ;  /* 0x3fe0000014147828 */ /* 0x004fd00000000000 */
[----:B---3--:R-:W-:-:S07]  /*0b40*/  DFMA R24, R20, R22, R24 ;  /* 0x000000161418722b */ /* 0x008fce0000000018 */
[----:B------:R2:W-:Y:S04]  /*0b50*/  STG.E.64 desc[UR14][R8.64], R24 ;  /* 0x0000001808007986 */ /* 0x0005e8000c101b0e */
[----:B------:R-:W3:Y:S04]  /*0b60*/  LDG.E.64 R26, desc[UR14][R16.64+0x8] ;  /* 0x0000080e101a7981 */ /* 0x000ee8000c1e1b00 */
[----:B------:R-:W4:Y:S04]  /*0b70*/  LDG.E.64 R20, desc[UR14][R18.64+0x8] ;  /* 0x0000080e12147981 */ /* 0x000f28000c1e1b00 */
[----:B------:R-:W4:Y:S01]  /*0b80*/  LDG.E.64 R22, desc[UR14][R6.64] ;  /* 0x0000000e06167981 */ /* 0x000f22000c1e1b00 */
[----:B---3--:R-:W-:-:S08]  /*0b90*/  DMUL R26, R26, 0.5 ;  /* 0x3fe000001a1a7828 */ /* 0x008fd00000000000 */
[----:B----4-:R-:W-:-:S07]  /*0ba0*/  DFMA R26, R26, R20, R22 ;  /* 0x000000141a1a722b */ /* 0x010fce0000000016 */
[----:B------:R3:W-:Y:S04]  /*0bb0*/  STG.E.64 desc[UR14][R6.64], R26 ;  /* 0x0000001a06007986 */ /* 0x0007e8000c101b0e */
[----:B0-----:R-:W4:Y:S04]  /*0bc0*/  LDG.E.64 R28, desc[UR14][R16.64+0x8] ;  /* 0x0000080e101c7981 */ /* 0x001f28000c1e1b00 */
        /* <DEDUP_REMOVED lines=11> */
[----:B---3--:R-:W2:Y:S04]  /*0c80*/  LDG.E.64 R26, desc[UR14][R16.64+0x10] ;  /* 0x0000100e101a7981 */ /* 0x008ea8000c1e1b00 */
[----:B------:R-:W3:Y:S04]  /*0c90*/  LDG.E.64 R20, desc[UR14][R14.64+0x10] ;  /* 0x0000100e0e147981 */ /* 0x000ee8000c1e1b00 */
[----:B------:R-:W3:Y:S01]  /*0ca0*/  LDG.E.64 R22, desc[UR14][R8.64] ;  /* 0x0000000e08167981 */ /* 0x000ee2000c1e1b00 */
[----:B--2---:R-:W-:-:S08]  /*0cb0*/  DMUL R26, R26, 0.5 ;  /* 0x3fe000001a1a7828 */ /* 0x004fd00000000000 */
[----:B---3--:R-:W-:-:S07]  /*0cc0*/  DFMA R20, R26, R20, R22 ;  /* 0x000000141a14722b */ /* 0x008fce0000000016 */
[----:B------:R3:W-:Y:S04]  /*0cd0*/  STG.E.64 desc[UR14][R8.64], R20 ;  /* 0x0000001408007986 */ /* 0x0007e8000c101b0e */
[----:B------:R-:W2:Y:S04]  /*0ce0*/  LDG.E.64 R22, desc[UR14][R16.64+0x18] ;  /* 0x0000180e10167981 */ /* 0x000ea8000c1e1b00 */
[----:B------:R-:W4:Y:S04]  /*0cf0*/  LDG.E.64 R18, desc[UR14][R18.64+0x18] ;  /* 0x0000180e12127981 */ /* 0x000f28000c1e1b00 */
[----:B------:R-:W4:Y:S01]  /*0d00*/  LDG.E.64 R26, desc[UR14][R6.64] ;  /* 0x0000000e061a7981 */ /* 0x000f22000c1e1b00 */
[----:B--2---:R-:W-:-:S08]  /*0d10*/  DMUL R22, R22, 0.5 ;  /* 0x3fe0000016167828 */ /* 0x004fd00000000000 */
[----:B----4-:R-:W-:-:S07]  /*0d20*/  DFMA R22, R22, R18, R26 ;  /* 0x000000121616722b */ /* 0x010fce000000001a */
[----:B------:R3:W-:Y:S04]  /*0d30*/  STG.E.64 desc[UR14][R6.64], R22 ;  /* 0x0000001606007986 */ /* 0x0007e8000c101b0e */
[----:B0-----:R-:W2:Y:S04]  /*0d40*/  LDG.E.64 R24, desc[UR14][R16.64+0x18] ;  /* 0x0000180e10187981 */ /* 0x001ea8000c1e1b00 */
[----:B------:R-:W4:Y:S04]  /*0d50*/  LDG.E.64 R14, desc[UR14][R14.64+0x18] ;  /* 0x0000180e0e0e7981 */ /* 0x000f28000c1e1b00 */
[----:B------:R-:W4:Y:S01]  /*0d60*/  LDG.E.64 R26, desc[UR14][R8.64] ;  /* 0x0000000e081a7981 */ /* 0x000f22000c1e1b00 */
[----:B------:R-:W-:Y:S01]  /*0d70*/  IADD3 R13, PT, PT, R13, 0x4, RZ ;  /* 0x000000040d0d7810 */ /* 0x000fe20007ffe0ff */
[----:B--2---:R-:W-:-:S08]  /*0d80*/  DMUL R24, R24, 0.5 ;  /* 0x3fe0000018187828 */ /* 0x004fd00000000000 */
[----:B----4-:R-:W-:-:S07]  /*0d90*/  DFMA R24, R24, R14, R26 ;  /* 0x0000000e1818722b */ /* 0x010fce000000001a */
[----:B------:R3:W-:Y:S04]  /*0da0*/  STG.E.64 desc[UR14][R8.64], R24 ;  /* 0x0000001808007986 */ /* 0x0007e8000c101b0e */
.L_x_206:
[----:B------:R-:W-:Y:S05]  /*0db0*/  BRA.U !UP1, `(.L_x_205) ;  /* 0x0000000109dc7547 */ /* 0x000fea000b800000 */
[----:B------:R-:W-:Y:S02]  /*0dc0*/  UISETP.NE.AND UP0, UPT, UR4, 0x1, UPT ;  /* 0x000000010400788c */ /* 0x000fe4000bf05270 */
[----:B------:R-:W-:-:S07]  /*0dd0*/  ULOP3.LUT UP1, URZ, UR16, 0x1, URZ, 0xc0, !UPT ;  /* 0x0000000110ff7892 */ /* 0x000fce000f82c0ff */
[----:B------:R-:W-:Y:S05]  /*0de0*/  BRA.U !UP0, `(.L_x_207) ;  /* 0x0000000108807547 */ /* 0x000fea000b800000 */
[----:B------:R-:W4:Y:S01]  /*0df0*/  LDC.64 R16, c[0x0][0x3b8] ;  /* 0x0000ee00ff107b82 */ /* 0x000f220000000a00 */
[----:B------:R-:W-:Y:S01]  /*0e00*/  IADD3 R27, PT, PT, R10, R13, RZ ;  /* 0x0000000d0a1b7210 */ /* 0x000fe20007ffe0ff */
[----:B---3--:R-:W3:Y:S06]  /*0e10*/  LDG.E.64 R22, desc[UR14][R6.64] ;  /* 0x0000000e06167981 */ /* 0x008eec000c1e1b00 */
[----:B------:R-:W5:Y:S08]  /*0e20*/  LDC.64 R18, c[0x0][0x3a0] ;  /* 0x0000e800ff127b82 */ /* 0x000f700000000a00 */
[----:B------:R-:W0:Y:S01]  /*0e30*/  LDC.64 R14, c[0x0][0x398] ;  /* 0x0000e600ff0e7b82 */ /* 0x000e220000000a00 */
[----:B----4-:R-:W-:-:S05]  /*0e40*/  IMAD.WIDE.U32 R16, R13, 0x8, R16 ;  /* 0x000000080d107825 */ /* 0x010fca00078e0010 */
[----:B--2---:R-:W2:Y:S01]  /*0e50*/  LDG.E.64 R24, desc[UR14][R16.64] ;  /* 0x0000000e10187981 */ /* 0x004ea2000c1e1b00 */
[----:B-----5:R-:W-:-:S05]  /*0e60*/  IMAD.WIDE R18, R27, 0x8, R18 ;  /* 0x000000081b127825 */ /* 0x020fca00078e0212 */
[----:B------:R-:W3:Y:S01]  /*0e70*/  LDG.E.64 R20, desc[UR14][R18.64] ;  /* 0x0000000e12147981 */ /* 0x000ee2000c1e1b00 */
[----:B0-----:R-:W-:Y:S01]  /*0e80*/  IMAD.WIDE R14, R27, 0x8, R14 ;  /* 0x000000081b0e7825 */ /* 0x001fe200078e020e */
[----:B--2---:R-:W-:-:S08]  /*0e90*/  DMUL R24, R24, 0.5 ;  /* 0x3fe0000018187828 */ /* 0x004fd00000000000 */
[----:B---3--:R-:W-:-:S07]  /*0ea0*/  DFMA R28, R24, R20, R22 ;  /* 0x00000014181c722b */ /* 0x008fce0000000016 */
[----:B------:R4:W-:Y:S04]  /*0eb0*/  STG.E.64 desc[UR14][R6.64], R28 ;  /* 0x0000001c06007986 */ /* 0x0009e8000c101b0e */
[----:B------:R-:W2:Y:S04]  /*0ec0*/  LDG.E.64 R20, desc[UR14][R16.64] ;  /* 0x0000000e10147981 */ /* 0x000ea8000c1e1b00 */
[----:B------:R-:W3:Y:S04]  /*0ed0*/  LDG.E.64 R24, desc[UR14][R8.64] ;  /* 0x0000000e08187981 */ /* 0x000ee8000c1e1b00 */
[----:B------:R-:W3:Y:S01]  /*0ee0*/  LDG.E.64 R22, desc[UR14][R14.64] ;  /* 0x0000000e0e167981 */ /* 0x000ee2000c1e1b00 */
        /* <DEDUP_REMOVED lines=12> */
[----:B------:R-:W-:Y:S01]  /*0fb0*/  IADD3 R13, PT, PT, R13, 0x2, RZ ;  /* 0x000000020d0d7810 */ /* 0x000fe20007ffe0ff */
[----:B--2---:R-:W-:-:S08]  /*0fc0*/  DMUL R24, R24, 0.5 ;  /* 0x3fe0000018187828 */ /* 0x004fd00000000000 */
[----:B---3--:R-:W-:-:S07]  /*0fd0*/  DFMA R24, R24, R14, R26 ;  /* 0x0000000e1818722b */ /* 0x008fce000000001a */
[----:B------:R4:W-:Y:S04]  /*0fe0*/  STG.E.64 desc[UR14][R8.64], R24 ;  /* 0x0000001808007986 */ /* 0x0009e8000c101b0e */
.L_x_207:
[----:B------:R-:W-:Y:S05]  /*0ff0*/  BRA.U !UP1, `(.L_x_205) ;  /* 0x00000001094c7547 */ /* 0x000fea000b800000 */
[----:B------:R-:W5:Y:S01]  /*1000*/  LDC.64 R14, c[0x0][0x3b8] ;  /* 0x0000ee00ff0e7b82 */ /* 0x000f620000000a00 */
[----:B------:R-:W-:Y:S01]  /*1010*/  IADD3 R17, PT, PT, R10, R13, RZ ;  /* 0x0000000d0a117210 */ /* 0x000fe20007ffe0ff */
[----:B---34-:R-:W3:Y:S06]  /*1020*/  LDG.E.64 R22, desc[UR14][R6.64] ;  /* 0x0000000e06167981 */ /* 0x018eec000c1e1b00 */
[----:B------:R-:W4:Y:S01]  /*1030*/  LDC.64 R20, c[0x0][0x3a0] ;  /* 0x0000e800ff147b82 */ /* 0x000f220000000a00 */
[----:B-----5:R-:W-:-:S07]  /*1040*/  IMAD.WIDE.U32 R14, R13, 0x8, R14 ;  /* 0x000000080d0e7825 */ /* 0x020fce00078e000e */
[----:B------:R-:W5:Y:S01]  /*1050*/  LDC.64 R12, c[0x0][0x398] ;  /* 0x0000e600ff0c7b82 */ /* 0x000f620000000a00 */
[----:B------:R-:W2:Y:S01]  /*1060*/  LDG.E.64 R18, desc[UR14][R14.64] ;  /* 0x0000000e0e127981 */ /* 0x000ea2000c1e1b00 */
[----:B----4-:R-:W-:-:S06]  /*1070*/  IMAD.WIDE R20, R17, 0x8, R20 ;  /* 0x0000000811147825 */ /* 0x010fcc00078e0214 */
[----:B------:R-:W3:Y:S01]  /*1080*/  LDG.E.64 R20, desc[UR14][R20.64] ;  /* 0x0000000e14147981 */ /* 0x000ee2000c1e1b00 */
[----:B-----5:R-:W-:Y:S01]  /*1090*/  IMAD.WIDE R12, R17, 0x8, R12 ;  /* 0x00000008110c7825 */ /* 0x020fe200078e020c */
        /* <DEDUP_REMOVED lines=9> */
.L_x_205:
[----:B------:R-:W5:Y:S01]  /*1130*/  LDC.64 R12, c[0x0][0x380] ;  /* 0x0000e000ff0c7b82 */ /* 0x000f620000000a00 */
[----:B-1234-:R-:W2:Y:S04]  /*1140*/  LDG.E.64 R6, desc[UR14][R6.64] ;  /* 0x0000000e06067981 */ /* 0x01eea8000c1e1b00 */
[----:B------:R-:W2:Y:S01]  /*1150*/  LDG.E.64 R16, desc[UR14][R2.64] ;  /* 0x0000000e02107981 */ /* 0x000ea2000c1e1b00 */
[----:B-----5:R-:W-:-:S05]  /*1160*/  IMAD.WIDE.U32 R12, R11, 0x8, R12 ;  /* 0x000000080b0c7825 */ /* 0x020fca00078e000c */
[----:B------:R-:W2:Y:S01]  /*1170*/  LDG.E.64 R14, desc[UR14][R12.64] ;  /* 0x0000000e0c0e7981 */ /* 0x000ea2000c1e1b00 */
[----:B------:R-:W-:Y:S01]  /*1180*/  IADD3 R11, PT, PT, R11, 0x1, RZ ;  /* 0x000000010b0b7810 */ /* 0x000fe20007ffe0ff */
[----:B--2---:R-:W-:-:S07]  /*1190*/  DFMA R14, R6, R14, R16 ;  /* 0x0000000e060e722b */ /* 0x004fce0000000010 */
[----:B------:R1:W-:Y:S04]  /*11a0*/  STG.E.64 desc[UR14][R2.64], R14 ;  /* 0x0000000e02007986 */ /* 0x0003e8000c101b0e */
[----:B------:R-:W2:Y:S04]  /*11b0*/  LDG.E.64 R8, desc[UR14][R8.64] ;  /* 0x0000000e08087981 */ /* 0x000ea8000c1e1b00 */
[----:B------:R-:W2:Y:S04]  /*11c0*/  LDG.E.64 R16, desc[UR14][R12.64] ;  /* 0x0000000e0c107981 */ /* 0x000ea8000c1e1b00 */
[----:B------:R-:W2:Y:S01]  /*11d0*/  LDG.E.64 R18, desc[UR14][R4.64] ;  /* 0x0000000e04127981 */ /* 0x000ea2000c1e1b00 */
[----:B------:R-:W-:Y:S01]  /*11e0*/  ISETP.NE.AND P0, PT, R11, UR17, PT ;  /* 0x000000110b007c0c */ /* 0x000fe2000bf05270 */
[----:B--2---:R-:W-:-:S07]  /*11f0*/  DFMA R16, R8, R16, R18 ;  /* 0x000000100810722b */ /* 0x004fce0000000012 */
[----:B------:R1:W-:Y:S05]  /*1200*/  STG.E.64 desc[UR14][R4.64], R16 ;  /* 0x0000001004007986 */ /* 0x0003ea000c101b0e */
[----:B------:R-:W-:Y:S05]  /*1210*/  @!P0 EXIT ;  /* 0x000000000000894d */ /* 0x000fea0003800000 */
[----:B------:R-:W-:Y:S05]  /*1220*/  BRA `(.L_x_208) ;  /* 0xffffffec00e87947 */ /* 0x000fea000383ffff */
.L_x_202:
[C---:B------:R-:W-:Y:S02]  /*1230*/  ISETP.GE.U32.AND P1, PT, R7.reuse, 0x8, PT ;  /* 0x000000080700780c */ /* 0x040fe40003f26070 */
[----:B------:R-:W-:Y:S02]  /*1240*/  LOP3.LUT R14, R7, 0x7, RZ, 0xc0, !PT ;  /* 0x00000007070e7812 */ /* 0x000fe400078ec0ff */
[----:B------:R-:W-:Y:S02]  /*1250*/  MOV R6, RZ ;  /* 0x000000ff00067202 */ /* 0x000fe40000000f00 */
[----:B------:R-:W-:-:S07]  /*1260*/  ISETP.NE.AND P0, PT, R14, RZ, PT ;  /* 0x000000ff0e00720c */ /* 0x000fce0003f05270 */
[----:B------:R-:W-:Y:S06]  /*1270*/  @!P1 BRA `(.L_x_209) ;  /* 0x0000000400b09947 */ /* 0x000fec0003800000 */
[----:B------:R-:W-:Y:S01]  /*1280*/  HFMA2 R15, -RZ, RZ, 0, 0 ;  /* 0x00000000ff0f7431 */ /* 0x000fe200000001ff */
[----:B------:R-:W-:-:S07]  /*1290*/  LOP3.LUT R6, R7, 0x7ffffff8, RZ, 0xc0, !PT ;  /* 0x7ffffff807067812 */ /* 0x000fce00078ec0ff */
.L_x_210:
[----:B--2---:R-:W1:Y:S01]  /*12a0*/  LDC.64 R12, c[0x0][0x3b0] ;  /* 0x0000ec00ff0c7b82 */ /* 0x004e620000000a00 */
[----:B------:R-:W-:-:S07]  /*12b0*/  IMAD R17, R0, R7, R15 ;  /* 0x0000000700117224 */ /* 0x000fce00078e020f */
[----:B------:R-:W2:Y:S08]  /*12c0*/  LDC.64 R10, c[0x0][0x3a8] ;  /* 0x0000ea00ff0a7b82 */ /* 0x000eb00000000a00 */
[----:B------:R-:W3:Y:S01]  /*12d0*/  LDC.64 R8, c[0x0][0x380] ;  /* 0x0000e000ff087b82 */ /* 0x000ee20000000a00 */
[----:B-1----:R-:W-:-:S05]  /*12e0*/  IMAD.WIDE R12, R17, 0x8, R12 ;  /* 0x00000008110c7825 */ /* 0x002fca00078e020c */
[----:B------:R-:W-:Y:S01]  /*12f0*/  STG.E.64 desc[UR14][R12.64], RZ ;  /* 0x000000ff0c007986 */ /* 0x000fe2000c101b0e */
[----:B--2---:R-:W-:-:S05]  /*1300*/  IMAD.WIDE R10, R17, 0x8, R10 ;  /* 0x00000008110a7825 */ /* 0x004fca00078e020a */
[----:B------:R-:W-:Y:S01]  /*1310*/  STG.E.64 desc[UR14][R10.64], RZ ;  /* 0x000000ff0a007986 */ /* 0x000fe2000c101b0e */
[----:B---3--:R-:W-:-:S03]  /*1320*/  IMAD.WIDE.U32 R8, R15, 0x8, R8 ;  /* 0x000000080f087825 */ /* 0x008fc600078e0008 */
[----:B------:R-:W2:Y:S04]  /*1330*/  LDG.E.64 R16, desc[UR14][R12.64] ;  /* 0x0000000e0c107981 */ /* 0x000ea8000c1e1b00 */
[----:B------:R-:W2:Y:S04]  /*1340*/  LDG.E.64 R20, desc[UR14][R2.64] ;  /* 0x0000000e02147981 */ /* 0x000ea8000c1e1b00 */
[----:B------:R-:W2:Y:S02]  /*1350*/  LDG.E.64 R18, desc[UR14][R8.64] ;  /* 0x0000000e08127981 */ /* 0x000ea4000c1e1b00 */
[----:B--2---:R-:W-:-:S07]  /*1360*/  DFMA R16, R16, R18, R20 ;  /* 0x000000121010722b */ /* 0x004fce0000000014 */
[----:B------:R1:W-:Y:S04]  /*1370*/  STG.E.64 desc[UR14][R2.64], R16 ;  /* 0x0000001002007986 */ /* 0x0003e8000c101b0e */
[----:B------:R-:W2:Y:S04]  /*1380*/  LDG.E.64 R18, desc[UR14][R10.64] ;  /* 0x0000000e0a127981 */ /* 0x000ea8000c1e1b00 */
[----:B------:R-:W2:Y:S04]  /*1390*/  LDG.E.64 R20, desc[UR14][R8.64] ;  /* 0x0000000e08147981 */ /* 0x000ea8000c1e1b00 */
[----:B------:R-:W2:Y:S02]  /*13a0*/  LDG.E.64 R22, desc[UR14][R4.64] ;  /* 0x0000000e04167981 */ /* 0x000ea4000c1e1b00 */
[----:B--2---:R-:W-:-:S07]  /*13b0*/  DFMA R18, R18, R20, R22 ;  /* 0x000000141212722b */ /* 0x004fce0000000016 */
[----:B------:R2:W-:Y:S04]  /*13c0*/  STG.E.64 desc[UR14][R4.64], R18 ;  /* 0x0000001204007986 */ /* 0x0005e8000c101b0e */
[----:B------:R-:W-:Y:S04]  /*13d0*/  STG.E.64 desc[UR14][R12.64+0x8], RZ ;  /* 0x000008ff0c007986 */ /* 0x000fe8000c101b0e */
[----:B------:R-:W-:Y:S04]  /*13e0*/  STG.E.64 desc[UR14][R10.64+0x8], RZ ;  /* 0x000008ff0a007986 */ /* 0x000fe8000c101b0e */
[----:B------:R-:W3:Y:S04]  /*13f0*/  LDG.E.64 R20, desc[UR14][R12.64+0x8] ;  /* 0x0000080e0c147981 */ /* 0x000ee8000c1e1b00 */
[----:B------:R-:W3:Y:S04]  /*1400*/  LDG.E.64 R22, desc[UR14][R8.64+0x8] ;  /* 0x0000080e08167981 */ /* 0x000ee8000c1e1b00 */
[----:B------:R-:W3:Y:S02]  /*1410*/  LDG.E.64 R24, desc[UR14][R2.64] ;  /* 0x0000000e02187981 */ /* 0x000ee4000c1e1b00 */
[----:B---3--:R-:W-:-:S07]  /*1420*/  DFMA R20, R20, R22, R24 ;  /* 0x000000161414722b */ /* 0x008fce0000000018 */
[----:B------:R3:W-:Y:S04]  /*1430*/  STG.E.64 desc[UR14][R2.64], R20 ;  /* 0x0000001402007986 */ /* 0x0007e8000c101b0e */
[----:B-1----:R-:W4:Y:S04]  /*1440*/  LDG.E.64 R16, desc[UR14][R10.64+0x8] ;  /* 0x0000080e0a107981 */ /* 0x002f28000c1e1b00 */
[----:B------:R-:W4:Y:S04]  /*1450*/  LDG.E.64 R22, desc[UR14][R8.64+0x8] ;  /* 0x0000080e08167981 */ /* 0x000f28000c1e1b00 */
[----:B------:R-:W4:Y:S02]  /*1460*/  LDG.E.64 R24, desc[UR14][R4.64] ;  /* 0x0000000e04187981 */ /* 0x000f24000c1e1b00 */
[----:B----4-:R-:W-:-:S07]  /*1470*/  DFMA R16, R16, R22, R24 ;  /* 0x000000161010722b */ /* 0x010fce0000000018 */
[----:B------:R1:W-:Y:S04]  /*1480*/  STG.E.64 desc[UR14][R4.64], R16 ;  /* 0x0000001004007986 */ /* 0x0003e8000c101b0e */
[----:B------:R-:W-:Y:S04]  /*1490*/  STG.E.64 desc[UR14][R12.64+0x10], RZ ;  /* 0x000010ff0c007986 */ /* 0x000fe8000c101b0e */
[----:B------:R-:W-:Y:S04]  /*14a0*/  STG.E.64 desc[UR14][R10.64+0x10], RZ ;  /* 0x000010ff0a007986 */ /* 0x000fe8000c101b0e */
[----:B--2---:R-:W2:Y:S04]  /*14b0*/  LDG.E.64 R18, desc[UR14][R12.64+0x10] ;  /* 0x0000100e0c127981 */ /* 0x004ea8000c1e1b00 */
[----:B------:R-:W2:Y:S04]  /*14c0*/  LDG.E.64 R22, desc[UR14][R8.64+0x10] ;  /* 0x0000100e08167981 */ /* 0x000ea8000c1e1b00 */
[----:B------:R-:W2:Y:S02]  /*14d0*/  LDG.E.64 R24, desc[UR14][R2.64] ;  /* 0x0000000e02187981 */ /* 0x000ea4000c1e1b00 */
[----:B--2---:R-:W-:-:S07]  /*14e0*/  DFMA R18, R18, R22, R24 ;  /* 0x000000161212722b */ /* 0x004fce0000000018 */
[----:B------:R2:W-:Y:S04]  /*14f0*/  STG.E.64 desc[UR14][R2.64], R18 ;  /* 0x0000001202007986 */ /* 0x0005e8000c101b0e */
[----:B---3--:R-:W3:Y:S04]  /*1500*/  LDG.E.64 R20, desc[UR14][R10.64+0x10] ;  /* 0x0000100e0a147981 */ /* 0x008ee8000c1e1b00 */
[----:B------:R-:W3:Y:S04]  /*1510*/  LDG.E.64 R22, desc[UR14][R8.64+0x10] ;  /* 0x0000100e08167981 */ /* 0x000ee8000c1e1b00 */
[----:B------:R-:W3:Y:S02]  /*1520*/  LDG.E.64 R24, desc[UR14][R4.64] ;  /* 0x0000000e04187981 */ /* 0x000ee4000c1e1b00 */
[----:B---3--:R-:W-:-:S07]  /*1530*/  DFMA R20, R20, R22, R24 ;  /* 0x000000161414722b */ /* 0x008fce0000000018 */
[----:B------:R3:W-:Y:S04]  /*1540*/  STG.E.64 desc[UR14][R4.64], R20 ;  /* 0x0000001404007986 */ /* 0x0007e8000c101b0e */
[----:B------:R-:W-:Y:S04]  /*1550*/  STG.E.64 desc[UR14][R12.64+0x18], RZ ;  /* 0x000018ff0c007986 */ /* 0x000fe8000c101b0e */
[----:B------:R-:W-:Y:S04]  /*1560*/  STG.E.64 desc[UR14][R10.64+0x18], RZ ;  /* 0x000018ff0a007986 */ /* 0x000fe8000c101b0e */
[----:B-1----:R-:W4:Y:S04]  /*1570*/  LDG.E.64 R16, desc[UR14][R12.64+0x18] ;  /* 0x0000180e0c107981 */ /* 0x002f28000c1e1b00 */
[----:B------:R-:W4:Y:S04]  /*1580*/  LDG.E.64 R22, desc[UR14][R8.64+0x18] ;  /* 0x0000180e08167981 */ /* 0x000f28000c1e1b00 */
[----:B------:R-:W4:Y:S02]  /*1590*/  LDG.E.64 R24, desc[UR14][R2.64] ;  /* 0x0000000e02187981 */ /* 0x000f24000c1e1b00 */
[----:B----4-:R-:W-:-:S07]  /*15a0*/  DFMA R16, R16, R22, R24 ;  /* 0x000000161010722b */ /* 0x010fce0000000018 */
[----:B------:R1:W-:Y:S04]  /*15b0*/  STG.E.64 desc[UR14][R2.64], R16 ;  /* 0x0000001002007986 */ /* 0x0003e8000c101b0e */
[----:B--2---:R-:W2:Y:S04]  /*15c0*/  LDG.E.64 R18, desc[UR14][R10.64+0x18] ;  /* 0x0000180e0a127981 */ /* 0x004ea8000c1e1b00 */
[----:B------:R-:W2:Y:S04]  /*15d0*/  LDG.E.64 R22, desc[UR14][R8.64+0x18] ;  /* 0x0000180e08167981 */ /* 0x000ea8000c1e1b00 */
[----:B------:R-:W2:Y:S02]  /*15e0*/  LDG.E.64 R24, desc[UR14][R4.64] ;  /* 0x0000000e04187981 */ /* 0x000ea4000c1e1b00 */
[----:B--2---:R-:W-:-:S07]  /*15f0*/  DFMA R18, R18, R22, R24 ;  /* 0x000000161212722b */ /* 0x004fce0000000018 */
[----:B------:R2:W-:Y:S04]  /*1600*/  STG.E.64 desc[UR14][R4.64], R18 ;  /* 0x0000001204007986 */ /* 0x0005e8000c101b0e */
[----:B------:R-:W-:Y:S04]  /*1610*/  STG.E.64 desc[UR14][R12.64+0x20], RZ ;  /* 0x000020ff0c007986 */ /* 0x000fe8000c101b0e */
[----:B------:R-:W-:Y:S04]  /*1620*/  STG.E.64 desc[UR14][R10.64+0x20], RZ ;  /* 0x000020ff0a007986 */ /* 0x000fe8000c101b0e */
[----:B---3--:R-:W3:Y:S04]  /*1630*/  LDG.E.64 R20, desc[UR14][R12.64+0x20] ;  /* 0x0000200e0c147981 */ /* 0x008ee8000c1e1b00 */
        /* <DEDUP_REMOVED lines=33> */
[----:B------:R2:W-:Y:S04]  /*1850*/  STG.E.64 desc[UR14][R12.64+0x38], RZ ;  /* 0x000038ff0c007986 */ /* 0x0005e8000c101b0e */
[----:B------:R2:W-:Y:S04]  /*1860*/  STG.E.64 desc[UR14][R10.64+0x38], RZ ;  /* 0x000038ff0a007986 */ /* 0x0005e8000c101b0e */
[----:B---3--:R-:W3:Y:S04]  /*1870*/  LDG.E.64 R20, desc[UR14][R12.64+0x38] ;  /* 0x0000380e0c147981 */ /* 0x008ee8000c1e1b00 */
[----:B------:R-:W3:Y:S04]  /*1880*/  LDG.E.64 R22, desc[UR14][R8.64+0x38] ;  /* 0x0000380e08167981 */ /* 0x000ee8000c1e1b00 */
[----:B------:R-:W3:Y:S01]  /*1890*/  LDG.E.64 R24, desc[UR14][R2.64] ;  /* 0x0000000e02187981 */ /* 0x000ee2000c1e1b00 */
[----:B------:R-:W-:Y:S01]  /*18a0*/  IADD3 R15, PT, PT, R15, 0x8, RZ ;  /* 0x000000080f0f7810 */ /* 0x000fe20007ffe0ff */
[----:B---3--:R-:W-:-:S07]  /*18b0*/  DFMA R20, R20, R22, R24 ;  /* 0x000000161414722b */ /* 0x008fce0000000018 */
[----:B------:R2:W-:Y:S04]  /*18c0*/  STG.E.64 desc[UR14][R2.64], R20 ;  /* 0x0000001402007986 */ /* 0x0005e8000c101b0e */
[----:B-1----:R-:W3:Y:S04]  /*18d0*/  LDG.E.64 R16, desc[UR14][R10.64+0x38] ;  /* 0x0000380e0a107981 */ /* 0x002ee8000c1e1b00 */
[----:B------:R-:W3:Y:S04]  /*18e0*/  LDG.E.64 R22, desc[UR14][R8.64+0x38] ;  /* 0x0000380e08167981 */ /* 0x000ee8000c1e1b00 */
[----:B------:R-:W3:Y:S01]  /*18f0*/  LDG.E.64 R24, desc[UR14][R4.64] ;  /* 0x0000000e04187981 */ /* 0x000ee2000c1e1b00 */
[----:B------:R-:W-:Y:S01]  /*1900*/  ISETP.NE.AND P1, PT, R15, R6, PT ;  /* 0x000000060f00720c */ /* 0x000fe20003f25270 */
[----:B---3--:R-:W-:-:S07]  /*1910*/  DFMA R16, R16, R22, R24 ;  /* 0x000000161010722b */ /* 0x008fce0000000018 */
[----:B------:R2:W-:Y:S05]  /*1920*/  STG.E.64 desc[UR14][R4.64], R16 ;  /* 0x0000001004007986 */ /* 0x0005ea000c101b0e */
[----:B------:R-:W-:Y:S05]  /*1930*/  @P1 BRA `(.L_x_210) ;  /* 0xfffffff800581947 */ /* 0x000fea000383ffff */
.L_x_209:
[----:B------:R-:W-:Y:S05]  /*1940*/  @!P0 EXIT ;  /* 0x000000000000894d */ /* 0x000fea0003800000 */
[----:B------:R-:W-:Y:S02]  /*1950*/  ISETP.GE.U32.AND P0, PT, R14, 0x4, PT ;  /* 0x000000040e00780c */ /* 0x000fe40003f06070 */
[----:B------:R-:W-:-:S04]  /*1960*/  LOP3.LUT R22, R7, 0x3, RZ, 0xc0, !PT ;  /* 0x0000000307167812 */ /* 0x000fc800078ec0ff */
[----:B------:R-:W-:-:S07]  /*1970*/  ISETP.NE.AND P1, PT, R22, RZ, PT ;  /* 0x000000ff1600720c */ /* 0x000fce0003f25270 */
[----:B------:R-:W-:Y:S06]  /*1980*/  @!P0 BRA `(.L_x_211) ;  /* 0x0000000000e08947 */ /* 0x000fec0003800000 */
        /* <DEDUP_REMOVED lines=43> */
[----:B------:R3:W-:Y:S04]  /*1c40*/  STG.E.64 desc[UR14][R12.64+0x18], RZ ;  /* 0x000018ff0c007986 */ /* 0x0007e8000c101b0e */
[----:B------:R3:W-:Y:S04]  /*1c50*/  STG.E.64 desc[UR14][R10.64+0x18], RZ ;  /* 0x000018ff0a007986 */ /* 0x0007e8000c101b0e */
[----:B-1----:R-:W4:Y:S04]  /*1c60*/  LDG.E.64 R14, desc[UR14][R12.64+0x18] ;  /* 0x0000180e0c0e7981 */ /* 0x002f28000c1e1b00 */
[----:B------:R-:W4:Y:S04]  /*1c70*/  LDG.E.64 R20, desc[UR14][R8.64+0x18] ;  /* 0x0000180e08147981 */ /* 0x000f28000c1e1b00 */
[----:B------:R-:W4:Y:S02]  /*1c80*/  LDG.E.64 R24, desc[UR14][R2.64] ;  /* 0x0000000e02187981 */ /* 0x000f24000c1e1b00 */
[----:B----4-:R-:W-:-:S07]  /*1c90*/  DFMA R14, R14, R20, R24 ;  /* 0x000000140e0e722b */ /* 0x010fce0000000018 */
[----:B------:R3:W-:Y:S04]  /*1ca0*/  STG.E.64 desc[UR14][R2.64], R14 ;  /* 0x0000000e02007986 */ /* 0x0007e8000c101b0e */
[----:B--2---:R-:W2:Y:S04]  /*1cb0*/  LDG.E.64 R16, desc[UR14][R10.64+0x18] ;  /* 0x0000180e0a107981 */ /* 0x004ea8000c1e1b00 */
[----:B------:R-:W2:Y:S04]  /*1cc0*/  LDG.E.64 R20, desc[UR14][R8.64+0x18] ;  /* 0x0000180e08147981 */ /* 0x000ea8000c1e1b00 */
[----:B------:R-:W2:Y:S01]  /*1cd0*/  LDG.E.64 R24, desc[UR14][R4.64] ;  /* 0x0000000e04187981 */ /* 0x000ea2000c1e1b00 */
[----:B------:R-:W-:Y:S01]  /*1ce0*/  IADD3 R6, PT, PT, R6, 0x4, RZ ;  /* 0x0000000406067810 */ /* 0x000fe20007ffe0ff */
[----:B--2---:R-:W-:-:S07]  /*1cf0*/  DFMA R16, R16, R20, R24 ;  /* 0x000000141010722b */ /* 0x004fce0000000018 */
[----:B------:R3:W-:Y:S04]  /*1d00*/  STG.E.64 desc[UR14][R4.64], R16 ;  /* 0x0000001004007986 */ /* 0x0007e8000c101b0e */
.L_x_211:
[----:B------:R-:W-:Y:S05]  /*1d10*/  @!P1 EXIT ;  /* 0x000000000000994d */ /* 0x000fea0003800000 */
[----:B------:R-:W-:Y:S02]  /*1d20*/  ISETP.NE.AND P0, PT, R22, 0x1, PT ;  /* 0x000000011600780c */ /* 0x000fe40003f05270 */
[----:B------:R-:W-:-:S04]  /*1d30*/  LOP3.LUT R8, R7, 0x1, RZ, 0xc0, !PT ;  /* 0x0000000107087812 */ /* 0x000fc800078ec0ff */
[----:B------:R-:W-:-:S07]  /*1d40*/  ISETP.NE.U32.AND P1, PT, R8, 0x1, PT ;  /* 0x000000010800780c */ /* 0x000fce0003f25070 */
[----:B------:R-:W-:Y:S06]  /*1d50*/  @!P0 BRA `(.L_x_212) ;  /* 0x0000000000808947 */ /* 0x000fec0003800000 */
[----:B--23--:R-:W1:Y:S01]  /*1d60*/  LDC.64 R12, c[0x0][0x3b0] ;  /* 0x0000ec00ff0c7b82 */ /* 0x00ce620000000a00 */
        /* <DEDUP_REMOVED lines=18> */
[----:B------:R4:W-:Y:S04]  /*1e90*/  STG.E.64 desc[UR14][R12.64+0x8], RZ ;  /* 0x000008ff0c007986 */ /* 0x0009e8000c101b0e */
[----:B------:R4:W-:Y:S04]  /*1ea0*/  STG.E.64 desc[UR14][R10.64+0x8], RZ ;  /* 0x000008ff0a007986 */ /* 0x0009e8000c101b0e */
[----:B------:R-:W2:Y:S04]  /*1eb0*/  LDG.E.64 R18, desc[UR14][R12.64+0x8] ;  /* 0x0000080e0c127981 */ /* 0x000ea8000c1e1b00 */
[----:B------:R-:W2:Y:S04]  /*1ec0*/  LDG.E.64 R20, desc[UR14][R8.64+0x8] ;  /* 0x0000080e08147981 */ /* 0x000ea8000c1e1b00 */
[----:B------:R-:W2:Y:S02]  /*1ed0*/  LDG.E.64 R22, desc[UR14][R2.64] ;  /* 0x0000000e02167981 */ /* 0x000ea4000c1e1b00 */
[----:B--2---:R-:W-:-:S07]  /*1ee0*/  DFMA R18, R18, R20, R22 ;  /* 0x000000141212722b */ /* 0x004fce0000000016 */
[----:B------:R4:W-:Y:S04]  /*1ef0*/  STG.E.64 desc[UR14][R2.64], R18 ;  /* 0x0000001202007986 */ /* 0x0009e8000c101b0e */
[----:B-1----:R-:W2:Y:S04]  /*1f00*/  LDG.E.64 R14, desc[UR14][R10.64+0x8] ;  /* 0x0000080e0a0e7981 */ /* 0x002ea8000c1e1b00 */
[----:B------:R-:W2:Y:S04]  /*1f10*/  LDG.E.64 R20, desc[UR14][R8.64+0x8] ;  /* 0x0000080e08147981 */ /* 0x000ea8000c1e1b00 */
[----:B------:R-:W2:Y:S01]  /*1f20*/  LDG.E.64 R22, desc[UR14][R4.64] ;  /* 0x0000000e04167981 */ /* 0x000ea2000c1e1b00 */
[----:B------:R-:W-:Y:S01]  /*1f30*/  IADD3 R6, PT, PT, R6, 0x2, RZ ;  /* 0x0000000206067810 */ /* 0x000fe20007ffe0ff */
[----:B--2---:R-:W-:-:S07]  /*1f40*/  DFMA R14, R14, R20, R22 ;  /* 0x000000140e0e722b */ /* 0x004fce0000000016 */
[----:B------:R4:W-:Y:S04]  /*1f50*/  STG.E.64 desc[UR14][R4.64], R14 ;  /* 0x0000000e04007986 */ /* 0x0009e8000c101b0e */
.L_x_212:
[----:B------:R-:W-:Y:S05]  /*1f60*/  @P1 EXIT ;  /* 0x000000000000194d */ /* 0x000fea0003800000 */
[----:B------:R-:W1:Y:S01]  /*1f70*/  LDC.64 R8, c[0x0][0x3b0] ;  /* 0x0000ec00ff087b82 */ /* 0x000e620000000a00 */
[----:B------:R-:W-:-:S07]  /*1f80*/  IMAD R7, R0, R7, R6 ;  /* 0x0000000700077224 */ /* 0x000fce00078e0206 */
[----:B--234-:R-:W2:Y:S08]  /*1f90*/  LDC.64 R10, c[0x0][0x3a8] ;  /* 0x0000ea00ff0a7b82 */ /* 0x01ceb00000000a00 */
        /* <DEDUP_REMOVED lines=10> */
[----:B------:R-:W-:Y:S04]  /*2040*/  STG.E.64 desc[UR14][R2.64], R6 ;  /* 0x0000000602007986 */ /* 0x000fe8000c101b0e */
[----:B------:R-:W2:Y:S04]  /*2050*/  LDG.E.64 R14, desc[UR14][R10.64] ;  /* 0x0000000e0a0e7981 */ /* 0x000ea8000c1e1b00 */
[----:B------:R-:W2:Y:S04]  /*2060*/  LDG.E.64 R16, desc[UR14][R12.64] ;  /* 0x0000000e0c107981 */ /* 0x000ea8000c1e1b00 */
[----:B------:R-:W2:Y:S02]  /*2070*/  LDG.E.64 R18, desc[UR14][R4.64] ;  /* 0x0000000e04127981 */ /* 0x000ea4000c1e1b00 */
[----:B--2---:R-:W-:-:S07]  /*2080*/  DFMA R14, R14, R16, R18 ;  /* 0x000000100e0e722b */ /* 0x004fce0000000012 */
[----:B------:R-:W-:Y:S01]  /*2090*/  STG.E.64 desc[UR14][R4.64], R14 ;  /* 0x0000000e04007986 */ /* 0x000fe2000c101b0e */
[----:B------:R-:W-:Y:S05]  /*20a0*/  EXIT ;  /* 0x000000000000794d */ /* 0x000fea0003800000 */
.L_x_213:
        /* <DEDUP_REMOVED lines=13> */
.L_x_1215:


//--------------------- .text._Z19fband_noniso_directPdS_S_S_S_S_S_S_S_S_ddiiidi --------------------------
	.section	.text._Z19fband_noniso_directPdS_S_S_S_S_S_S_S_S_ddiiidi,"ax",@progbits
	.align	128
        .global         _Z19fband_noniso_directPdS_S_S_S_S_S_S_S_S_ddiiidi
        .type           _Z19fband_noniso_directPdS_S_S_S_S_S_S_S_S_ddiiidi,@function
        .size           _Z19fband_noniso_directPdS_S_S_S_S_S_S_S_S_ddiiidi,(.L_x_1183 - _Z19fband_noniso_directPdS_S_S_S_S_S_S_S_S_ddiiidi)
        .other          _Z19fband_noniso_directPdS_S_S_S_S_S_S_S_S_ddiiidi,@"STO_CUDA_ENTRY STV_DEFAULT"
_Z19fband_noniso_directPdS_S_S_S_S_S_S_S_S_ddiiidi:
.text._Z19fband_noniso_directPdS_S_S_S_S_S_S_S_S_ddiiidi:
[----:B------:R-:W-:Y:S01]  /*0000*/  LDC R1, c[0x0][0x37c] ;  /* 0x0000df00ff017b82 */ /* 0x000fe20000000800 */
[----:B------:R-:W0:Y:S07]  /*0010*/  S2R R47, SR_TID.Y ;  /* 0x00000000002f7919 */ /* 0x000e2e0000002200 */
[----:B------:R-:W1:Y:S01]  /*0020*/  LDC R3, c[0x0][0x360] ;  /* 0x0000d800ff037b82 */ /* 0x000e620000000800 */
[----:B------:R-:W2:Y:S01]  /*0030*/  LDCU UR6, c[0x0][0x3f8] ;  /* 0x00007f00ff0677ac */ /* 0x000ea20008000800 */
[----:B------:R-:W1:Y:S01]  /*0040*/  S2R R46, SR_TID.X ;  /* 0x00000000002e7919 */ /* 0x000e620000002100 */
[----:B------:R-:W3:Y:S05]  /*0050*/  LDCU UR7, c[0x0][0x3e8] ;  /* 0x00007d00ff0777ac */ /* 0x000eea0008000800 */
[----:B------:R-:W0:Y:S08]  /*0060*/  S2UR UR5, SR_CTAID.Y ;  /* 0x00000000000579c3 */ /* 0x000e300000002600 */
[----:B------:R-:W0:Y:S08]  /*0070*/  LDC R0, c[0x0][0x364] ;  /* 0x0000d900ff007b82 */ /* 0x000e300000000800 */
[----:B------:R-:W1:Y:S08]  /*0080*/  S2UR UR4, SR_CTAID.X ;  /* 0x00000000000479c3 */ /* 0x000e700000002500 */
[----:B------:R-:W4:Y:S01]  /*0090*/  LDC R11, c[0x0][0x3e4] ;  /* 0x0000f900ff0b7b82 */ /* 0x000f220000000800 */
[----:B0-----:R-:W-:-:S05]  /*00a0*/  IMAD R47, R0, UR5, R47 ;  /* 0x00000005002f7c24 */ /* 0x001fca000f8e022f */
[----:B--2---:R-:W-:Y:S01]  /*00b0*/  ISETP.GE.AND P0, PT, R47, UR6, PT ;  /* 0x000000062f007c0c */ /* 0x004fe2000bf06270 */
[----:B-1----:R-:W-:-:S05]  /*00c0*/  IMAD R46, R3, UR4, R46 ;  /* 0x00000004032e7c24 */ /* 0x002fca000f8e022e */
[----:B---3--:R-:W-:-:S04]  /*00d0*/  ISETP.GE.OR P0, PT, R46, UR7, P0 ;  /* 0x000000072e007c0c */ /* 0x008fc80008706670 */
[----:B----4-:R-:W-:-:S13]  /*00e0*/  ISETP.LT.OR P0, PT, R11, 0x1, P0 ;  /* 0x000000010b00780c */ /* 0x010fda0000701670 */
[----:B------:R-:W-:Y:S05]  /*00f0*/  @P0 EXIT ;  /* 0x000000000000094d */ /* 0x000fea0003800000 */
[----:B------:R-:W0:Y:S01]  /*0100*/  LDCU UR4, c[0x0][0x3dc] ;  /* 0x00007b80ff0477ac */ /* 0x000e220008000800 */
[----:B------:R-:W1:Y:S01]  /*0110*/  LDC.64 R6, c[0x0][0x3d8] ;  /* 0x0000f600ff067b82 */ /* 0x000e620000000a00 */
[----:B------:R-:W-:Y:S02]  /*0120*/  IMAD.MOV.U32 R2, RZ, RZ, 0x1 ;  /* 0x00000001ff027424 */ /* 0x000fe400078e00ff */
[----:B------:R-:W-:-:S05]  /*0130*/  IMAD R11, R46, R11, R46 ;  /* 0x0000000b2e0b7224 */ /* 0x000fca00078e022e */
[----:B------:R-:W2:Y:S08]  /*0140*/  LDC.64 R8, c[0x0][0x3d0] ;  /* 0x0000f400ff087b82 */ /* 0x000eb00000000a00 */
[----:B------:R-:W3:Y:S01]  /*0150*/  LDC R10, c[0x0][0x3d4] ;  /* 0x0000f500ff0a7b82 */ /* 0x000ee20000000800 */
[----:B0-----:R-:W1:Y:S02]  /*0160*/  MUFU.RCP64H R3, UR4 ;  /* 0x0000000400037d08 */ /* 0x001e640008001800 */
[----:B-1----:R-:W-:Y:S01]  /*0170*/  DFMA R4, R2, -R6, 1 ;  /* 0x3ff000000204742b */ /* 0x002fe20000000806 */
[----:B---3--:R-:W-:-:S07]  /*0180*/  FSETP.GEU.AND P1, PT, |R10|, 6.5827683646048100446e-37, PT ;  /* 0x036000000a00780b */ /* 0x008fce0003f2e200 */
[----:B------:R-:W-:-:S08]  /*0190*/  DFMA R4, R4, R4, R4 ;  /* 0x000000040404722b */ /* 0x000fd00000000004 */
[----:B------:R-:W-:-:S08]  /*01a0*/  DFMA R4, R2, R4, R2 ;  /* 0x000000040204722b */ /* 0x000fd00000000002 */
[----:B------:R-:W-:-:S08]  /*01b0*/  DFMA R2, R4, -R6, 1 ;  /* 0x3ff000000402742b */ /* 0x000fd00000000806 */
[----:B------:R-:W-:-:S08]  /*01c0*/  DFMA R2, R4, R2, R4 ;  /* 0x000000020402722b */ /* 0x000fd00000000004 */
[----:B--2---:R-:W-:-:S08]  /*01d0*/  DMUL R4, R2, R8 ;  /* 0x0000000802047228 */ /* 0x004fd00000000000 */
[----:B------:R-:W-:-:S08]  /*01e0*/  DFMA R6, R4, -R6, R8 ;  /* 0x800000060406722b */ /* 0x000fd00000000008 */
[----:B------:R-:W-:-:S10]  /*01f0*/  DFMA R2, R2, R6, R4 ;  /* 0x000000060202722b */ /* 0x000fd40000000004 */
[----:B------:R-:W-:-:S05]  /*0200*/  FFMA R0, RZ, UR4, R3 ;  /* 0x00000004ff007c23 */ /* 0x000fca0008000003 */
[----:B------:R-:W-:-:S13]  /*0210*/  FSETP.GT.AND P0, PT, |R0|, 1.469367938527859385e-39, PT ;  /* 0x001000000000780b */ /* 0x000fda0003f04200 */
[----:B------:R-:W-:Y:S05]  /*0220*/  @P0 BRA P1, `(.L_x_214) ;  /* 0x0000000000280947 */ /* 0x000fea0000800000 */
[----:B------:R-:W0:Y:S01]  /*0230*/  LDCU.64 UR4, c[0x0][0x3d0] ;  /* 0x00007a00ff0477ac */ /* 0x000e220008000a00 */
[----:B------:R-:W-:Y:S01]  /*0240*/  MOV R28, 0x2b0 ;  /* 0x000002b0001c7802 */ /* 0x000fe20000000f00 */
[----:B------:R-:W1:Y:S01]  /*0250*/  LDCU.64 UR6, c[0x0][0x3d8] ;  /* 0x00007b00ff0677ac */ /* 0x000e620008000a00 */
[----:B0-----:R-:W-:Y:S02]  /*0260*/  IMAD.U32 R30, RZ, RZ, UR4 ;  /* 0x00000004ff1e7e24 */ /* 0x001fe4000f8e00ff */
[----:B------:R-:W-:Y:S02]  /*0270*/  IMAD.U32 R29, RZ, RZ, UR5 ;  /* 0x00000005ff1d7e24 */ /* 0x000fe4000f8e00ff */
[----:B-1----:R-:W-:Y:S02]  /*0280*/  IMAD.U32 R4, RZ, RZ, UR6 ;  /* 0x00000006ff047e24 */ /* 0x002fe4000f8e00ff */
[----:B------:R-:W-:-:S07]  /*0290*/  IMAD.U32 R5, RZ, RZ, UR7 ;  /* 0x00000007ff057e24 */ /* 0x000fce000f8e00ff */
[----:B------:R-:W-:Y:S05]  /*02a0*/  CALL.REL.NOINC `($__internal_6_$__cuda_sm20_div_rn_f64_full) ;  /* 0x0000009400f47944 */ /* 0x000fea0003c00000 */
[----:B------:R-:W-:Y:S02]  /*02b0*/  IMAD.MOV.U32 R2, RZ, RZ, R5 ;  /* 0x000000ffff027224 */ /* 0x000fe400078e0005 */
[----:B------:R-:W-:-:S07]  /*02c0*/  IMAD.MOV.U32 R3, RZ, RZ, R4 ;  /* 0x000000ffff037224 */ /* 0x000fce00078e0004 */
.L_x_214:
[----:B------:R-:W0:Y:S01]  /*02d0*/  LDCU UR22, c[0x0][0x3e4] ;  /* 0x00007c80ff1677ac */ /* 0x000e220008000800 */
[----:B------:R-:W-:Y:S01]  /*02e0*/  DADD R4, R2, 2 ;  /* 0x4000000002047429 */ /* 0x000fe20000000000 */
[----:B------:R-:W-:Y:S01]  /*02f0*/  SHF.R.S32.HI R9, RZ, 0x1f, R11 ;  /* 0x0000001fff097819 */ /* 0x000fe2000001140b */
[----:B------:R-:W1:Y:S01]  /*0300*/  LDCU UR23, c[0x0][0x3e8] ;  /* 0x00007d00ff1777ac */ /* 0x000e620008000800 */
[----:B------:R-:W2:Y:S07]  /*0310*/  LDCU.128 UR4, c[0x0][0x3b0] ;  /* 0x00007600ff0477ac */ /* 0x000eae0008000c00 */
[----:B------:R-:W-:Y:S01]  /*0320*/  LOP3.LUT R10, R5, 0x7ff00000, RZ, 0xc0, !PT ;  /* 0x7ff00000050a7812 */ /* 0x000fe200078ec0ff */
[----:B------:R-:W3:Y:S01]  /*0330*/  LDCU UR24, c[0x0][0x3f8] ;  /* 0x00007f00ff1877ac */ /* 0x000ee20008000800 */
[----:B------:R-:W4:Y:S01]  /*0340*/  LDCU UR15, c[0x0][0x3e4] ;  /* 0x00007c80ff0f77ac */ /* 0x000f220008000800 */
[----:B0-----:R-:W-:Y:S01]  /*0350*/  IMAD.U32 R7, RZ, RZ, UR22 ;  /* 0x00000016ff077e24 */ /* 0x001fe2000f8e00ff */
[----:B------:R-:W-:Y:S01]  /*0360*/  UIADD3 UR21, UPT, UPT, UR22, -0x1, URZ ;  /* 0xffffffff16157890 */ /* 0x000fe2000fffe0ff */
[----:B-1----:R-:W-:Y:S01]  /*0370*/  IMAD.U32 R5, RZ, RZ, UR23 ;  /* 0x00000017ff057e24 */ /* 0x002fe2000f8e00ff */
[----:B------:R-:W0:Y:S01]  /*0380*/  LDCU.64 UR12, c[0x0][0x358] ;  /* 0x00006b00ff0c77ac */ /* 0x000e220008000a00 */
[----:B------:R-:W-:-:S03]  /*0390*/  IMAD R6, R7, UR23, R46 ;  /* 0x0000001707067c24 */ /* 0x000fc6000f8e022e */
[----:B------:R-:W-:Y:S01]  /*03a0*/  IMAD R0, R5, UR21, R46 ;  /* 0x0000001505007c24 */ /* 0x000fe2000f8e022e */
[----:B--2---:R-:W-:Y:S01]  /*03b0*/  UIMAD.WIDE.U32 UR4, UR21, 0x8, UR4 ;  /* 0x00000008150478a5 */ /* 0x004fe2000f8e0004 */
[----:B------:R-:W-:Y:S01]  /*03c0*/  IMAD R8, R46, UR22, R7 ;  /* 0x000000162e087c24 */ /* 0x000fe2000f8e0207 */
[----:B------:R-:W-:Y:S01]  /*03d0*/  UIMAD.WIDE.U32 UR8, UR21, 0x8, UR6 ;  /* 0x00000008150878a5 */ /* 0x000fe2000f8e0006 */
[--C-:B---3--:R-:W-:Y:S01]  /*03e0*/  IMAD R7, R0, UR24, R47.reuse ;  /* 0x0000001800077c24 */ /* 0x108fe2000f8e022f */
[----:B------:R-:W1:Y:S01]  /*03f0*/  LDCU.64 UR10, c[0x0][0x380] ;  /* 0x00007000ff0a77ac */ /* 0x000e620008000a00 */
[----:B------:R-:W-:Y:S01]  /*0400*/  IMAD R6, R6, UR24, R47 ;  /* 0x0000001806067c24 */ /* 0x000fe2000f8e022f */
[----:B------:R-:W2:Y:S01]  /*0410*/  LDCU.64 UR16, c[0x0][0x3f0] ;  /* 0x00007e00ff1077ac */ /* 0x000ea20008000a00 */
[----:B------:R-:W3:Y:S01]  /*0420*/  LDCU.64 UR18, c[0x0][0x3a0] ;  /* 0x00007400ff1277ac */ /* 0x000ee20008000a00 */
[----:B------:R-:W-:Y:S01]  /*0430*/  UMOV UR20, 0x1 ;  /* 0x0000000100147882 */ /* 0x000fe20000000000 */
[----:B------:R-:W-:Y:S01]  /*0440*/  UIMAD UR14, UR24, UR23, URZ ;  /* 0x00000017180e72a4 */ /* 0x000fe2000f8e02ff */
[----:B------:R-:W-:Y:S01]  /*0450*/  UMOV UR6, UR4 ;  /* 0x0000000400067c82 */ /* 0x000fe20008000000 */
[----:B----4-:R-:W-:-:S10]  /*0460*/  UMOV UR7, UR9 ;  /* 0x0000000900077c82 */ /* 0x010fd40008000000 */
.L_x_289:
[----:B------:R-:W-:Y:S01]  /*0470*/  UISETP.NE.AND UP0, UPT, UR20, 0x1, UPT ;  /* 0x000000011400788c */ /* 0x000fe2000bf05270 */
[----:B------:R-:W-:-:S08]  /*0480*/  UMOV UR4, URZ ;  /* 0x000000ff00047c82 */ /* 0x000fd00008000000 */
[----:B012---:R-:W-:Y:S05]  /*0490*/  BRA.U UP0, `(.L_x_215) ;  /* 0x0000000100947547 */ /* 0x007fea000b800000 */
[--C-:B------:R-:W-:Y:S01]  /*04a0*/  DADD R28, -RZ, |R2|.reuse ;  /* 0x00000000ff1c7229 */ /* 0x100fe20000000502 */
[----:B------:R-:W-:Y:S01]  /*04b0*/  BSSY.RECONVERGENT B0, `(.L_x_216) ;  /* 0x000000a000007945 */ /* 0x000fe20003800200 */
[C---:B------:R-:W-:Y:S01]  /*04c0*/  DSETP.NEU.AND P1, PT, R2.reuse, 1, PT ;  /* 0x3ff000000200742a */ /* 0x040fe20003f2d000 */
[----:B------:R-:W-:Y:S01]  /*04d0*/  ISETP.NE.AND P5, PT, R10, 0x7ff00000, PT ;  /* 0x7ff000000a00780c */ /* 0x000fe20003fa5270 */
[C---:B------:R-:W-:Y:S01]  /*04e0*/  DSETP.NEU.AND P2, PT, |R2|.reuse, +INF , PT ;  /* 0x7ff000000200742a */ /* 0x040fe20003f4d200 */
[----:B------:R-:W-:Y:S01]  /*04f0*/  IMAD.MOV.U32 R5, RZ, RZ, 0x40000000 ;  /* 0x40000000ff057424 */ /* 0x000fe200078e00ff */
[C---:B------:R-:W-:Y:S01]  /*0500*/  DSETP.NAN.AND P3, PT, R2.reuse, R2, PT ;  /* 0x000000020200722a */ /* 0x040fe20003f68000 */
[----:B------:R-:W-:Y:S01]  /*0510*/  MOV R48, 0x550 ;  /* 0x0000055000307802 */ /* 0x000fe20000000f00 */
[----:B------:R-:W-:Y:S02]  /*0520*/  DSETP.NEU.AND P4, PT, R2, RZ, PT ;  /* 0x000000ff0200722a */ /* 0x000fe40003f8d000 */
[----:B------:R-:W-:-:S12]  /*0530*/  IMAD.MOV.U32 R49, RZ, RZ, R29 ;  /* 0x000000ffff317224 */ /* 0x000fd800078e001d */
[----:B0123--:R-:W-:Y:S05]  /*0540*/  CALL.REL.NOINC `($_Z19fband_noniso_directPdS_S_S_S_S_S_S_S_S_ddiiidi$__internal_accurate_pow) ;  /* 0x0000009800e07944 */ /* 0x00ffea0003c00000 */
[----:B------:R-:W-:Y:S05]  /*0550*/  BSYNC.RECONVERGENT B0 ;  /* 0x0000000000007941 */ /* 0x000fea0003800200 */
.L_x_216:
[----:B------:R-:W0:Y:S02]  /*0560*/  LDC R4, c[0x0][0x3e4] ;  /* 0x0000f900ff047b82 */ /* 0x000e240000000800 */
[----:B0-----:R-:W-:-:S04]  /*0570*/  IADD3 R0, P0, PT, R11, R4, RZ ;  /* 0x000000040b007210 */ /* 0x001fc80007f1e0ff */
[----:B------:R-:W-:Y:S02]  /*0580*/  LEA.HI.X.SX32 R13, R4, R9, 0x1, P0 ;  /* 0x00000009040d7211 */ /* 0x000fe400000f0eff */
[----:B------:R-:W-:-:S04]  /*0590*/  LEA R14, P0, R0, UR18, 0x3 ;  /* 0x00000012000e7c11 */ /* 0x000fc8000f8018ff */
[----:B------:R-:W-:-:S06]  /*05a0*/  LEA.HI.X R15, R0, UR19, R13, 0x3, P0 ;  /* 0x00000013000f7c11 */ /* 0x000fcc00080f1c0d */
[----:B------:R-:W2:Y:S01]  /*05b0*/  LDG.E.64 R14, desc[UR12][R14.64+-0x8] ;  /* 0xfffff80c0e0e7981 */ /* 0x000ea2000c1e1b00 */
[----:B------:R-:W-:Y:S01]  /*05c0*/  DADD R12, R2, 2 ;  /* 0x40000000020c7429 */ /* 0x000fe20000000000 */
[----:B------:R-:W-:Y:S01]  /*05d0*/  FSEL R17, R30, RZ, P4 ;  /* 0x000000ff1e117208 */ /* 0x000fe20002000000 */
[----:B------:R-:W-:Y:S01]  /*05e0*/  UMOV UR22, 0x54442eea ;  /* 0x54442eea00167882 */ /* 0x000fe20000000000 */
[----:B------:R-:W-:Y:S01]  /*05f0*/  FSEL R5, R5, RZ, P4 ;  /* 0x000000ff05057208 */ /* 0x000fe20002000000 */
[----:B------:R-:W-:Y:S01]  /*0600*/  UMOV UR23, 0x400921fb ;  /* 0x400921fb00177882 */ /* 0x000fe20000000000 */
[----:B------:R-:W-:-:S05]  /*0610*/  IMAD.U32 R16, RZ, RZ, UR10 ;  /* 0x0000000aff107e24 */ /* 0x000fca000f8e00ff */
[----:B------:R-:W-:Y:S02]  /*0620*/  FSEL R0, R12, R17, P3 ;  /* 0x000000110c007208 */ /* 0x000fe40001800000 */
[----:B------:R-:W-:Y:S02]  /*0630*/  FSEL R12, R13, R5, P3 ;  /* 0x000000050d0c7208 */ /* 0x000fe40001800000 */
[----:B------:R-:W-:Y:S02]  /*0640*/  @!P5 FSEL R17, R0, RZ, P2 ;  /* 0x000000ff0011d208 */ /* 0x000fe40001000000 */
[----:B------:R-:W-:Y:S02]  /*0650*/  @!P5 FSEL R5, R12, +QNAN , P2 ;  /* 0x7ff000000c05d808 */ /* 0x000fe40001000000 */
[----:B------:R-:W-:Y:S01]  /*0660*/  FSEL R4, R17, RZ, P1 ;  /* 0x000000ff11047208 */ /* 0x000fe20000800000 */
[----:B------:R-:W-:Y:S01]  /*0670*/  IMAD.U32 R17, RZ, RZ, UR11 ;  /* 0x0000000bff117e24 */ /* 0x000fe2000f8e00ff */
[----:B------:R-:W-:Y:S01]  /*0680*/  FSEL R5, R5, 1.875, P1 ;  /* 0x3ff0000005057808 */ /* 0x000fe20000800000 */
[----:B------:R-:W-:-:S05]  /*0690*/  IMAD.WIDE R12, R7, 0x8, R16 ;  /* 0x00000008070c7825 */ /* 0x000fca00078e0210 */
[----:B------:R-:W-:-:S08]  /*06a0*/  DMUL R4, R4, UR16 ;  /* 0x0000001004047c28 */ /* 0x000fd00008000000 */
[----:B------:R-:W-:-:S08]  /*06b0*/  DMUL R4, R4, UR22 ;  /* 0x0000001604047c28 */ /* 0x000fd00008000000 */
[----:B--2---:R-:W-:-:S07]  /*06c0*/  DMUL R4, R4, R14 ;  /* 0x0000000e04047228 */ /* 0x004fce0000000000 */
[----:B------:R2:W-:Y:S01]  /*06d0*/  STG.E.64 desc[UR12][R12.64], R4 ;  /* 0x000000040c007986 */ /* 0x0005e2000c101b0c */
[----:B------:R-:W-:Y:S05]  /*06e0*/  BRA `(.L_x_217) ;  /* 0x00000044008c7947 */ /* 0x000fea0003800000 */
.L_x_215:
[----:B------:R-:W4:Y:S08]  /*06f0*/  LDC.64 R4, c[0x0][0x3c0] ;  /* 0x0000f000ff047b82 */ /* 0x000f300000000a00 */
[----:B------:R-:W5:Y:S01]  /*0700*/  LDC.64 R12, c[0x0][0x3c8] ;  /* 0x0000f200ff0c7b82 */ /* 0x000f620000000a00 */
[----:B----4-:R-:W-:-:S06]  /*0710*/  IMAD.WIDE R4, R7, 0x8, R4 ;  /* 0x0000000807047825 */ /* 0x010fcc00078e0204 */
[----:B0-----:R-:W4:Y:S01]  /*0720*/  LDG.E.64 R4, desc[UR12][R4.64] ;  /* 0x0000000c04047981 */ /* 0x001f22000c1e1b00 */
[----:B-----5:R-:W-:-:S06]  /*0730*/  IMAD.WIDE R12, R6, 0x8, R12 ;  /* 0x00000008060c7825 */ /* 0x020fcc00078e020c */
[----:B------:R-:W4:Y:S01]  /*0740*/  LDG.E.64 R12, desc[UR12][R12.64] ;  /* 0x0000000c0c0c7981 */ /* 0x000f22000c1e1b00 */
[----:B------:R-:W-:Y:S02]  /*0750*/  IMAD.U32 R18, RZ, RZ, UR6 ;  /* 0x00000006ff127e24 */ /* 0x000fe4000f8e00ff */
[----:B------:R-:W-:-:S05]  /*0760*/  IMAD.U32 R19, RZ, RZ, UR5 ;  /* 0x00000005ff137e24 */ /* 0x000fca000f8e00ff */
[----:B------:R-:W5:Y:S01]  /*0770*/  LDG.E.64 R16, desc[UR12][R18.64] ;  /* 0x0000000c12107981 */ /* 0x000f62000c1e1b00 */
[----:B------:R-:W-:Y:S02]  /*0780*/  IMAD.MOV.U32 R22, RZ, RZ, 0x652b82fe ;  /* 0x652b82feff167424 */ /* 0x000fe400078e00ff */
[----:B------:R-:W-:Y:S01]  /*0790*/  IMAD.MOV.U32 R23, RZ, RZ, 0x3ff71547 ;  /* 0x3ff71547ff177424 */ /* 0x000fe200078e00ff */
[----:B------:R-:W-:Y:S01]  /*07a0*/  UMOV UR22, 0xfefa39ef ;  /* 0xfefa39ef00167882 */ /* 0x000fe20000000000 */
[----:B------:R-:W-:Y:S01]  /*07b0*/  UMOV UR23, 0x3fe62e42 ;  /* 0x3fe62e4200177882 */ /* 0x000fe20000000000 */
[----:B------:R-:W-:Y:S01]  /*07c0*/  BSSY.RECONVERGENT B0, `(.L_x_218) ;  /* 0x000003f000007945 */ /* 0x000fe20003800200 */
[----:B----4-:R-:W-:-:S08]  /*07d0*/  DADD R14, R4, R12 ;  /* 0x00000000040e7229 */ /* 0x010fd0000000000c */
[----:B------:R-:W-:-:S08]  /*07e0*/  DMUL R14, R14, 0.5 ;  /* 0x3fe000000e0e7828 */ /* 0x000fd00000000000 */
[----:B-----5:R-:W-:-:S08]  /*07f0*/  DMUL R14, R14, R16 ;  /* 0x000000100e0e7228 */ /* 0x020fd00000000000 */
[----:B------:R-:W-:-:S08]  /*0800*/  DFMA R22, R14, -R22, 6.75539944105574400000e+15 ;  /* 0x433800000e16742b */ /* 0x000fd00000000816 */
[----:B------:R-:W-:-:S08]  /*0810*/  DADD R16, R22, -6.75539944105574400000e+15 ;  /* 0xc338000016107429 */ /* 0x000fd00000000000 */
[----:B------:R-:W-:Y:S01]  /*0820*/  DFMA R4, R16, -UR22, -R14 ;  /* 0x8000001610047c2b */ /* 0x000fe2000800080e */
[----:B------:R-:W-:Y:S01]  /*0830*/  UMOV UR22, 0x3b39803f ;  /* 0x3b39803f00167882 */ /* 0x000fe20000000000 */
[----:B------:R-:W-:Y:S01]  /*0840*/  UMOV UR23, 0x3c7abc9e ;  /* 0x3c7abc9e00177882 */ /* 0x000fe20000000000 */
[----:B------:R-:W-:Y:S02]  /*0850*/  IMAD.MOV.U32 R12, RZ, RZ, -0x35dec16 ;  /* 0xfca213eaff0c7424 */ /* 0x000fe400078e00ff */
[----:B------:R-:W-:-:S03]  /*0860*/  IMAD.MOV.U32 R13, RZ, RZ, 0x3e928af3 ;  /* 0x3e928af3ff0d7424 */ /* 0x000fc600078e00ff */
[----:B------:R-:W-:Y:S01]  /*0870*/  DFMA R4, R16, -UR22, R4 ;  /* 0x8000001610047c2b */ /* 0x000fe20008000004 */
[----:B------:R-:W-:Y:S01]  /*0880*/  UMOV UR22, 0x69ce2bdf ;  /* 0x69ce2bdf00167882 */ /* 0x000fe20000000000 */
[----:B------:R-:W-:-:S06]  /*0890*/  UMOV UR23, 0x3e5ade15 ;  /* 0x3e5ade1500177882 */ /* 0x000fcc0000000000 */
        /* <DEDUP_REMOVED lines=23> */
[----:B------:R-:W-:Y:S01]  /*0a10*/  UMOV UR23, 0x3fe00000 ;  /* 0x3fe0000000177882 */ /* 0x000fe20000000000 */
[----:B------:R-:W-:-:S05]  /*0a20*/  DADD R16, -RZ, -R14 ;  /* 0x00000000ff107229 */ /* 0x000fca000000090e */
[----:B------:R-:W-:-:S05]  /*0a30*/  DFMA R12, R4, R12, UR22 ;  /* 0x00000016040c7e2b */ /* 0x000fca000800000c */
[----:B------:R-:W-:-:S03]  /*0a40*/  IMAD.MOV.U32 R0, RZ, RZ, R17 ;  /* 0x000000ffff007224 */ /* 0x000fc600078e0011 */
[----:B------:R-:W-:Y:S02]  /*0a50*/  DFMA R12, R4, R12, 1 ;  /* 0x3ff00000040c742b */ /* 0x000fe4000000000c */
[----:B------:R-:W-:Y:S01]  /*0a60*/  FSETP.GEU.AND P0, PT, |R0|, 4.1917929649353027344, PT ;  /* 0x4086232b0000780b */ /* 0x000fe20003f0e200 */
[----:B------:R-:W-:-:S05]  /*0a70*/  DADD R48, -RZ, |R14| ;  /* 0x00000000ff307229 */ /* 0x000fca000000050e */
[----:B------:R-:W-:-:S05]  /*0a80*/  DFMA R20, R4, R12, 1 ;  /* 0x3ff000000414742b */ /* 0x000fca000000000c */
[----:B------:R-:W-:-:S05]  /*0a90*/  IMAD.MOV.U32 R28, RZ, RZ, R48 ;  /* 0x000000ffff1c7224 */ /* 0x000fca00078e0030 */
[----:B------:R-:W-:Y:S02]  /*0aa0*/  IMAD R4, R22, 0x100000, R21 ;  /* 0x0010000016047824 */ /* 0x000fe400078e0215 */
[----:B------:R-:W-:Y:S02]  /*0ab0*/  IMAD.MOV.U32 R18, RZ, RZ, R20 ;  /* 0x000000ffff127224 */ /* 0x000fe400078e0014 */
[----:B------:R-:W-:Y:S01]  /*0ac0*/  IMAD.MOV.U32 R19, RZ, RZ, R4 ;  /* 0x000000ffff137224 */ /* 0x000fe200078e0004 */
[----:B------:R-:W-:Y:S06]  /*0ad0*/  @!P0 BRA `(.L_x_219) ;  /* 0x0000000000348947 */ /* 0x000fec0003800000 */
[----:B------:R-:W-:Y:S01]  /*0ae0*/  FSETP.GEU.AND P1, PT, |R0|, 4.2275390625, PT ;  /* 0x408748000000780b */ /* 0x000fe20003f2e200 */
[C---:B------:R-:W-:Y:S02]  /*0af0*/  DADD R12, -R14.reuse, +INF ;  /* 0x7ff000000e0c7429 */ /* 0x040fe40000000100 */
[----:B------:R-:W-:-:S08]  /*0b00*/  DSETP.GT.AND P0, PT, R14, RZ, PT ;  /* 0x000000ff0e00722a */ /* 0x000fd00003f04000 */
[----:B------:R-:W-:Y:S02]  /*0b10*/  FSEL R18, R12, RZ, !P0 ;  /* 0x000000ff0c127208 */ /* 0x000fe40004000000 */
[----:B------:R-:W-:Y:S01]  /*0b20*/  @!P1 LEA.HI R5, R22, R22, RZ, 0x1 ;  /* 0x0000001616059211 */ /* 0x000fe200078f08ff */
[----:B------:R-:W-:Y:S01]  /*0b30*/  @!P1 IMAD.MOV.U32 R12, RZ, RZ, R20 ;  /* 0x000000ffff0c9224 */ /* 0x000fe200078e0014 */
[----:B------:R-:W-:Y:S02]  /*0b40*/  FSEL R19, R13, RZ, !P0 ;  /* 0x000000ff0d137208 */ /* 0x000fe40004000000 */
[----:B------:R-:W-:-:S05]  /*0b50*/  @!P1 SHF.R.S32.HI R5, RZ, 0x1, R5 ;  /* 0x00000001ff059819 */ /* 0x000fca0000011405 */
[----:B------:R-:W-:Y:S02]  /*0b60*/  @!P1 IMAD.IADD R16, R22, 0x1, -R5 ;  /* 0x0000000116109824 */ /* 0x000fe400078e0a05 */
[----:B------:R-:W-:-:S03]  /*0b70*/  @!P1 IMAD R13, R5, 0x100000, R21 ;  /* 0x00100000050d9824 */ /* 0x000fc600078e0215 */
[----:B------:R-:W-:Y:S01]  /*0b80*/  @!P1 LEA R17, R16, 0x3ff00000, 0x14 ;  /* 0x3ff0000010119811 */ /* 0x000fe200078ea0ff */
[----:B------:R-:W-:-:S06]  /*0b90*/  @!P1 IMAD.MOV.U32 R16, RZ, RZ, RZ ;  /* 0x000000ffff109224 */ /* 0x000fcc00078e00ff */
[----:B------:R-:W-:-:S11]  /*0ba0*/  @!P1 DMUL R18, R12, R16 ;  /* 0x000000100c129228 */ /* 0x000fd60000000000 */
.L_x_219:
[----:B-123--:R-:W-:Y:S05]  /*0bb0*/  BSYNC.RECONVERGENT B0 ;  /* 0x0000000000007941 */ /* 0x00efea0003800200 */
.L_x_218:
[----:B------:R-:W-:Y:S01]  /*0bc0*/  BSSY.RECONVERGENT B0, `(.L_x_220) ;  /* 0x0000004000007945 */ /* 0x000fe20003800200 */
[----:B------:R-:W-:Y:S01]  /*0bd0*/  IMAD.MOV.U32 R5, RZ, RZ, 0x40000000 ;  /* 0x40000000ff057424 */ /* 0x000fe200078e00ff */
[----:B------:R-:W-:-:S07]  /*0be0*/  MOV R48, 0xc00 ;  /* 0x00000c0000307802 */ /* 0x000fce0000000f00 */
[----:B------:R-:W-:Y:S05]  /*0bf0*/  CALL.REL.NOINC `($_Z19fband_noniso_directPdS_S_S_S_S_S_S_S_S_ddiiidi$__internal_accurate_pow) ;  /* 0x0000009400347944 */ /* 0x000fea0003c00000 */
[----:B------:R-:W-:Y:S05]  /*0c00*/  BSYNC.RECONVERGENT B0 ;  /* 0x0000000000007941 */ /* 0x000fea0003800200 */
.L_x_220:
[C---:B------:R-:W-:Y:S01]  /*0c10*/  DADD R26, R14.reuse, 2 ;  /* 0x400000000e1a7429 */ /* 0x040fe20000000000 */
[----:B------:R-:W-:Y:S01]  /*0c20*/  BSSY.RECONVERGENT B0, `(.L_x_221) ;  /* 0x0000013000007945 */ /* 0x000fe20003800200 */
[C---:B------:R-:W-:Y:S01]  /*0c30*/  DSETP.NEU.AND P1, PT, R14.reuse, RZ, PT ;  /* 0x000000ff0e00722a */ /* 0x040fe20003f2d000 */
[----:B------:R-:W-:Y:S01]  /*0c40*/  ISETP.GE.AND P2, PT, R15, RZ, PT ;  /* 0x000000ff0f00720c */ /* 0x000fe20003f46270 */
[----:B------:R-:W-:-:S04]  /*0c50*/  DSETP.GEU.AND P4, PT, R14, 1, PT ;  /* 0x3ff000000e00742a */ /* 0x000fc80003f8e000 */
[----:B------:R-:W-:Y:S02]  /*0c60*/  FSEL R12, R30, RZ, P1 ;  /* 0x000000ff1e0c7208 */ /* 0x000fe40000800000 */
[----:B------:R-:W-:Y:S02]  /*0c70*/  LOP3.LUT R26, R27, 0x7ff00000, RZ, 0xc0, !PT ;  /* 0x7ff000001b1a7812 */ /* 0x000fe400078ec0ff */
[----:B------:R-:W-:Y:S01]  /*0c80*/  FSEL R13, R5, RZ, P1 ;  /* 0x000000ff050d7208 */ /* 0x000fe20000800000 */
[----:B------:R-:W-:Y:S01]  /*0c90*/  IMAD.MOV.U32 R16, RZ, RZ, R12 ;  /* 0x000000ffff107224 */ /* 0x000fe200078e000c */
[----:B------:R-:W-:-:S03]  /*0ca0*/  ISETP.NE.AND P3, PT, R26, 0x7ff00000, PT ;  /* 0x7ff000001a00780c */ /* 0x000fc60003f65270 */
[----:B------:R-:W-:-:S10]  /*0cb0*/  IMAD.MOV.U32 R17, RZ, RZ, R13 ;  /* 0x000000ffff117224 */ /* 0x000fd400078e000d */
[----:B------:R-:W-:Y:S05]  /*0cc0*/  @P3 BRA `(.L_x_222) ;  /* 0x0000000000203947 */ /* 0x000fea0003800000 */
[----:B------:R-:W-:-:S14]  /*0cd0*/  DSETP.NAN.AND P0, PT, R14, R14, PT ;  /* 0x0000000e0e00722a */ /* 0x000fdc0003f08000 */
[----:B------:R-:W-:Y:S01]  /*0ce0*/  @P0 DADD R16, R14, 2 ;  /* 0x400000000e100429 */ /* 0x000fe20000000000 */
[----:B------:R-:W-:Y:S10]  /*0cf0*/  @P0 BRA `(.L_x_222) ;  /* 0x0000000000140947 */ /* 0x000ff40003800000 */
[----:B------:R-:W-:Y:S01]  /*0d00*/  DSETP.NEU.AND P0, PT, |R14|, +INF , PT ;  /* 0x7ff000000e00742a */ /* 0x000fe20003f0d200 */
[----:B------:R-:W-:Y:S02]  /*0d10*/  IMAD.MOV.U32 R16, RZ, RZ, R12 ;  /* 0x000000ffff107224 */ /* 0x000fe400078e000c */
[----:B------:R-:W-:-:S11]  /*0d20*/  IMAD.MOV.U32 R17, RZ, RZ, R13 ;  /* 0x000000ffff117224 */ /* 0x000fd600078e000d */
[----:B------:R-:W-:Y:S02]  /*0d30*/  @!P0 IMAD.MOV.U32 R16, RZ, RZ, 0x0 ;  /* 0x00000000ff108424 */ /* 0x000fe400078e00ff */
[----:B------:R-:W-:-:S07]  /*0d40*/  @!P0 IMAD.MOV.U32 R17, RZ, RZ, 0x7ff00000 ;  /* 0x7ff00000ff118424 */ /* 0x000fce00078e00ff */
.L_x_222:
[----:B------:R-:W-:Y:S05]  /*0d50*/  BSYNC.RECONVERGENT B0 ;  /* 0x0000000000007941 */ /* 0x000fea0003800200 */
.L_x_221:
[----:B------:R-:W-:Y:S01]  /*0d60*/  BSSY.RECONVERGENT B0, `(.L_x_223) ;  /* 0x0000185000007945 */ /* 0x000fe20003800200 */
[----:B------:R-:W-:Y:S02]  /*0d70*/  IMAD.MOV.U32 R24, RZ, RZ, R30 ;  /* 0x000000ffff187224 */ /* 0x000fe400078e001e */
[----:B------:R-:W-:Y:S01]  /*0d80*/  IMAD.MOV.U32 R25, RZ, RZ, R5 ;  /* 0x000000ffff197224 */ /* 0x000fe200078e0005 */
[----:B------:R-:W-:Y:S06]  /*0d90*/  @!P4 BRA `(.L_x_224) ;  /* 0x0000000800ecc947 */ /* 0x000fec0003800000 */
[----:B------:R-:W-:Y:S01]  /*0da0*/  LEA.HI R5, R22, R22, RZ, 0x1 ;  /* 0x0000001616057211 */ /* 0x000fe200078f08ff */
[----:B------:R-:W-:Y:S01]  /*0db0*/  DADD R28, -RZ, |R14| ;  /* 0x00000000ff1c7229 */ /* 0x000fe2000000050e */
[----:B------:R-:W-:Y:S01]  /*0dc0*/  IMAD.MOV.U32 R12, RZ, RZ, R20 ;  /* 0x000000ffff0c7224 */ /* 0x000fe200078e0014 */
[----:B------:R-:W-:Y:S01]  /*0dd0*/  BSSY.RECONVERGENT B1, `(.L_x_225) ;  /* 0x000000b000017945 */ /* 0x000fe20003800200 */
[----:B------:R-:W-:Y:S02]  /*0de0*/  SHF.R.S32.HI R5, RZ, 0x1, R5 ;  /* 0x00000001ff057819 */ /* 0x000fe40000011405 */
[----:B------:R-:W-:-:S03]  /*0df0*/  MOV R48, 0xe80 ;  /* 0x00000e8000307802 */ /* 0x000fc60000000f00 */
[----:B------:R-:W-:Y:S02]  /*0e00*/  IMAD.IADD R22, R22, 0x1, -R5 ;  /* 0x0000000116167824 */ /* 0x000fe400078e0a05 */
[----:B------:R-:W-:Y:S02]  /*0e10*/  IMAD R13, R5, 0x100000, R21 ;  /* 0x00100000050d7824 */ /* 0x000fe400078e0215 */
[----:B------:R-:W-:Y:S01]  /*0e20*/  IMAD.MOV.U32 R49, RZ, RZ, R29 ;  /* 0x000000ffff317224 */ /* 0x000fe200078e001d */
[----:B------:R-:W-:Y:S01]  /*0e30*/  LEA R23, R22, 0x3ff00000, 0x14 ;  /* 0x3ff0000016177811 */ /* 0x000fe200078ea0ff */
[----:B------:R-:W-:Y:S02]  /*0e40*/  IMAD.MOV.U32 R22, RZ, RZ, RZ ;  /* 0x000000ffff167224 */ /* 0x000fe400078e00ff */
[----:B------:R-:W-:-:S04]  /*0e50*/  IMAD.MOV.U32 R5, RZ, RZ, 0x40100000 ;  /* 0x40100000ff057424 */ /* 0x000fc800078e00ff */
[----:B------:R-:W-:-:S11]  /*0e60*/  DMUL R12, R12, R22 ;  /* 0x000000160c0c7228 */ /* 0x000fd60000000000 */
[----:B------:R-:W-:Y:S05]  /*0e70*/  CALL.REL.NOINC `($_Z19fband_noniso_directPdS_S_S_S_S_S_S_S_S_ddiiidi$__internal_accurate_pow) ;  /* 0x0000009000947944 */ /* 0x000fea0003c00000 */
[----:B------:R-:W-:Y:S05]  /*0e80*/  BSYNC.RECONVERGENT B1 ;  /* 0x0000000000017941 */ /* 0x000fea0003800200 */
.L_x_225:
[----:B------:R-:W-:Y:S01]  /*0e90*/  DADD R22, R14, 4 ;  /* 0x401000000e167429 */ /* 0x000fe20000000000 */
[----:B------:R-:W-:Y:S01]  /*0ea0*/  BSSY.RECONVERGENT B1, `(.L_x_226) ;  /* 0x000000e000017945 */ /* 0x000fe20003800200 */
[----:B------:R-:W-:-:S08]  /*0eb0*/  DADD R48, -RZ, |R14| ;  /* 0x00000000ff307229 */ /* 0x000fd0000000050e */
[----:B------:R-:W-:Y:S01]  /*0ec0*/  LOP3.LUT R22, R23, 0x7ff00000, RZ, 0xc0, !PT ;  /* 0x7ff0000017167812 */ /* 0x000fe200078ec0ff */
[----:B------:R-:W-:Y:S02]  /*0ed0*/  IMAD.MOV.U32 R23, RZ, RZ, R5 ;  /* 0x000000ffff177224 */ /* 0x000fe400078e0005 */
[----:B------:R-:W-:Y:S01]  /*0ee0*/  IMAD.MOV.U32 R28, RZ, RZ, R48 ;  /* 0x000000ffff1c7224 */ /* 0x000fe200078e0030 */
[----:B------:R-:W-:Y:S01]  /*0ef0*/  ISETP.NE.AND P0, PT, R22, 0x7ff00000, PT ;  /* 0x7ff000001600780c */ /* 0x000fe20003f05270 */
[----:B------:R-:W-:-:S12]  /*0f00*/  IMAD.MOV.U32 R22, RZ, RZ, R30 ;  /* 0x000000ffff167224 */ /* 0x000fd800078e001e */
[----:B------:R-:W-:Y:S05]  /*0f10*/  @P0 BRA `(.L_x_227) ;  /* 0x0000000000180947 */ /* 0x000fea0003800000 */
[----:B------:R-:W-:-:S14]  /*0f20*/  DSETP.NAN.AND P0, PT, R14, R14, PT ;  /* 0x0000000e0e00722a */ /* 0x000fdc0003f08000 */
[----:B------:R-:W-:Y:S01]  /*0f30*/  @P0 DADD R22, R14, 4 ;  /* 0x401000000e160429 */ /* 0x000fe20000000000 */
[----:B------:R-:W-:Y:S10]  /*0f40*/  @P0 BRA `(.L_x_227) ;  /* 0x00000000000c0947 */ /* 0x000ff40003800000 */
[----:B------:R-:W-:-:S14]  /*0f50*/  DSETP.NEU.AND P0, PT, |R14|, +INF , PT ;  /* 0x7ff000000e00742a */ /* 0x000fdc0003f0d200 */
[----:B------:R-:W-:Y:S02]  /*0f60*/  @!P0 IMAD.MOV.U32 R22, RZ, RZ, 0x0 ;  /* 0x00000000ff168424 */ /* 0x000fe400078e00ff */
[----:B------:R-:W-:-:S07]  /*0f70*/  @!P0 IMAD.MOV.U32 R23, RZ, RZ, 0x7ff00000 ;  /* 0x7ff00000ff178424 */ /* 0x000fce00078e00ff */
.L_x_227:
[----:B------:R-:W-:Y:S05]  /*0f80*/  BSYNC.RECONVERGENT B1 ;  /* 0x0000000000017941 */ /* 0x000fea0003800200 */
.L_x_226:
[----:B------:R-:W-:Y:S01]  /*0f90*/  BSSY.RECONVERGENT B1, `(.L_x_228) ;  /* 0x0000004000017945 */ /* 0x000fe20003800200 */
[----:B------:R-:W-:Y:S01]  /*0fa0*/  IMAD.MOV.U32 R5, RZ, RZ, 0x40080000 ;  /* 0x40080000ff057424 */ /* 0x000fe200078e00ff */
[----:B------:R-:W-:-:S07]  /*0fb0*/  MOV R48, 0xfd0 ;  /* 0x00000fd000307802 */ /* 0x000fce0000000f00 */
[----:B------:R-:W-:Y:S05]  /*0fc0*/  CALL.REL.NOINC `($_Z19fband_noniso_directPdS_S_S_S_S_S_S_S_S_ddiiidi$__internal_accurate_pow) ;  /* 0x0000009000407944 */ /* 0x000fea0003c00000 */
[----:B------:R-:W-:Y:S05]  /*0fd0*/  BSYNC.RECONVERGENT B1 ;  /* 0x0000000000017941 */ /* 0x000fea0003800200 */
.L_x_228:
[----:B------:R-:W-:Y:S01]  /*0fe0*/  DADD R26, R14, 3 ;  /* 0x400800000e1a7429 */ /* 0x000fe20000000000 */
[----:B------:R-:W-:Y:S01]  /*0ff0*/  IMAD.MOV.U32 R31, RZ, RZ, R5 ;  /* 0x000000ffff1f7224 */ /* 0x000fe200078e0005 */
[----:B------:R-:W-:Y:S05]  /*1000*/  BSSY.RECONVERGENT B1, `(.L_x_229) ;  /* 0x0000011000017945 */ /* 0x000fea0003800200 */
[----:B------:R-:W-:-:S03]  /*1010*/  DADD R28, -RZ, -R30 ;  /* 0x00000000ff1c7229 */ /* 0x000fc6000000091e */
[----:B------:R-:W-:-:S04]  /*1020*/  LOP3.LUT R26, R27, 0x7ff00000, RZ, 0xc0, !PT ;  /* 0x7ff000001b1a7812 */ /* 0x000fc800078ec0ff */
[----:B------:R-:W-:-:S03]  /*1030*/  ISETP.NE.AND P0, PT, R26, 0x7ff00000, PT ;  /* 0x7ff000001a00780c */ /* 0x000fc60003f05270 */
[----:B------:R-:W-:Y:S02]  /*1040*/  FSEL R26, R28, R30, !P2 ;  /* 0x0000001e1c1a7208 */ /* 0x000fe40005000000 */
[----:B------:R-:W-:-:S08]  /*1050*/  FSEL R27, R29, R5, !P2 ;  /* 0x000000051d1b7208 */ /* 0x000fd00005000000 */
[----:B------:R-:W-:Y:S05]  /*1060*/  @P0 BRA `(.L_x_230) ;  /* 0x0000000000280947 */ /* 0x000fea0003800000 */
[----:B------:R-:W-:-:S14]  /*1070*/  DSETP.NAN.AND P0, PT, R14, R14, PT ;  /* 0x0000000e0e00722a */ /* 0x000fdc0003f08000 */
[----:B------:R-:W-:Y:S05]  /*1080*/  @P0 BRA `(.L_x_231) ;  /* 0x00000000001c0947 */ /* 0x000fea0003800000 */
[----:B------:R-:W-:-:S14]  /*1090*/  DSETP.NEU.AND P0, PT, |R14|, +INF , PT ;  /* 0x7ff000000e00742a */ /* 0x000fdc0003f0d200 */
[----:B------:R-:W-:Y:S05]  /*10a0*/  @P0 BRA `(.L_x_230) ;  /* 0x0000000000180947 */ /* 0x000fea0003800000 */
[----:B------:R-:W-:Y:S01]  /*10b0*/  IMAD.MOV.U32 R26, RZ, RZ, -0x100000 ;  /* 0xfff00000ff1a7424 */ /* 0x000fe200078e00ff */
[----:B------:R-:W-:-:S04]  /*10c0*/  ISETP.GE.AND P0, PT, R15, RZ, PT ;  /* 0x000000ff0f00720c */ /* 0x000fc80003f06270 */
[----:B------:R-:W-:Y:S01]  /*10d0*/  SEL R27, R26, 0x7ff00000, !P0 ;  /* 0x7ff000001a1b7807 */ /* 0x000fe20004000000 */
[----:B------:R-:W-:Y:S01]  /*10e0*/  IMAD.MOV.U32 R26, RZ, RZ, RZ ;  /* 0x000000ffff1a7224 */ /* 0x000fe200078e00ff */
[----:B------:R-:W-:Y:S07]  /*10f0*/  BRA `(.L_x_230) ;  /* 0x0000000000047947 */ /* 0x000fee0003800000 */
.L_x_231:
[----:B------:R-:W-:-:S11]  /*1100*/  DADD R26, R14, 3 ;  /* 0x400800000e1a7429 */ /* 0x000fd60000000000 */
.L_x_230:
[----:B------:R-:W-:Y:S05]  /*1110*/  BSYNC.RECONVERGENT B1 ;  /* 0x0000000000017941 */ /* 0x000fea0003800200 */
.L_x_229:
[----:B------:R-:W-:Y:S01]  /*1120*/  DADD R22, RZ, R22 ;  /* 0x00000000ff167229 */ /* 0x000fe20000000016 */
[----:B------:R-:W-:Y:S01]  /*1130*/  UMOV UR22, 0x58392c3a ;  /* 0x58392c3a00167882 */ /* 0x000fe20000000000 */
[----:B------:R-:W-:Y:S01]  /*1140*/  DSETP.NEU.AND P1, PT, R14, 1, PT ;  /* 0x3ff000000e00742a */ /* 0x000fe20003f2d000 */
[----:B------:R-:W-:Y:S01]  /*1150*/  UMOV UR23, 0x4021258b ;  /* 0x4021258b00177882 */ /* 0x000fe20000000000 */
[----:B------:R-:W-:Y:S01]  /*1160*/  UMOV UR24, 0x81a71e37 ;  /* 0x81a71e3700187882 */ /* 0x000fe20000000000 */
[----:B------:R-:W-:Y:S01]  /*1170*/  UMOV UR25, 0x4023258a ;  /* 0x4023258a00197882 */ /* 0x000fe20000000000 */
[----:B------:R-:W-:Y:S02]  /*1180*/  BSSY.RECONVERGENT B1, `(.L_x_232) ;  /* 0x0000010000017945 */ /* 0x000fe40003800200 */
[----:B------:R-:W-:Y:S02]  /*1190*/  FSEL R26, R26, RZ, P1 ;  /* 0x000000ff1a1a7208 */ /* 0x000fe40000800000 */
[----:B------:R-:W-:-:S02]  /*11a0*/  FSEL R22, R22, RZ, P1 ;  /* 0x000000ff16167208 */ /* 0x000fc40000800000 */
[----:B------:R-:W-:Y:S02]  /*11b0*/  FSEL R23, R23, 1.875, P1 ;  /* 0x3ff0000017177808 */ /* 0x000fe40000800000 */
[----:B------:R-:W-:-:S06]  /*11c0*/  FSEL R27, R27, 1.875, P1 ;  /* 0x3ff000001b1b7808 */ /* 0x000fcc0000800000 */
[C-C-:B------:R-:W-:Y:S02]  /*11d0*/  DFMA R28, R26.reuse, UR22, R22.reuse ;  /* 0x000000161a1c7c2b */ /* 0x140fe40008000016 */
[----:B------:R-:W-:Y:S01]  /*11e0*/  DFMA R26, R26, UR24, R22 ;  /* 0x000000181a1a7c2b */ /* 0x000fe20008000016 */
[----:B------:R-:W-:Y:S10]  /*11f0*/  @P3 BRA `(.L_x_233) ;  /* 0x0000000000203947 */ /* 0x000ff40003800000 */
[----:B------:R-:W-:-:S14]  /*1200*/  DSETP.NAN.AND P0, PT, R14, R14, PT ;  /* 0x0000000e0e00722a */ /* 0x000fdc0003f08000 */
[----:B------:R-:W-:Y:S05]  /*1210*/  @P0 BRA `(.L_x_234) ;  /* 0x0000000000140947 */ /* 0x000fea0003800000 */
[----:B------:R-:W-:-:S14]  /*1220*/  DSETP.NEU.AND P0, PT, |R14|, +INF , PT ;  /* 0x7ff000000e00742a */ /* 0x000fdc0003f0d200 */
[----:B------:R-:W-:Y:S05]  /*1230*/  @P0 BRA `(.L_x_233) ;  /* 0x0000000000100947 */ /* 0x000fea0003800000 */
[----:B------:R-:W-:Y:S02]  /*1240*/  IMAD.MOV.U32 R24, RZ, RZ, 0x0 ;  /* 0x00000000ff187424 */ /* 0x000fe400078e00ff */
[----:B------:R-:W-:Y:S01]  /*1250*/  IMAD.MOV.U32 R25, RZ, RZ, 0x7ff00000 ;  /* 0x7ff00000ff197424 */ /* 0x000fe200078e00ff */
[----:B------:R-:W-:Y:S06]  /*1260*/  BRA `(.L_x_233) ;  /* 0x0000000000047947 */ /* 0x000fec0003800000 */
.L_x_234:
[----:B------:R-:W-:-:S11]  /*1270*/  DADD R24, R14, 2 ;  /* 0x400000000e187429 */ /* 0x000fd60000000000 */
.L_x_233:
[----:B------:R-:W-:Y:S05]  /*1280*/  BSYNC.RECONVERGENT B1 ;  /* 0x0000000000017941 */ /* 0x000fea0003800200 */
.L_x_232:
[----:B------:R-:W-:Y:S01]  /*1290*/  DADD R48, -RZ, |R14| ;  /* 0x00000000ff307229 */ /* 0x000fe2000000050e */
[----:B------:R-:W-:Y:S01]  /*12a0*/  FSEL R22, R24, RZ, P1 ;  /* 0x000000ff18167208 */ /* 0x000fe20000800000 */
[----:B------:R-:W-:Y:S01]  /*12b0*/  UMOV UR22, 0xbc80f1a4 ;  /* 0xbc80f1a400167882 */ /* 0x000fe20000000000 */
[----:B------:R-:W-:Y:S01]  /*12c0*/  FSEL R23, R25, 1.875, P1 ;  /* 0x3ff0000019177808 */ /* 0x000fe20000800000 */
[----:B------:R-:W-:Y:S01]  /*12d0*/  UMOV UR23, 0x40320f1b ;  /* 0x40320f1b00177882 */ /* 0x000fe20000000000 */
[----:B------:R-:W-:Y:S01]  /*12e0*/  UMOV UR24, 0x6a060a04 ;  /* 0x6a060a0400187882 */ /* 0x000fe20000000000 */
[----:B------:R-:W-:Y:S01]  /*12f0*/  UMOV UR25, 0x4039a209 ;  /* 0x4039a20900197882 */ /* 0x000fe20000000000 */
[----:B------:R-:W-:Y:S01]  /*1300*/  BSSY.RECONVERGENT B1, `(.L_x_235) ;  /* 0x0000008000017945 */ /* 0x000fe20003800200 */
[----:B------:R-:W-:Y:S01]  /*1310*/  ISETP.GE.AND P2, PT, R15, RZ, PT ;  /* 0x000000ff0f00720c */ /* 0x000fe20003f46270 */
[C---:B------:R-:W-:Y:S01]  /*1320*/  DFMA R24, R22.reuse, UR22, R28 ;  /* 0x0000001616187c2b */ /* 0x040fe2000800001c */
[----:B------:R-:W-:Y:S01]  /*1330*/  IMAD.MOV.U32 R5, RZ, RZ, 0x3ff00000 ;  /* 0x3ff00000ff057424 */ /* 0x000fe200078e00ff */
[----:B------:R-:W-:Y:S01]  /*1340*/  DFMA R22, R22, UR24, R26 ;  /* 0x0000001816167c2b */ /* 0x000fe2000800001a */
[----:B------:R-:W-:Y:S01]  /*1350*/  IMAD.MOV.U32 R28, RZ, RZ, R48 ;  /* 0x000000ffff1c7224 */ /* 0x000fe200078e0030 */
[----:B------:R-:W-:-:S09]  /*1360*/  MOV R48, 0x1380 ;  /* 0x0000138000307802 */ /* 0x000fd20000000f00 */
[----:B------:R-:W-:Y:S05]  /*1370*/  CALL.REL.NOINC `($_Z19fband_noniso_directPdS_S_S_S_S_S_S_S_S_ddiiidi$__internal_accurate_pow) ;  /* 0x0000008c00547944 */ /* 0x000fea0003c00000 */
[----:B------:R-:W-:Y:S05]  /*1380*/  BSYNC.RECONVERGENT B1 ;  /* 0x0000000000017941 */ /* 0x000fea0003800200 */
.L_x_235:
        /* <DEDUP_REMOVED lines=13> */
[----:B------:R-:W-:-:S05]  /*1460*/  IMAD.MOV.U32 R30, RZ, RZ, -0x100000 ;  /* 0xfff00000ff1e7424 */ /* 0x000fca00078e00ff */
[----:B------:R-:W-:Y:S01]  /*1470*/  SEL R31, R30, 0x7ff00000, !P2 ;  /* 0x7ff000001e1f7807 */ /* 0x000fe20005000000 */
[----:B------:R-:W-:Y:S01]  /*1480*/  IMAD.MOV.U32 R30, RZ, RZ, RZ ;  /* 0x000000ffff1e7224 */ /* 0x000fe200078e00ff */
[----:B------:R-:W-:Y:S06]  /*1490*/  BRA `(.L_x_237) ;  /* 0x0000000000047947 */ /* 0x000fec0003800000 */
.L_x_238:
[----:B------:R-:W-:-:S11]  /*14a0*/  DADD R30, R14, 1 ;  /* 0x3ff000000e1e7429 */ /* 0x000fd60000000000 */
.L_x_237:
[----:B------:R-:W-:Y:S05]  /*14b0*/  BSYNC.RECONVERGENT B1 ;  /* 0x0000000000017941 */ /* 0x000fea0003800200 */
.L_x_236:
[----:B------:R-:W0:Y:S01]  /*14c0*/  MUFU.RCP64H R27, R15 ;  /* 0x0000000f001b7308 */ /* 0x000e220000001800 */
[----:B------:R-:W-:Y:S01]  /*14d0*/  VIADD R26, R15, 0x300402 ;  /* 0x003004020f1a7836 */ /* 0x000fe20000000000 */
[C---:B------:R-:W-:Y:S01]  /*14e0*/  DADD R34, -R14.reuse, +INF ;  /* 0x7ff000000e227429 */ /* 0x040fe20000000100 */
[----:B------:R-:W-:Y:S01]  /*14f0*/  FSEL R32, R30, RZ, P1 ;  /* 0x000000ff1e207208 */ /* 0x000fe20000800000 */
[----:B------:R-:W-:Y:S01]  /*1500*/  DSETP.GT.AND P0, PT, R14, RZ, PT ;  /* 0x000000ff0e00722a */ /* 0x000fe20003f04000 */
[----:B------:R-:W-:Y:S01]  /*1510*/  FSEL R33, R31, 1.875, P1 ;  /* 0x3ff000001f217808 */ /* 0x000fe20000800000 */
[----:B------:R-:W-:Y:S01]  /*1520*/  UMOV UR22, 0x61342271 ;  /* 0x6134227100167882 */ /* 0x000fe20000000000 */
[----:B------:R-:W-:Y:S01]  /*1530*/  UMOV UR23, 0x402144ff ;  /* 0x402144ff00177882 */ /* 0x000fe20000000000 */
[----:B------:R-:W-:Y:S01]  /*1540*/  UMOV UR24, 0xdd4b2460 ;  /* 0xdd4b246000187882 */ /* 0x000fe20000000000 */
[----:B------:R-:W-:Y:S01]  /*1550*/  UMOV UR25, 0x40351982 ;  /* 0x4035198200197882 */ /* 0x000fe20000000000 */
[----:B------:R-:W-:Y:S01]  /*1560*/  FSETP.GEU.AND P2, PT, |R0|, 4.1917929649353027344, PT ;  /* 0x4086232b0000780b */ /* 0x000fe20003f4e200 */
[C---:B------:R-:W-:Y:S01]  /*1570*/  DFMA R24, R32.reuse, UR22, R24 ;  /* 0x0000001620187c2b */ /* 0x040fe20008000018 */
[----:B------:R-:W-:Y:S01]  /*1580*/  FSEL R5, R34, RZ, !P0 ;  /* 0x000000ff22057208 */ /* 0x000fe20004000000 */
[----:B------:R-:W-:Y:S01]  /*1590*/  DFMA R22, R32, UR24, R22 ;  /* 0x0000001820167c2b */ /* 0x000fe20008000016 */
[----:B------:R-:W-:Y:S01]  /*15a0*/  FSEL R35, R35, RZ, !P0 ;  /* 0x000000ff23237208 */ /* 0x000fe20004000000 */
[----:B------:R-:W-:Y:S01]  /*15b0*/  UMOV UR22, 0x71e2f679 ;  /* 0x71e2f67900167882 */ /* 0x000fe20000000000 */
[----:B------:R-:W-:Y:S01]  /*15c0*/  FSETP.GEU.AND P0, PT, |R26|, 5.8789094863358348022e-39, PT ;  /* 0x004004021a00780b */ /* 0x000fe20003f0e200 */
[----:B0-----:R-:W-:Y:S01]  /*15d0*/  DFMA R28, -R14, R26, 1 ;  /* 0x3ff000000e1c742b */ /* 0x001fe2000000011a */
[----:B------:R-:W-:Y:S01]  /*15e0*/  FSETP.GEU.AND P1, PT, |R0|, 4.2275390625, PT ;  /* 0x408748000000780b */ /* 0x000fe20003f2e200 */
[----:B------:R-:W-:Y:S01]  /*15f0*/  UMOV UR23, 0x3fd12334 ;  /* 0x3fd1233400177882 */ /* 0x000fe20000000000 */
[----:B------:R-:W-:Y:S01]  /*1600*/  UMOV UR24, 0x6f45f0ec ;  /* 0x6f45f0ec00187882 */ /* 0x000fe20000000000 */
[----:B------:R-:W-:Y:S01]  /*1610*/  UMOV UR25, 0x400fab00 ;  /* 0x400fab0000197882 */ /* 0x000fe20000000000 */
[----:B------:R-:W-:Y:S01]  /*1620*/  FSEL R5, R5, R12, P1 ;  /* 0x0000000c05057208 */ /* 0x000fe20000800000 */
[----:B------:R-:W-:Y:S01]  /*1630*/  DADD R24, R24, UR22 ;  /* 0x0000001618187e29 */ /* 0x000fe20008000000 */
[----:B------:R-:W-:Y:S01]  /*1640*/  BSSY.RECONVERGENT B1, `(.L_x_239) ;  /* 0x0000012000017945 */ /* 0x000fe20003800200 */
[----:B------:R-:W-:Y:S01]  /*1650*/  DFMA R28, R28, R28, R28 ;  /* 0x0000001c1c1c722b */ /* 0x000fe2000000001c */
[----:B------:R-:W-:Y:S01]  /*1660*/  @P2 FSEL R4, R35, R13, P1 ;  /* 0x0000000d23042208 */ /* 0x000fe20000800000 */
[----:B------:R-:W-:Y:S01]  /*1670*/  DADD R22, R22, UR24 ;  /* 0x0000001816167e29 */ /* 0x000fe20008000000 */
[----:B------:R-:W-:-:S05]  /*1680*/  FSEL R20, R20, R5, !P2 ;  /* 0x0000000514147208 */ /* 0x000fca0005000000 */
[----:B------:R-:W-:-:S08]  /*1690*/  DFMA R28, R26, R28, R26 ;  /* 0x0000001c1a1c722b */ /* 0x000fd0000000001a */
[----:B------:R-:W-:-:S08]  /*16a0*/  DFMA R30, -R14, R28, 1 ;  /* 0x3ff000000e1e742b */ /* 0x000fd0000000011c */
[----:B------:R-:W-:Y:S01]  /*16b0*/  DFMA R28, R28, R30, R28 ;  /* 0x0000001e1c1c722b */ /* 0x000fe2000000001c */
[----:B------:R-:W-:Y:S10]  /*16c0*/  @P0 BRA `(.L_x_240) ;  /* 0x0000000000240947 */ /* 0x000ff40003800000 */
[----:B------:R-:W-:Y:S01]  /*16d0*/  LOP3.LUT R28, R15, 0x7fffffff, RZ, 0xc0, !PT ;  /* 0x7fffffff0f1c7812 */ /* 0x000fe200078ec0ff */
[----:B------:R-:W-:Y:S01]  /*16e0*/  IMAD.MOV.U32 R30, RZ, RZ, R14 ;  /* 0x000000ffff1e7224 */ /* 0x000fe200078e000e */
[----:B------:R-:W-:Y:S01]  /*16f0*/  MOV R5, 0x1730 ;  /* 0x0000173000057802 */ /* 0x000fe20000000f00 */
[----:B------:R-:W-:Y:S02]  /*1700*/  IMAD.MOV.U32 R29, RZ, RZ, R15 ;  /* 0x000000ffff1d7224 */ /* 0x000fe400078e000f */
[----:B------:R-:W-:-:S07]  /*1710*/  VIADD R28, R28, 0xfff00000 ;  /* 0xfff000001c1c7836 */ /* 0x000fce0000000000 */
[----:B------:R-:W-:Y:S05]  /*1720*/  CALL.REL.NOINC `($__internal_5_$__cuda_sm20_dblrcp_rn_slowpath_v3) ;  /* 0x0000008000287944 */ /* 0x000fea0003c00000 */
[----:B------:R-:W-:-:S04]  /*1730*/  LOP3.LUT R29, R29, R28, RZ, 0x3c, !PT ;  /* 0x0000001c1d1d7212 */ /* 0x000fc800078e3cff */
[----:B------:R-:W-:-:S04]  /*1740*/  LOP3.LUT R28, R29, R28, RZ, 0x3c, !PT ;  /* 0x0000001c1d1c7212 */ /* 0x000fc800078e3cff */
[----:B------:R-:W-:-:S07]  /*1750*/  LOP3.LUT R29, R29, R28, RZ, 0x3c, !PT ;  /* 0x0000001c1d1d7212 */ /* 0x000fce00078e3cff */
.L_x_240:
[----:B------:R-:W-:Y:S05]  /*1760*/  BSYNC.RECONVERGENT B1 ;  /* 0x0000000000017941 */ /* 0x000fea0003800200 */
.L_x_239:
[----:B------:R-:W0:Y:S01]  /*1770*/  MUFU.RCP64H R13, R23 ;  /* 0x00000017000d7308 */ /* 0x000e220000001800 */
[----:B------:R-:W-:Y:S01]  /*1780*/  IMAD.MOV.U32 R12, RZ, RZ, 0x1 ;  /* 0x00000001ff0c7424 */ /* 0x000fe200078e00ff */
[----:B------:R-:W-:Y:S01]  /*1790*/  BSSY.RECONVERGENT B2, `(.L_x_241) ;  /* 0x0000018000027945 */ /* 0x000fe20003800200 */
[----:B------:R-:W-:-:S06]  /*17a0*/  IMAD.MOV.U32 R21, RZ, RZ, R4 ;  /* 0x000000ffff157224 */ /* 0x000fcc00078e0004 */
[----:B------:R-:W-:Y:S02]  /*17b0*/  DMUL R28, R28, R20 ;  /* 0x000000141c1c7228 */ /* 0x000fe40000000000 */
[----:B0-----:R-:W-:-:S06]  /*17c0*/  DFMA R26, -R22, R12, 1 ;  /* 0x3ff00000161a742b */ /* 0x001fcc000000010c */
[----:B------:R-:W-:Y:S02]  /*17d0*/  DMUL R28, R24, R28 ;  /* 0x0000001c181c7228 */ /* 0x000fe40000000000 */
[----:B------:R-:W-:-:S08]  /*17e0*/  DFMA R26, R26, R26, R26 ;  /* 0x0000001a1a1a722b */ /* 0x000fd0000000001a */
[----:B------:R-:W-:Y:S01]  /*17f0*/  FSETP.GEU.AND P1, PT, |R29|, 6.5827683646048100446e-37, PT ;  /* 0x036000001d00780b */ /* 0x000fe20003f2e200 */
        /* <DEDUP_REMOVED lines=12> */
[----:B------:R-:W-:-:S07]  /*18c0*/  IMAD.MOV.U32 R5, RZ, RZ, R23 ;  /* 0x000000ffff057224 */ /* 0x000fce00078e0017 */
[----:B------:R-:W-:Y:S05]  /*18d0*/  CALL.REL.NOINC `($__internal_6_$__cuda_sm20_div_rn_f64_full) ;  /* 0x0000008000687944 */ /* 0x000fea0003c00000 */
[----:B------:R-:W-:-:S04]  /*18e0*/  LOP3.LUT R5, R5, R4, RZ, 0x3c, !PT ;  /* 0x0000000405057212 */ /* 0x000fc800078e3cff */
[----:B------:R-:W-:-:S04]  /*18f0*/  LOP3.LUT R4, R5, R4, RZ, 0x3c, !PT ;  /* 0x0000000405047212 */ /* 0x000fc800078e3cff */
[----:B------:R-:W-:-:S07]  /*1900*/  LOP3.LUT R5, R5, R4, RZ, 0x3c, !PT ;  /* 0x0000000405057212 */ /* 0x000fce00078e3cff */
.L_x_242:
[----:B------:R-:W-:Y:S05]  /*1910*/  BSYNC.RECONVERGENT B2 ;  /* 0x0000000000027941 */ /* 0x000fea0003800200 */
.L_x_241:
[----:B------:R-:W-:Y:S02]  /*1920*/  IMAD.MOV.U32 R12, RZ, RZ, R4 ;  /* 0x000000ffff0c7224 */ /* 0x000fe400078e0004 */
[----:B------:R-:W-:Y:S01]  /*1930*/  IMAD.MOV.U32 R13, RZ, RZ, R5 ;  /* 0x000000ffff0d7224 */ /* 0x000fe200078e0005 */
[----:B------:R-:W-:Y:S06]  /*1940*/  BRA `(.L_x_243) ;  /* 0x0000000c00187947 */ /* 0x000fec0003800000 */
.L_x_224:
[----:B------:R-:W-:Y:S01]  /*1950*/  ISETP.GT.AND P0, PT, R15, 0xfffff, PT ;  /* 0x000fffff0f00780c */ /* 0x000fe20003f04270 */
[----:B------:R-:W-:Y:S01]  /*1960*/  IMAD.MOV.U32 R4, RZ, RZ, R14 ;  /* 0x000000ffff047224 */ /* 0x000fe200078e000e */
[----:B------:R-:W-:Y:S01]  /*1970*/  BSSY.RECONVERGENT B1, `(.L_x_244) ;  /* 0x0000053000017945 */ /* 0x000fe20003800200 */
[--C-:B------:R-:W-:Y:S02]  /*1980*/  IMAD.MOV.U32 R5, RZ, RZ, R15.reuse ;  /* 0x000000ffff057224 */ /* 0x100fe400078e000f */
[----:B------:R-:W-:Y:S02]  /*1990*/  IMAD.MOV.U32 R0, RZ, RZ, R15 ;  /* 0x000000ffff007224 */ /* 0x000fe400078e000f */
[----:B------:R-:W-:-:S06]  /*19a0*/  IMAD.MOV.U32 R27, RZ, RZ, -0x3ff ;  /* 0xfffffc01ff1b7424 */ /* 0x000fcc00078e00ff */
[----:B------:R-:W-:Y:S01]  /*19b0*/  @!P0 DMUL R4, R14, 1.80143985094819840000e+16 ;  /* 0x435000000e048828 */ /* 0x000fe20000000000 */
[----:B------:R-:W-:-:S09]  /*19c0*/  @!P0 IMAD.MOV.U32 R27, RZ, RZ, -0x435 ;  /* 0xfffffbcbff1b8424 */ /* 0x000fd200078e00ff */
[----:B------:R-:W-:-:S04]  /*19d0*/  @!P0 IMAD.MOV.U32 R0, RZ, RZ, R5 ;  /* 0x000000ffff008224 */ /* 0x000fc800078e0005 */
[----:B------:R-:W-:-:S05]  /*19e0*/  VIADD R20, R0, 0xffffffff ;  /* 0xffffffff00147836 */ /* 0x000fca0000000000 */
[----:B------:R-:W-:Y:S01]  /*19f0*/  ISETP.GT.U32.AND P3, PT, R20, 0x7feffffe, PT ;  /* 0x7feffffe1400780c */ /* 0x000fe20003f64070 */
[----:B------:R-:W-:Y:S02]  /*1a00*/  IMAD.MOV.U32 R20, RZ, RZ, R14 ;  /* 0x000000ffff147224 */ /* 0x000fe400078e000e */
[----:B------:R-:W-:-:S10]  /*1a10*/  @!P0 IMAD.MOV.U32 R20, RZ, RZ, R4 ;  /* 0x000000ffff148224 */ /* 0x000fd400078e0004 */
[----:B------:R-:W-:Y:S05]  /*1a20*/  @P3 BRA `(.L_x_245) ;  /* 0x0000000400043947 */ /* 0x000fea0003800000 */
[----:B------:R-:W-:Y:S01]  /*1a30*/  LOP3.LUT R4, R0, 0xfffff, RZ, 0xc0, !PT ;  /* 0x000fffff00047812 */ /* 0x000fe200078ec0ff */
[----:B------:R-:W-:Y:S01]  /*1a40*/  IMAD.MOV.U32 R30, RZ, RZ, -0x748574fc ;  /* 0x8b7a8b04ff1e7424 */ /* 0x000fe200078e00ff */
[----:B------:R-:W-:Y:S01]  /*1a50*/  UMOV UR22, 0x3ae80f1e ;  /* 0x3ae80f1e00167882 */ /* 0x000fe20000000000 */
[----:B------:R-:W-:Y:S01]  /*1a60*/  IMAD.MOV.U32 R31, RZ, RZ, 0x3ed0ee25 ;  /* 0x3ed0ee25ff1f7424 */ /* 0x000fe200078e00ff */
[----:B------:R-:W-:Y:S01]  /*1a70*/  LOP3.LUT R5, R4, 0x3ff00000, RZ, 0xfc, !PT ;  /* 0x3ff0000004057812 */ /* 0x000fe200078efcff */
[----:B------:R-:W-:Y:S01]  /*1a80*/  IMAD.MOV.U32 R4, RZ, RZ, R20 ;  /* 0x000000ffff047224 */ /* 0x000fe200078e0014 */
[----:B------:R-:W-:Y:S01]  /*1a90*/  UMOV UR23, 0x3eb1380b ;  /* 0x3eb1380b00177882 */ /* 0x000fe20000000000 */
[----:B------:R-:W-:Y:S01]  /*1aa0*/  IMAD.MOV.U32 R20, RZ, RZ, RZ ;  /* 0x000000ffff147224 */ /* 0x000fe200078e00ff */
        /* <DEDUP_REMOVED lines=36> */
[----:B------:R-:W-:Y:S01]  /*1cf0*/  UMOV UR23, 0x3f899999 ;  /* 0x3f89999900177882 */ /* 0x000fe20000000000 */
[----:B------:R-:W-:Y:S01]  /*1d00*/  DADD R28, R34, -UR24 ;  /* 0x80000018221c7e29 */ /* 0x000fe20008000000 */
[----:B------:R-:W-:Y:S01]  /*1d10*/  UMOV UR24, 0xfefa39ef ;  /* 0xfefa39ef00187882 */ /* 0x000fe20000000000 */
[----:B------:R-:W-:-:S03]  /*1d20*/  UMOV UR25, 0x3fe62e42 ;  /* 0x3fe62e4200197882 */ /* 0x000fc60000000000 */
[----:B------:R-:W-:Y:S01]  /*1d30*/  DFMA R30, R24, R30, UR22 ;  /* 0x00000016181e7e2b */ /* 0x000fe2000800001e */
[----:B------:R-:W-:Y:S01]  /*1d40*/  UMOV UR22, 0x55555554 ;  /* 0x5555555400167882 */ /* 0x000fe20000000000 */
[----:B------:R-:W-:Y:S01]  /*1d50*/  UMOV UR23, 0x3fb55555 ;  /* 0x3fb5555500177882 */ /* 0x000fe20000000000 */
[----:B------:R-:W-:-:S05]  /*1d60*/  DFMA R4, R28, UR24, R22 ;  /* 0x000000181c047c2b */ /* 0x000fca0008000016 */
        /* <DEDUP_REMOVED lines=13> */
.L_x_245:
[----:B------:R-:W-:Y:S01]  /*1e40*/  IMAD.MOV.U32 R20, RZ, RZ, 0x0 ;  /* 0x00000000ff147424 */ /* 0x000fe200078e00ff */
[----:B------:R-:W-:Y:S01]  /*1e50*/  LOP3.LUT P0, RZ, R5, 0x7fffffff, RZ, 0xc0, !PT ;  /* 0x7fffffff05ff7812 */ /* 0x000fe2000780c0ff */
[----:B------:R-:W-:-:S06]  /*1e60*/  IMAD.MOV.U32 R21, RZ, RZ, 0x7ff00000 ;  /* 0x7ff00000ff157424 */ /* 0x000fcc00078e00ff */
[----:B------:R-:W-:-:S10]  /*1e70*/  DFMA R20, R4, R20, +INF ;  /* 0x7ff000000414742b */ /* 0x000fd40000000014 */
[----:B------:R-:W-:Y:S02]  /*1e80*/  FSEL R20, R20, RZ, P0 ;  /* 0x000000ff14147208 */ /* 0x000fe40000000000 */
[----:B------:R-:W-:-:S07]  /*1e90*/  FSEL R21, R21, -QNAN , P0 ;  /* 0xfff0000015157808 */ /* 0x000fce0000000000 */
.L_x_246:
[----:B------:R-:W-:Y:S05]  /*1ea0*/  BSYNC.RECONVERGENT B1 ;  /* 0x0000000000017941 */ /* 0x000fea0003800200 */
.L_x_244:
[----:B------:R-:W-:Y:S01]  /*1eb0*/  DADD R28, -RZ, |R14| ;  /* 0x00000000ff1c7229 */ /* 0x000fe2000000050e */
[----:B------:R-:W-:Y:S01]  /*1ec0*/  UMOV UR22, 0xf9ce0cbe ;  /* 0xf9ce0cbe00167882 */ /* 0x000fe20000000000 */
[----:B------:R-:W-:Y:S01]  /*1ed0*/  UMOV UR23, 0x3fe2788c ;  /* 0x3fe2788c00177882 */ /* 0x000fe20000000000 */
[C---:B------:R-:W-:Y:S01]  /*1ee0*/  DSETP.NEU.AND P3, PT, R14.reuse, 1, PT ;  /* 0x3ff000000e00742a */ /* 0x040fe20003f6d000 */
[----:B------:R-:W-:Y:S01]  /*1ef0*/  BSSY.RECONVERGENT B1, `(.L_x_247) ;  /* 0x0000008000017945 */ /* 0x000fe20003800200 */
[----:B------:R-:W-:Y:S01]  /*1f00*/  DSETP.NEU.AND P5, PT, |R14|, +INF , PT ;  /* 0x7ff000000e00742a */ /* 0x000fe20003fad200 */
[----:B------:R-:W-:Y:S01]  /*1f10*/  ISETP.NE.AND P4, PT, R26, 0x7ff00000, PT ;  /* 0x7ff000001a00780c */ /* 0x000fe20003f85270 */
[----:B------:R-:W-:Y:S01]  /*1f20*/  DADD R20, -R20, -UR22 ;  /* 0x8000001614147e29 */ /* 0x000fe20008000100 */
[----:B------:R-:W-:Y:S01]  /*1f30*/  IMAD.MOV.U32 R5, RZ, RZ, 0x3ff00000 ;  /* 0x3ff00000ff057424 */ /* 0x000fe200078e00ff */
[----:B------:R-:W-:Y:S01]  /*1f40*/  MOV R48, 0x1f70 ;  /* 0x00001f7000307802 */ /* 0x000fe20000000f00 */
[----:B------:R-:W-:-:S09]  /*1f50*/  IMAD.MOV.U32 R49, RZ, RZ, R29 ;  /* 0x000000ffff317224 */ /* 0x000fd200078e001d */
[----:B------:R-:W-:Y:S05]  /*1f60*/  CALL.REL.NOINC `($_Z19fband_noniso_directPdS_S_S_S_S_S_S_S_S_ddiiidi$__internal_accurate_pow) ;  /* 0x0000008000587944 */ /* 0x000fea0003c00000 */
[----:B------:R-:W-:Y:S05]  /*1f70*/  BSYNC.RECONVERGENT B1 ;  /* 0x0000000000017941 */ /* 0x000fea0003800200 */
.L_x_247:
[----:B------:R-:W-:Y:S01]  /*1f80*/  DADD R24, R14, 1 ;  /* 0x3ff000000e187429 */ /* 0x000fe20000000000 */
[----:B------:R-:W-:Y:S01]  /*1f90*/  IMAD.MOV.U32 R4, RZ, RZ, R30 ;  /* 0x000000ffff047224 */ /* 0x000fe200078e001e */
[----:B------:R-:W-:Y:S01]  /*1fa0*/  UMOV UR22, 0x1373a53e ;  /* 0x1373a53e00167882 */ /* 0x000fe20000000000 */
[----:B------:R-:W-:Y:S01]  /*1fb0*/  IMAD.MOV.U32 R0, RZ, RZ, -0x100000 ;  /* 0xfff00000ff007424 */ /* 0x000fe200078e00ff */
[----:B------:R-:W-:Y:S01]  /*1fc0*/  UMOV UR23, 0x3fefffef ;  /* 0x3fefffef00177882 */ /* 0x000fe20000000000 */
[----:B------:R-:W-:Y:S01]  /*1fd0*/  @!P4 FSEL R12, R12, RZ, P5 ;  /* 0x000000ff0c0cc208 */ /* 0x000fe20002800000 */
[----:B------:R-:W-:Y:S01]  /*1fe0*/  DADD R28, -RZ, |R14| ;  /* 0x00000000ff1c7229 */ /* 0x000fe2000000050e */
[----:B------:R-:W-:Y:S01]  /*1ff0*/  @!P4 FSEL R13, R13, +QNAN , P5 ;  /* 0x7ff000000d0dc808 */ /* 0x000fe20002800000 */
[----:B------:R-:W-:Y:S01]  /*2000*/  DADD R22, -RZ, -R4 ;  /* 0x00000000ff167229 */ /* 0x000fe20000000904 */
[----:B------:R-:W-:Y:S01]  /*2010*/  SEL R0, R0, 0x7ff00000, !P2 ;  /* 0x7ff0000000007807 */ /* 0x000fe20005000000 */
[----:B------:R-:W-:Y:S01]  /*2020*/  BSSY.RECONVERGENT B1, `(.L_x_248) ;  /* 0x0000017000017945 */ /* 0x000fe20003800200 */
[----:B------:R-:W-:-:S02]  /*2030*/  LOP3.LUT R24, R25, 0x7ff00000, RZ, 0xc0, !PT ;  /* 0x7ff0000019187812 */ /* 0x000fc400078ec0ff */
[----:B------:R-:W-:Y:S02]  /*2040*/  MOV R48, 0x2190 ;  /* 0x0000219000307802 */ /* 0x000fe40000000f00 */
[----:B------:R-:W-:Y:S01]  /*2050*/  ISETP.NE.AND P0, PT, R24, 0x7ff00000, PT ;  /* 0x7ff000001800780c */ /* 0x000fe20003f05270 */
[----:B------:R-:W-:Y:S02]  /*2060*/  IMAD.MOV.U32 R49, RZ, RZ, R29 ;  /* 0x000000ffff317224 */ /* 0x000fe400078e001d */
[----:B------:R-:W-:Y:S02]  /*2070*/  FSEL R5, R23, R5, !P2 ;  /* 0x0000000517057208 */ /* 0x000fe40005000000 */
[----:B------:R-:W-:Y:S02]  /*2080*/  FSEL R4, R22, R30, !P2 ;  /* 0x0000001e16047208 */ /* 0x000fe40005000000 */
[----:B------:R-:W-:Y:S02]  /*2090*/  FSEL R5, R15, R5, !P1 ;  /* 0x000000050f057208 */ /* 0x000fe40004800000 */
[----:B------:R-:W-:-:S04]  /*20a0*/  FSEL R4, R4, RZ, P1 ;  /* 0x000000ff04047208 */ /* 0x000fc80000800000 */
[----:B------:R-:W-:Y:S02]  /*20b0*/  @!P0 FSEL R5, R0, R5, !P5 ;  /* 0x0000000500058208 */ /* 0x000fe40006800000 */
[----:B------:R-:W-:-:S06]  /*20c0*/  @!P0 FSEL R4, R4, RZ, P5 ;  /* 0x000000ff04048208 */ /* 0x000fcc0002800000 */
[----:B------:R-:W-:Y:S01]  /*20d0*/  DMUL R4, R4, UR22 ;  /* 0x0000001604047c28 */ /* 0x000fe20008000000 */
[----:B------:R-:W-:Y:S01]  /*20e0*/  UMOV UR22, 0xa396729e ;  /* 0xa396729e00167882 */ /* 0x000fe20000000000 */
[----:B------:R-:W-:Y:S02]  /*20f0*/  UMOV UR23, 0x3fcffd11 ;  /* 0x3fcffd1100177882 */ /* 0x000fe40000000000 */
[----:B------:R-:W-:-:S06]  /*2100*/  DMUL R22, R12, -UR22 ;  /* 0x800000160c167c28 */ /* 0x000fcc0008000000 */
[----:B------:R-:W-:Y:S02]  /*2110*/  FSEL R12, R4, 3.0752382683500407845e-27, P3 ;  /* 0x1373a53e040c7808 */ /* 0x000fe40001800000 */
[----:B------:R-:W-:Y:S02]  /*2120*/  FSEL R13, R5, 1.8749979734420776367, P3 ;  /* 0x3fefffef050d7808 */ /* 0x000fe40001800000 */
[----:B------:R-:W-:Y:S02]  /*2130*/  FSEL R4, R22, -1.6311574854349628386e-17, P3 ;  /* 0xa396729e16047808 */ /* 0x000fe40001800000 */
[----:B------:R-:W-:Y:S02]  /*2140*/  FSEL R5, R23, -1.6249104738235473633, P3 ;  /* 0xbfcffd1117057808 */ /* 0x000fe40001800000 */
[----:B------:R-:W-:-:S08]  /*2150*/  DADD R12, R20, R12 ;  /* 0x00000000140c7229 */ /* 0x000fd0000000000c */
[----:B------:R-:W-:Y:S01]  /*2160*/  DADD R12, R12, R4 ;  /* 0x000000000c0c7229 */ /* 0x000fe20000000004 */
[----:B------:R-:W-:-:S10]  /*2170*/  IMAD.MOV.U32 R5, RZ, RZ, 0x40080000 ;  /* 0x40080000ff057424 */ /* 0x000fd400078e00ff */
[----:B------:R-:W-:Y:S05]  /*2180*/  CALL.REL.NOINC `($_Z19fband_noniso_directPdS_S_S_S_S_S_S_S_S_ddiiidi$__internal_accurate_pow) ;  /* 0x0000007c00d07944 */ /* 0x000fea0003c00000 */
[----:B------:R-:W-:Y:S05]  /*2190*/  BSYNC.RECONVERGENT B1 ;  /* 0x0000000000017941 */ /* 0x000fea0003800200 */
.L_x_248:
[----:B------:R-:W-:Y:S01]  /*21a0*/  DADD R22, R14, 3 ;  /* 0x400800000e167429 */ /* 0x000fe20000000000 */
[----:B------:R-:W-:Y:S01]  /*21b0*/  IMAD.MOV.U32 R4, RZ, RZ, R30 ;  /* 0x000000ffff047224 */ /* 0x000fe200078e001e */
[----:B------:R-:W-:Y:S01]  /*21c0*/  UMOV UR22, 0xe8b30754 ;  /* 0xe8b3075400167882 */ /* 0x000fe20000000000 */
[----:B------:R-:W-:Y:S01]  /*21d0*/  IMAD.MOV.U32 R0, RZ, RZ, -0x100000 ;  /* 0xfff00000ff007424 */ /* 0x000fe200078e00ff */
[----:B------:R-:W-:Y:S01]  /*21e0*/  UMOV UR23, 0x3fac4321 ;  /* 0x3fac432100177882 */ /* 0x000fe20000000000 */
[----:B------:R-:W-:Y:S01]  /*21f0*/  DADD R28, -RZ, |R14| ;  /* 0x00000000ff1c7229 */ /* 0x000fe2000000050e */
[----:B------:R-:W-:Y:S01]  /*2200*/  BSSY.RECONVERGENT B1, `(.L_x_249) ;  /* 0x0000013000017945 */ /* 0x000fe20003800200 */
[----:B------:R-:W-:Y:S01]  /*2210*/  DADD R20, -RZ, -R4 ;  /* 0x00000000ff147229 */ /* 0x000fe20000000904 */
[----:B------:R-:W-:Y:S02]  /*2220*/  SEL R0, R0, 0x7ff00000, !P2 ;  /* 0x7ff0000000007807 */ /* 0x000fe40005000000 */
        /* <DEDUP_REMOVED lines=10> */
[----:B------:R-:W-:-:S10]  /*22d0*/  DMUL R4, R4, UR22 ;  /* 0x0000001604047c28 */ /* 0x000fd40008000000 */
[----:B------:R-:W-:Y:S02]  /*22e0*/  FSEL R4, R4, -6.76351024384065316848e+24, P3 ;  /* 0xe8b3075404047808 */ /* 0x000fe40001800000 */
[----:B------:R-:W-:-:S06]  /*22f0*/  FSEL R5, R5, 1.3457986116409301758, P3 ;  /* 0x3fac432105057808 */ /* 0x000fcc0001800000 */
[----:B------:R-:W-:Y:S01]  /*2300*/  DADD R12, R12, R4 ;  /* 0x000000000c0c7229 */ /* 0x000fe20000000004 */
[----:B------:R-:W-:-:S10]  /*2310*/  IMAD.MOV.U32 R5, RZ, RZ, 0x40100000 ;  /* 0x40100000ff057424 */ /* 0x000fd400078e00ff */
[----:B------:R-:W-:Y:S05]  /*2320*/  CALL.REL.NOINC `($_Z19fband_noniso_directPdS_S_S_S_S_S_S_S_S_ddiiidi$__internal_accurate_pow) ;  /* 0x0000007c00687944 */ /* 0x000fea0003c00000 */
[----:B------:R-:W-:Y:S05]  /*2330*/  BSYNC.RECONVERGENT B1 ;  /* 0x0000000000017941 */ /* 0x000fea0003800200 */
.L_x_249:
[----:B------:R-:W-:Y:S01]  /*2340*/  DADD R20, R14, 4 ;  /* 0x401000000e147429 */ /* 0x000fe20000000000 */
[----:B------:R-:W-:Y:S01]  /*2350*/  FSEL R4, R30, RZ, P1 ;  /* 0x000000ff1e047208 */ /* 0x000fe20000800000 */
[----:B------:R-:W-:Y:S01]  /*2360*/  UMOV UR22, 0x64dc7891 ;  /* 0x64dc789100167882 */ /* 0x000fe20000000000 */
[----:B------:R-:W-:Y:S01]  /*2370*/  FSEL R5, R5, RZ, P1 ;  /* 0x000000ff05057208 */ /* 0x000fe20000800000 */
[----:B------:R-:W-:Y:S01]  /*2380*/  UMOV UR23, 0x3f83fd12 ;  /* 0x3f83fd1200177882 */ /* 0x000fe20000000000 */
[----:B------:R-:W-:Y:S01]  /*2390*/  DADD R28, -RZ, |R14| ;  /* 0x00000000ff1c7229 */ /* 0x000fe2000000050e */
[----:B------:R-:W-:Y:S01]  /*23a0*/  BSSY.RECONVERGENT B1, `(.L_x_250) ;  /* 0x000000d000017945 */ /* 0x000fe20003800200 */
[----:B------:R-:W-:-:S03]  /*23b0*/  MOV R48, 0x2470 ;  /* 0x0000247000307802 */ /* 0x000fc60000000f00 */
[----:B------:R-:W-:-:S04]  /*23c0*/  LOP3.LUT R20, R21, 0x7ff00000, RZ, 0xc0, !PT ;  /* 0x7ff0000015147812 */ /* 0x000fc800078ec0ff */
[----:B------:R-:W-:Y:S01]  /*23d0*/  ISETP.NE.AND P0, PT, R20, 0x7ff00000, PT ;  /* 0x7ff000001400780c */ /* 0x000fe20003f05270 */
[----:B------:R-:W-:-:S12]  /*23e0*/  IMAD.MOV.U32 R49, RZ, RZ, R29 ;  /* 0x000000ffff317224 */ /* 0x000fd800078e001d */
[----:B------:R-:W-:Y:S02]  /*23f0*/  @!P0 FSEL R4, R4, RZ, P5 ;  /* 0x000000ff04048208 */ /* 0x000fe40002800000 */
[----:B------:R-:W-:-:S06]  /*2400*/  @!P0 FSEL R5, R5, +QNAN , P5 ;  /* 0x7ff0000005058808 */ /* 0x000fcc0002800000 */
[----:B------:R-:W-:-:S10]  /*2410*/  DMUL R4, R4, -UR22 ;  /* 0x8000001604047c28 */ /* 0x000fd40008000000 */
[----:B------:R-:W-:Y:S02]  /*2420*/  FSEL R4, R4, 3.25357713709782060237e+22, P3 ;  /* 0x64dc789104047808 */ /* 0x000fe40001800000 */
[----:B------:R-:W-:-:S06]  /*2430*/  FSEL R5, R5, -1.0311605930328369141, P3 ;  /* 0xbf83fd1205057808 */ /* 0x000fcc0001800000 */
[----:B------:R-:W-:Y:S01]  /*2440*/  DADD R12, R12, R4 ;  /* 0x000000000c0c7229 */ /* 0x000fe20000000004 */
[----:B------:R-:W-:-:S10]  /*2450*/  IMAD.MOV.U32 R5, RZ, RZ, 0x40140000 ;  /* 0x40140000ff057424 */ /* 0x000fd400078e00ff */
[----:B------:R-:W-:Y:S05]  /*2460*/  CALL.REL.NOINC `($_Z19fband_noniso_directPdS_S_S_S_S_S_S_S_S_ddiiidi$__internal_accurate_pow) ;  /* 0x0000007c00187944 */ /* 0x000fea0003c00000 */
[----:B------:R-:W-:Y:S05]  /*2470*/  BSYNC.RECONVERGENT B1 ;  /* 0x0000000000017941 */ /* 0x000fea0003800200 */
.L_x_250:
[----:B------:R-:W-:Y:S01]  /*2480*/  DADD R20, R14, 5 ;  /* 0x401400000e147429 */ /* 0x000fe20000000000 */
[----:B------:R-:W-:Y:S01]  /*2490*/  IMAD.MOV.U32 R4, RZ, RZ, R30 ;  /* 0x000000ffff047224 */ /* 0x000fe200078e001e */
[----:B------:R-:W-:Y:S01]  /*24a0*/  UMOV UR22, 0xb817b3fc ;  /* 0xb817b3fc00167882 */ /* 0x000fe20000000000 */
[----:B------:R-:W-:Y:S01]  /*24b0*/  IMAD.MOV.U32 R0, RZ, RZ, -0x100000 ;  /* 0xfff00000ff007424 */ /* 0x000fe200078e00ff */
[----:B------:R-:W-:-:S03]  /*24c0*/  UMOV UR23, 0x3f51abd9 ;  /* 0x3f51abd900177882 */ /* 0x000fc60000000000 */
[----:B------:R-:W-:Y:S01]  /*24d0*/  DADD R22, -RZ, -R4 ;  /* 0x00000000ff167229 */ /* 0x000fe20000000904 */
[----:B------:R-:W-:Y:S02]  /*24e0*/  SEL R0, R0, 0x7ff00000, !P2 ;  /* 0x7ff0000000007807 */ /* 0x000fe40005000000 */
[----:B------:R-:W-:-:S04]  /*24f0*/  LOP3.LUT R20, R21, 0x7ff00000, RZ, 0xc0, !PT ;  /* 0x7ff0000015147812 */ /* 0x000fc800078ec0ff */
[----:B------:R-:W-:-:S03]  /*2500*/  ISETP.NE.AND P0, PT, R20, 0x7ff00000, PT ;  /* 0x7ff000001400780c */ /* 0x000fc60003f05270 */
[----:B------:R-:W-:Y:S02]  /*2510*/  FSEL R5, R23, R5, !P2 ;  /* 0x0000000517057208 */ /* 0x000fe40005000000 */
[----:B------:R-:W-:Y:S02]  /*2520*/  FSEL R22, R22, R30, !P2 ;  /* 0x0000001e16167208 */ /* 0x000fe40005000000 */
[----:B------:R-:W-:Y:S02]  /*2530*/  FSEL R5, R15, R5, !P1 ;  /* 0x000000050f057208 */ /* 0x000fe40004800000 */
[----:B------:R-:W-:-:S04]  /*2540*/  FSEL R4, R22, RZ, P1 ;  /* 0x000000ff16047208 */ /* 0x000fc80000800000 */
[----:B------:R-:W-:Y:S02]  /*2550*/  @!P0 FSEL R5, R0, R5, !P5 ;  /* 0x0000000500058208 */ /* 0x000fe40006800000 */
[----:B------:R-:W-:-:S06]  /*2560*/  @!P0 FSEL R4, R4, RZ, P5 ;  /* 0x000000ff04048208 */ /* 0x000fcc0002800000 */
[----:B------:R-:W-:-:S10]  /*2570*/  DMUL R4, R4, UR22 ;  /* 0x0000001604047c28 */ /* 0x000fd40008000000 */
[----:B------:R-:W-:Y:S02]  /*2580*/  FSEL R4, R4, -3.6168828955851495266e-05, P3 ;  /* 0xb817b3fc04047808 */ /* 0x000fe40001800000 */
[----:B------:R-:W-:-:S06]  /*2590*/  FSEL R5, R5, 0.81902843713760375977, P3 ;  /* 0x3f51abd905057808 */ /* 0x000fcc0001800000 */
[----:B------:R-:W-:-:S11]  /*25a0*/  DADD R12, R12, R4 ;  /* 0x000000000c0c7229 */ /* 0x000fd60000000004 */
.L_x_243:
[----:B------:R-:W-:Y:S05]  /*25b0*/  BSYNC.RECONVERGENT B0 ;  /* 0x0000000000007941 */ /* 0x000fea0003800200 */
.L_x_223:
[----:B------:R-:W0:Y:S01]  /*25c0*/  LDC.64 R20, c[0x0][0x3a8] ;  /* 0x0000ea00ff147b82 */ /* 0x000e220000000a00 */
[----:B------:R-:W-:Y:S01]  /*25d0*/  IMAD.U32 R4, RZ, RZ, UR15 ;  /* 0x0000000fff047e24 */ /* 0x000fe2000f8e00ff */
[----:B------:R-:W-:-:S04]  /*25e0*/  IADD3 R0, P0, PT, R11, UR15, RZ ;  /* 0x0000000f0b007c10 */ /* 0x000fc8000ff1e0ff */
[----:B------:R-:W-:Y:S02]  /*25f0*/  LEA.HI.X.SX32 R5, R4, R9, 0x1, P0 ;  /* 0x0000000904057211 */ /* 0x000fe400000f0eff */
[----:B------:R-:W-:-:S04]  /*2600*/  LEA R26, P0, R0, UR18, 0x3 ;  /* 0x00000012001a7c11 */ /* 0x000fc8000f8018ff */
[----:B------:R-:W-:-:S05]  /*2610*/  LEA.HI.X R27, R0, UR19, R5, 0x3, P0 ;  /* 0x00000013001b7c11 */ /* 0x000fca00080f1c05 */
[----:B------:R-:W2:Y:S01]  /*2620*/  LDG.E.64 R28, desc[UR12][R26.64+-0x8] ;  /* 0xfffff80c1a1c7981 */ /* 0x000ea2000c1e1b00 */
[----:B0-----:R-:W-:-:S06]  /*2630*/  IMAD.WIDE R20, R8, 0x8, R20 ;  /* 0x0000000808147825 */ /* 0x001fcc00078e0214 */
[----:B------:R-:W2:Y:S01]  /*2640*/  LDG.E.64 R20, desc[UR12][R20.64] ;  /* 0x0000000c14147981 */ /* 0x000ea2000c1e1b00 */
[----:B------:R-:W0:Y:S01]  /*2650*/  MUFU.RCP64H R5, R15 ;  /* 0x0000000f00057308 */ /* 0x000e220000001800 */
[----:B------:R-:W-:-:S06]  /*2660*/  IMAD.MOV.U32 R4, RZ, RZ, 0x1 ;  /* 0x00000001ff047424 */ /* 0x000fcc00078e00ff */
[----:B0-----:R-:W-:-:S08]  /*2670*/  DFMA R22, -R14, R4, 1 ;  /* 0x3ff000000e16742b */ /* 0x001fd00000000104 */
[----:B------:R-:W-:-:S08]  /*2680*/  DFMA R22, R22, R22, R22 ;  /* 0x000000161616722b */ /* 0x000fd00000000016 */
[----:B------:R-:W-:-:S08]  /*2690*/  DFMA R22, R4, R22, R4 ;  /* 0x000000160416722b */ /* 0x000fd00000000004 */
[----:B------:R-:W-:-:S08]  /*26a0*/  DFMA R4, -R14, R22, 1 ;  /* 0x3ff000000e04742b */ /* 0x000fd00000000116 */
[----:B------:R-:W-:Y:S02]  /*26b0*/  DFMA R4, R22, R4, R22 ;  /* 0x000000041604722b */ /* 0x000fe40000000016 */
[----:B------:R-:W-:Y:S01]  /*26c0*/  DSETP.NEU.AND P0, PT, R14, 1, PT ;  /* 0x3ff000000e00742a */ /* 0x000fe20003f0d000 */
[----:B------:R-:W-:Y:S01]  /*26d0*/  BSSY.RECONVERGENT B0, `(.L_x_251) ;  /* 0x0000016000007945 */ /* 0x000fe20003800200 */
[----:B--2---:R-:W-:-:S08]  /*26e0*/  DADD R28, R28, -R20 ;  /* 0x000000001c1c7229 */ /* 0x004fd00000000814 */
[----:B------:R-:W-:-:S08]  /*26f0*/  DMUL R22, R28, R4 ;  /* 0x000000041c167228 */ /* 0x000fd00000000000 */
[----:B------:R-:W-:-:S08]  /*2700*/  DFMA R24, -R14, R22, R28 ;  /* 0x000000160e18722b */ /* 0x000fd0000000011c */
[----:B------:R-:W-:Y:S01]  /*2710*/  DFMA R4, R4, R24, R22 ;  /* 0x000000180404722b */ /* 0x000fe20000000016 */
[----:B------:R-:W-:Y:S02]  /*2720*/  FSETP.GEU.AND P1, PT, |R29|, 6.5827683646048100446e-37, PT ;  /* 0x036000001d00780b */ /* 0x000fe40003f2e200 */
[----:B------:R-:W-:Y:S02]  /*2730*/  FSEL R22, R16, RZ, P0 ;  /* 0x000000ff10167208 */ /* 0x000fe40000000000 */
[----:B------:R-:W-:-:S05]  /*2740*/  FSEL R23, R17, 1.875, P0 ;  /* 0x3ff0000011177808 */ /* 0x000fca0000000000 */
[----:B------:R-:W-:-:S05]  /*2750*/  FFMA R0, RZ, R15, R5 ;  /* 0x0000000fff007223 */ /* 0x000fca0000000005 */
[----:B------:R-:W-:Y:S01]  /*2760*/  FSETP.GT.AND P0, PT, |R0|, 1.469367938527859385e-39, PT ;  /* 0x001000000000780b */ /* 0x000fe20003f04200 */
[----:B------:R-:W-:Y:S02]  /*2770*/  DADD R16, -R14, 1 ;  /* 0x3ff000000e107429 */ /* 0x000fe40000000100 */
[----:B------:R-:W-:-:S08]  /*2780*/  DMUL R12, R12, R22 ;  /* 0x000000160c0c7228 */ /* 0x000fd00000000000 */
[----:B------:R-:W-:Y:S02]  /*2790*/  DFMA R12, R16, R18, R12 ;  /* 0x00000012100c722b */ /* 0x000fe4000000000c */
[----:B------:R-:W-:Y:S09]  /*27a0*/  @P0 BRA P1, `(.L_x_252) ;  /* 0x0000000000200947 */ /* 0x000ff20000800000 */
        /* <DEDUP_REMOVED lines=8> */
.L_x_252:
[----:B------:R-:W-:Y:S05]  /*2830*/  BSYNC.RECONVERGENT B0 ;  /* 0x0000000000007941 */ /* 0x000fea0003800200 */
.L_x_251:
[----:B------:R-:W0:Y:S01]  /*2840*/  LDC.64 R16, c[0x0][0x380] ;  /* 0x0000e000ff107b82 */ /* 0x000e220000000a00 */
[----:B------:R-:W-:Y:S01]  /*2850*/  UMOV UR24, 0x54442eea ;  /* 0x54442eea00187882 */ /* 0x000fe20000000000 */
[----:B------:R-:W-:Y:S01]  /*2860*/  UMOV UR25, 0x400921fb ;  /* 0x400921fb00197882 */ /* 0x000fe20000000000 */
[----:B------:R-:W-:Y:S01]  /*2870*/  DADD R28, -R18, 1 ;  /* 0x3ff00000121c7429 */ /* 0x000fe20000000100 */
[----:B------:R-:W-:Y:S02]  /*2880*/  IMAD.MOV.U32 R30, RZ, RZ, 0x55555555 ;  /* 0x55555555ff1e7424 */ /* 0x000fe400078e00ff */
[----:B------:R-:W-:Y:S02]  /*2890*/  IMAD.MOV.U32 R31, RZ, RZ, 0x3fd55555 ;  /* 0x3fd55555ff1f7424 */ /* 0x000fe400078e00ff */
[----:B------:R-:W1:Y:S01]  /*28a0*/  LDC.64 R22, c[0x0][0x390] ;  /* 0x0000e400ff167b82 */ /* 0x000e620000000a00 */
[----:B0-----:R-:W-:-:S05]  /*28b0*/  IMAD.WIDE R16, R6, 0x8, R16 ;  /* 0x0000000806107825 */ /* 0x001fca00078e0210 */
[----:B------:R-:W2:Y:S01]  /*28c0*/  LDG.E.64 R24, desc[UR12][R16.64] ;  /* 0x0000000c10187981 */ /* 0x000ea2000c1e1b00 */
[----:B------:R-:W-:Y:S01]  /*28d0*/  DADD R18, -R12, 1 ;  /* 0x3ff000000c127429 */ /* 0x000fe20000000100 */
[----:B------:R-:W-:Y:S01]  /*28e0*/  UMOV UR22, 0x55555555 ;  /* 0x5555555500167882 */ /* 0x000fe20000000000 */
[----:B------:R-:W-:Y:S01]  /*28f0*/  DMUL R20, R20, UR24 ;  /* 0x0000001814147c28 */ /* 0x000fe20008000000 */
[----:B------:R-:W-:Y:S01]  /*2900*/  UMOV UR23, 0x3fe55555 ;  /* 0x3fe5555500177882 */ /* 0x000fe20000000000 */
[----:B------:R-:W-:Y:S01]  /*2910*/  DFMA R30, R12, -R30, 1 ;  /* 0x3ff000000c1e742b */ /* 0x000fe2000000081e */
[----:B-1----:R-:W-:Y:S01]  /*2920*/  IMAD.WIDE R22, R7, 0x8, R22 ;  /* 0x0000000807167825 */ /* 0x002fe200078e0216 */
[----:B------:R-:W-:Y:S01]  /*2930*/  DMUL R28, R28, -UR22 ;  /* 0x800000161c1c7c28 */ /* 0x000fe20008000000 */
[----:B------:R-:W-:Y:S01]  /*2940*/  UMOV UR22, 0xeb1c432d ;  /* 0xeb1c432d00167882 */ /* 0x000fe20000000000 */
[----:B------:R-:W-:Y:S01]  /*2950*/  UMOV UR23, 0x3f1a36e2 ;  /* 0x3f1a36e200177882 */ /* 0x000fe20000000000 */
[----:B------:R-:W-:-:S02]  /*2960*/  DMUL R4, R4, UR24 ;  /* 0x0000001804047c28 */ /* 0x000fc40008000000 */
[----:B------:R-:W-:Y:S02]  /*2970*/  DMUL R20, R20, R18 ;  /* 0x0000001214147228 */ /* 0x000fe40000000000 */
[C---:B------:R-:W-:Y:S02]  /*2980*/  DSETP.GEU.AND P0, PT, R14.reuse, UR22, PT ;  /* 0x000000160e007e2a */ /* 0x040fe4000bf0e000 */
[----:B------:R-:W-:Y:S01]  /*2990*/  DFMA R28, R14, R30, R28 ;  /* 0x0000001e0e1c722b */ /* 0x000fe2000000001c */
[----:B------:R-:W0:Y:S03]  /*29a0*/  LDC.64 R14, c[0x0][0x3c8] ;  /* 0x0000f200ff0e7b82 */ /* 0x000e260000000a00 */
[----:B--2---:R-:W-:-:S05]  /*29b0*/  DFMA R24, R12, R24, R20 ;  /* 0x000000180c18722b */ /* 0x004fca0000000014 */
[----:B------:R-:W1:Y:S03]  /*29c0*/  LDC.64 R20, c[0x0][0x3c0] ;  /* 0x0000f000ff147b82 */ /* 0x000e660000000a00 */
[----:B------:R-:W-:-:S07]  /*29d0*/  DFMA R24, R4, R28, R24 ;  /* 0x0000001c0418722b */ /* 0x000fce0000000018 */
[----:B------:R2:W-:Y:S04]  /*29e0*/  STG.E.64 desc[UR12][R22.64], R24 ;  /* 0x0000001816007986 */ /* 0x0005e8000c101b0c */
[----:B------:R-:W3:Y:S04]  /*29f0*/  @!P0 LDG.E.64 R4, desc[UR12][R26.64+-0x8] ;  /* 0xfffff80c1a048981 */ /* 0x000ee8000c1e1b00 */
[----:B------:R-:W2:Y:S01]  /*2a00*/  @!P0 LDG.E.64 R16, desc[UR12][R16.64] ;  /* 0x0000000c10108981 */ /* 0x000ea2000c1e1b00 */
[----:B-1----:R-:W-:Y:S01]  /*2a10*/  IMAD.WIDE R28, R7, 0x8, R20 ;  /* 0x00000008071c7825 */ /* 0x002fe200078e0214 */
[----:B---3--:R-:W-:-:S08]  /*2a20*/  @!P0 DMUL R4, R4, UR24 ;  /* 0x0000001804048c28 */ /* 0x008fd00008000000 */
[----:B------:R-:W-:-:S08]  /*2a30*/  @!P0 DMUL R4, R18, R4 ;  /* 0x0000000412048228 */ /* 0x000fd00000000000 */
[----:B--2---:R-:W-:Y:S01]  /*2a40*/  @!P0 DFMA R24, R12, R16, R4 ;  /* 0x000000100c18822b */ /* 0x004fe20000000004 */
[----:B0-----:R-:W-:-:S06]  /*2a50*/  IMAD.WIDE R4, R7, 0x8, R14 ;  /* 0x0000000807047825 */ /* 0x001fcc00078e020e */
[----:B------:R0:W-:Y:S04]  /*2a60*/  @!P0 STG.E.64 desc[UR12][R22.64], R24 ;  /* 0x0000001816008986 */ /* 0x0001e8000c101b0c */
[----:B------:R-:W2:Y:S04]  /*2a70*/  LDG.E.64 R4, desc[UR12][R4.64] ;  /* 0x0000000c04047981 */ /* 0x000ea8000c1e1b00 */
[----:B------:R-:W2:Y:S01]  /*2a80*/  LDG.E.64 R12, desc[UR12][R28.64] ;  /* 0x0000000c1c0c7981 */ /* 0x000ea2000c1e1b00 */
[----:B------:R-:W-:Y:S02]  /*2a90*/  IMAD.U32 R14, RZ, RZ, UR8 ;  /* 0x00000008ff0e7e24 */ /* 0x000fe4000f8e00ff */
[----:B------:R-:W-:-:S05]  /*2aa0*/  IMAD.U32 R15, RZ, RZ, UR7 ;  /* 0x00000007ff0f7e24 */ /* 0x000fca000f8e00ff */
[----:B------:R-:W3:Y:S01]  /*2ab0*/  LDG.E.64 R20, desc[UR12][R14.64] ;  /* 0x0000000c0e147981 */ /* 0x000ee2000c1e1b00 */
[----:B------:R-:W-:Y:S01]  /*2ac0*/  IMAD.MOV.U32 R44, RZ, RZ, 0x652b82fe ;  /* 0x652b82feff2c7424 */ /* 0x000fe200078e00ff */
[----:B------:R-:W-:Y:S01]  /*2ad0*/  UMOV UR22, 0xfefa39ef ;  /* 0xfefa39ef00167882 */ /* 0x000fe20000000000 */
[----:B------:R-:W-:Y:S01]  /*2ae0*/  IMAD.MOV.U32 R45, RZ, RZ, 0x3ff71547 ;  /* 0x3ff71547ff2d7424 */ /* 0x000fe200078e00ff */
[----:B------:R-:W-:Y:S01]  /*2af0*/  UMOV UR23, 0x3fe62e42 ;  /* 0x3fe62e4200177882 */ /* 0x000fe20000000000 */
[----:B------:R-:W-:Y:S01]  /*2b00*/  BSSY.RECONVERGENT B0, `(.L_x_253) ;  /* 0x000003f000007945 */ /* 0x000fe20003800200 */
[----:B--2---:R-:W-:-:S08]  /*2b10*/  DADD R12, R4, R12 ;  /* 0x00000000040c7229 */ /* 0x004fd0000000000c */
[----:B------:R-:W-:-:S08]  /*2b20*/  DMUL R12, R12, 0.5 ;  /* 0x3fe000000c0c7828 */ /* 0x000fd00000000000 */
[----:B---3--:R-:W-:-:S08]  /*2b30*/  DMUL R20, R12, R20 ;  /* 0x000000140c147228 */ /* 0x008fd00000000000 */
[----:B------:R-:W-:Y:S02]  /*2b40*/  DFMA R44, R20, -R44, 6.75539944105574400000e+15 ;  /* 0x43380000142c742b */ /* 0x000fe4000000082c */
[--C-:B------:R-:W-:Y:S02]  /*2b50*/  DADD R12, -RZ, -R20.reuse ;  /* 0x00000000ff0c7229 */ /* 0x100fe40000000914 */
[----:B------:R-:W-:-:S04]  /*2b60*/  DADD R48, -RZ, |R20| ;  /* 0x00000000ff307229 */ /* 0x000fc80000000514 */
[----:B------:R-:W-:-:S06]  /*2b70*/  DADD R18, R44, -6.75539944105574400000e+15 ;  /* 0xc33800002c127429 */ /* 0x000fcc0000000000 */
[----:B------:R-:W-:Y:S02]  /*2b80*/  IMAD.MOV.U32 R28, RZ, RZ, R48 ;  /* 0x000000ffff1c7224 */ /* 0x000fe400078e0030 */
[----:B------:R-:W-:Y:S01]  /*2b90*/  DFMA R4, R18, -UR22, -R20 ;  /* 0x8000001612047c2b */ /* 0x000fe20008000814 */
        /* <DEDUP_REMOVED lines=33> */
[----:B------:R-:W-:Y:S01]  /*2db0*/  DFMA R18, R18, R4, 1 ;  /* 0x3ff000001212742b */ /* 0x000fe20000000004 */
[----:B------:R-:W-:-:S05]  /*2dc0*/  IMAD.MOV.U32 R4, RZ, RZ, R13 ;  /* 0x000000ffff047224 */ /* 0x000fca00078e000d */
[----:B------:R-:W-:-:S04]  /*2dd0*/  FSETP.GEU.AND P0, PT, |R4|, 4.1917929649353027344, PT ;  /* 0x4086232b0400780b */ /* 0x000fc80003f0e200 */
[----:B------:R-:W-:Y:S02]  /*2de0*/  IMAD R0, R44, 0x100000, R19 ;  /* 0x001000002c007824 */ /* 0x000fe400078e0213 */
[----:B------:R-:W-:Y:S02]  /*2df0*/  IMAD.MOV.U32 R16, RZ, RZ, R18 ;  /* 0x000000ffff107224 */ /* 0x000fe400078e0012 */
[----:B------:R-:W-:-:S05]  /*2e00*/  IMAD.MOV.U32 R17, RZ, RZ, R0 ;  /* 0x000000ffff117224 */ /* 0x000fca00078e0000 */
[----:B0-----:R-:W-:Y:S05]  /*2e10*/  @!P0 BRA `(.L_x_254) ;  /* 0x0000000000348947 */ /* 0x001fea0003800000 */
        /* <DEDUP_REMOVED lines=13> */
.L_x_254:
[----:B------:R-:W-:Y:S05]  /*2ef0*/  BSYNC.RECONVERGENT B0 ;  /* 0x0000000000007941 */ /* 0x000fea0003800200 */
.L_x_253:
[----:B------:R-:W-:Y:S01]  /*2f00*/  BSSY.RECONVERGENT B0, `(.L_x_255) ;  /* 0x0000004000007945 */ /* 0x000fe20003800200 */
[----:B------:R-:W-:Y:S01]  /*2f10*/  IMAD.MOV.U32 R5, RZ, RZ, 0x40000000 ;  /* 0x40000000ff057424 */ /* 0x000fe200078e00ff */
[----:B------:R-:W-:-:S07]  /*2f20*/  MOV R48, 0x2f40 ;  /* 0x00002f4000307802 */ /* 0x000fce0000000f00 */
[----:B------:R-:W-:Y:S05]  /*2f30*/  CALL.REL.NOINC `($_Z19fband_noniso_directPdS_S_S_S_S_S_S_S_S_ddiiidi$__internal_accurate_pow) ;  /* 0x0000007000647944 */ /* 0x000fea0003c00000 */
[----:B------:R-:W-:Y:S05]  /*2f40*/  BSYNC.RECONVERGENT B0 ;  /* 0x0000000000007941 */ /* 0x000fea0003800200 */
.L_x_255:
        /* <DEDUP_REMOVED lines=20> */
.L_x_257:
[----:B------:R-:W-:Y:S05]  /*3090*/  BSYNC.RECONVERGENT B0 ;  /* 0x0000000000007941 */ /* 0x000fea0003800200 */
.L_x_256:
[----:B------:R-:W-:Y:S01]  /*30a0*/  BSSY.RECONVERGENT B0, `(.L_x_258) ;  /* 0x0000185000007945 */ /* 0x000fe20003800200 */
[----:B------:R-:W-:Y:S02]  /*30b0*/  IMAD.MOV.U32 R12, RZ, RZ, R30 ;  /* 0x000000ffff0c7224 */ /* 0x000fe400078e001e */
[----:B------:R-:W-:Y:S01]  /*30c0*/  IMAD.MOV.U32 R13, RZ, RZ, R5 ;  /* 0x000000ffff0d7224 */ /* 0x000fe200078e0005 */
[----:B------:R-:W-:Y:S06]  /*30d0*/  @!P4 BRA `(.L_x_259) ;  /* 0x0000000800f0c947 */ /* 0x000fec0003800000 */
[----:B------:R-:W-:Y:S01]  /*30e0*/  LEA.HI R5, R44, R44, RZ, 0x1 ;  /* 0x0000002c2c057211 */ /* 0x000fe200078f08ff */
[----:B------:R-:W-:Y:S01]  /*30f0*/  DADD R48, -RZ, |R20| ;  /* 0x00000000ff307229 */ /* 0x000fe20000000514 */
[----:B------:R-:W-:Y:S02]  /*3100*/  BSSY.RECONVERGENT B1, `(.L_x_260) ;  /* 0x000000c000017945 */ /* 0x000fe40003800200 */
[----:B------:R-:W-:-:S05]  /*3110*/  SHF.R.S32.HI R5, RZ, 0x1, R5 ;  /* 0x00000001ff057819 */ /* 0x000fca0000011405 */
[----:B------:R-:W-:Y:S02]  /*3120*/  IMAD.IADD R28, R44, 0x1, -R5 ;  /* 0x000000012c1c7824 */ /* 0x000fe400078e0a05 */
[----:B------:R-:W-:Y:S02]  /*3130*/  IMAD R45, R5, 0x100000, R19 ;  /* 0x00100000052d7824 */ /* 0x000fe400078e0213 */
[----:B------:R-:W-:Y:S01]  /*3140*/  IMAD.MOV.U32 R44, RZ, RZ, R18 ;  /* 0x000000ffff2c7224 */ /* 0x000fe200078e0012 */
[----:B------:R-:W-:Y:S01]  /*3150*/  LEA R29, R28, 0x3ff00000, 0x14 ;  /* 0x3ff000001c1d7811 */ /* 0x000fe200078ea0ff */
[----:B------:R-:W-:Y:S02]  /*3160*/  IMAD.MOV.U32 R28, RZ, RZ, RZ ;  /* 0x000000ffff1c7224 */ /* 0x000fe400078e00ff */
[----:B------:R-:W-:-:S04]  /*3170*/  IMAD.MOV.U32 R5, RZ, RZ, 0x40100000 ;  /* 0x40100000ff057424 */ /* 0x000fc800078e00ff */
[----:B------:R-:W-:Y:S01]  /*3180*/  DMUL R44, R44, R28 ;  /* 0x0000001c2c2c7228 */ /* 0x000fe20000000000 */
[----:B------:R-:W-:Y:S01]  /*3190*/  IMAD.MOV.U32 R28, RZ, RZ, R48 ;  /* 0x000000ffff1c7224 */ /* 0x000fe200078e0030 */
[----:B------:R-:W-:-:S09]  /*31a0*/  MOV R48, 0x31c0 ;  /* 0x000031c000307802 */ /* 0x000fd20000000f00 */
[----:B------:R-:W-:Y:S05]  /*31b0*/  CALL.REL.NOINC `($_Z19fband_noniso_directPdS_S_S_S_S_S_S_S_S_ddiiidi$__internal_accurate_pow) ;  /* 0x0000006c00c47944 */ /* 0x000fea0003c00000 */
[----:B------:R-:W-:Y:S05]  /*31c0*/  BSYNC.RECONVERGENT B1 ;  /* 0x0000000000017941 */ /* 0x000fea0003800200 */
.L_x_260:
[----:B------:R-:W-:Y:S01]  /*31d0*/  DADD R28, R20, 4 ;  /* 0x40100000141c7429 */ /* 0x000fe20000000000 */
[----:B------:R-:W-:Y:S01]  /*31e0*/  BSSY.RECONVERGENT B1, `(.L_x_261) ;  /* 0x000000e000017945 */ /* 0x000fe20003800200 */
[----:B------:R-:W-:Y:S01]  /*31f0*/  DADD R48, -RZ, |R20| ;  /* 0x00000000ff307229 */ /* 0x000fe20000000514 */
[----:B------:R-:W-:Y:S02]  /*3200*/  IMAD.MOV.U32 R50, RZ, RZ, R30 ;  /* 0x000000ffff327224 */ /* 0x000fe400078e001e */
[----:B------:R-:W-:-:S05]  /*3210*/  IMAD.MOV.U32 R51, RZ, RZ, R5 ;  /* 0x000000ffff337224 */ /* 0x000fca00078e0005 */
[----:B------:R-:W-:-:S04]  /*3220*/  LOP3.LUT R28, R29, 0x7ff00000, RZ, 0xc0, !PT ;  /* 0x7ff000001d1c7812 */ /* 0x000fc800078ec0ff */
        /* <DEDUP_REMOVED lines=9> */
.L_x_262:
[----:B------:R-:W-:Y:S05]  /*32c0*/  BSYNC.RECONVERGENT B1 ;  /* 0x0000000000017941 */ /* 0x000fea0003800200 */
.L_x_261:
[----:B------:R-:W-:Y:S01]  /*32d0*/  BSSY.RECONVERGENT B1, `(.L_x_263) ;  /* 0x0000004000017945 */ /* 0x000fe20003800200 */
[----:B------:R-:W-:Y:S01]  /*32e0*/  IMAD.MOV.U32 R5, RZ, RZ, 0x40080000 ;  /* 0x40080000ff057424 */ /* 0x000fe200078e00ff */
[----:B------:R-:W-:-:S07]  /*32f0*/  MOV R48, 0x3310 ;  /* 0x0000331000307802 */ /* 0x000fce0000000f00 */
[----:B------:R-:W-:Y:S05]  /*3300*/  CALL.REL.NOINC `($_Z19fband_noniso_directPdS_S_S_S_S_S_S_S_S_ddiiidi$__internal_accurate_pow) ;  /* 0x0000006c00707944 */ /* 0x000fea0003c00000 */
[----:B------:R-:W-:Y:S05]  /*3310*/  BSYNC.RECONVERGENT B1 ;  /* 0x0000000000017941 */ /* 0x000fea0003800200 */
.L_x_263:
        /* <DEDUP_REMOVED lines=18> */
.L_x_266:
[----:B------:R-:W-:-:S11]  /*3440*/  DADD R28, R20, 3 ;  /* 0x40080000141c7429 */ /* 0x000fd60000000000 */
.L_x_265:
[----:B------:R-:W-:Y:S05]  /*3450*/  BSYNC.RECONVERGENT B1 ;  /* 0x0000000000017941 */ /* 0x000fea0003800200 */
.L_x_264:
        /* <DEDUP_REMOVED lines=21> */
.L_x_269:
[----:B------:R-:W-:-:S11]  /*35b0*/  DADD R12, R20, 2 ;  /* 0x40000000140c7429 */ /* 0x000fd60000000000 */
.L_x_268:
[----:B------:R-:W-:Y:S05]  /*35c0*/  BSYNC.RECONVERGENT B1 ;  /* 0x0000000000017941 */ /* 0x000fea0003800200 */
.L_x_267:
        /* <DEDUP_REMOVED lines=10> */
[----:B------:R-:W-:Y:S01]  /*3670*/  IMAD.MOV.U32 R49, RZ, RZ, R29 ;  /* 0x000000ffff317224 */ /* 0x000fe200078e001d */
[----:B------:R-:W-:Y:S01]  /*3680*/  DFMA R12, R12, UR24, R30 ;  /* 0x000000180c0c7c2b */ /* 0x000fe2000800001e */
[----:B------:R-:W-:Y:S01]  /*3690*/  IMAD.MOV.U32 R5, RZ, RZ, 0x3ff00000 ;  /* 0x3ff00000ff057424 */ /* 0x000fe200078e00ff */
[----:B------:R-:W-:-:S09]  /*36a0*/  MOV R48, 0x36c0 ;  /* 0x000036c000307802 */ /* 0x000fd20000000f00 */
[----:B------:R-:W-:Y:S05]  /*36b0*/  CALL.REL.NOINC `($_Z19fband_noniso_directPdS_S_S_S_S_S_S_S_S_ddiiidi$__internal_accurate_pow) ;  /* 0x0000006800847944 */ /* 0x000fea0003c00000 */
[----:B------:R-:W-:Y:S05]  /*36c0*/  BSYNC.RECONVERGENT B1 ;  /* 0x0000000000017941 */ /* 0x000fea0003800200 */
.L_x_270:
        /* <DEDUP_REMOVED lines=17> */
.L_x_273:
[----:B------:R-:W-:-:S11]  /*37e0*/  DADD R30, R20, 1 ;  /* 0x3ff00000141e7429 */ /* 0x000fd60000000000 */
.L_x_272:
[----:B------:R-:W-:Y:S05]  /*37f0*/  BSYNC.RECONVERGENT B1 ;  /* 0x0000000000017941 */ /* 0x000fea0003800200 */
.L_x_271:
[----:B------:R-:W0:Y:S01]  /*3800*/  MUFU.RCP64H R33, R21 ;  /* 0x0000001500217308 */ /* 0x000e220000001800 */
[----:B------:R-:W-:Y:S01]  /*3810*/  VIADD R32, R21, 0x300402 ;  /* 0x0030040215207836 */ /* 0x000fe20000000000 */
[----:B------:R-:W-:Y:S01]  /*3820*/  DSETP.GT.AND P0, PT, R20, RZ, PT ;  /* 0x000000ff1400722a */ /* 0x000fe20003f04000 */
[----:B------:R-:W-:Y:S01]  /*3830*/  FSEL R36, R30, RZ, P1 ;  /* 0x000000ff1e247208 */ /* 0x000fe20000800000 */
[----:B------:R-:W-:Y:S01]  /*3840*/  UMOV UR22, 0x61342271 ;  /* 0x6134227100167882 */ /* 0x000fe20000000000 */
[----:B------:R-:W-:Y:S01]  /*3850*/  FSEL R37, R31, 1.875, P1 ;  /* 0x3ff000001f257808 */ /* 0x000fe20000800000 */
[----:B------:R-:W-:Y:S01]  /*3860*/  UMOV UR23, 0x402144ff ;  /* 0x402144ff00177882 */ /* 0x000fe20000000000 */
[----:B------:R-:W-:Y:S01]  /*3870*/  UMOV UR24, 0xdd4b2460 ;  /* 0xdd4b246000187882 */ /* 0x000fe20000000000 */
[----:B------:R-:W-:Y:S01]  /*3880*/  UMOV UR25, 0x40351982 ;  /* 0x4035198200197882 */ /* 0x000fe20000000000 */
[C---:B------:R-:W-:Y:S01]  /*3890*/  FSETP.GEU.AND P2, PT, |R4|.reuse, 4.1917929649353027344, PT ;  /* 0x4086232b0400780b */ /* 0x040fe20003f4e200 */
[----:B------:R-:W-:Y:S01]  /*38a0*/  BSSY.RECONVERGENT B1, `(.L_x_274) ;  /* 0x0000020000017945 */ /* 0x000fe20003800200 */
[C---:B------:R-:W-:Y:S01]  /*38b0*/  DFMA R50, R36.reuse, UR22, R50 ;  /* 0x0000001624327c2b */ /* 0x040fe20008000032 */
[----:B------:R-:W-:Y:S01]  /*38c0*/  FSETP.GEU.AND P1, PT, |R4|, 4.2275390625, PT ;  /* 0x408748000400780b */ /* 0x000fe20003f2e200 */
[----:B------:R-:W-:Y:S01]  /*38d0*/  DFMA R12, R36, UR24, R12 ;  /* 0x00000018240c7c2b */ /* 0x000fe2000800000c */
[----:B------:R-:W-:Y:S01]  /*38e0*/  UMOV UR22, 0x71e2f679 ;  /* 0x71e2f67900167882 */ /* 0x000fe20000000000 */
[----:B------:R-:W-:Y:S01]  /*38f0*/  UMOV UR23, 0x3fd12334 ;  /* 0x3fd1233400177882 */ /* 0x000fe20000000000 */
[----:B------:R-:W-:Y:S01]  /*3900*/  UMOV UR24, 0x6f45f0ec ;  /* 0x6f45f0ec00187882 */ /* 0x000fe20000000000 */
[----:B0-----:R-:W-:Y:S01]  /*3910*/  DFMA R28, -R20, R32, 1 ;  /* 0x3ff00000141c742b */ /* 0x001fe20000000120 */
[----:B------:R-:W-:Y:S01]  /*3920*/  UMOV UR25, 0x400fab00 ;  /* 0x400fab0000197882 */ /* 0x000fe20000000000 */
[----:B------:R-:W-:-:S02]  /*3930*/  DADD R36, R50, UR22 ;  /* 0x0000001632247e29 */ /* 0x000fc40008000000 */
[----:B------:R-:W-:-:S04]  /*3940*/  DADD R12, R12, UR24 ;  /* 0x000000180c0c7e29 */ /* 0x000fc80008000000 */
[----:B------:R-:W-:Y:S02]  /*3950*/  DFMA R34, R28, R28, R28 ;  /* 0x0000001c1c22722b */ /* 0x000fe4000000001c */
[----:B------:R-:W-:-:S06]  /*3960*/  DADD R28, -R20, +INF ;  /* 0x7ff00000141c7429 */ /* 0x000fcc0000000100 */
[----:B------:R-:W-:-:S04]  /*3970*/  DFMA R34, R32, R34, R32 ;  /* 0x000000222022722b */ /* 0x000fc80000000020 */
[----:B------:R-:W-:Y:S02]  /*3980*/  FSEL R5, R28, RZ, !P0 ;  /* 0x000000ff1c057208 */ /* 0x000fe40004000000 */
[----:B------:R-:W-:Y:S02]  /*3990*/  FSEL R19, R29, RZ, !P0 ;  /* 0x000000ff1d137208 */ /* 0x000fe40004000000 */
[----:B------:R-:W-:Y:S01]  /*39a0*/  FSETP.GEU.AND P0, PT, |R32|, 5.8789094863358348022e-39, PT ;  /* 0x004004022000780b */ /* 0x000fe20003f0e200 */
[----:B------:R-:W-:Y:S01]  /*39b0*/  DFMA R30, -R20, R34, 1 ;  /* 0x3ff00000141e742b */ /* 0x000fe20000000122 */
[----:B------:R-:W-:Y:S02]  /*39c0*/  FSEL R5, R5, R44, P1 ;  /* 0x0000002c05057208 */ /* 0x000fe40000800000 */
[----:B------:R-:W-:Y:S02]  /*39d0*/  @P2 FSEL R0, R19, R45, P1 ;  /* 0x0000002d13002208 */ /* 0x000fe40000800000 */
[----:B------:R-:W-:-:S03]  /*39e0*/  FSEL R18, R18, R5, !P2 ;  /* 0x0000000512127208 */ /* 0x000fc60005000000 */
[----:B------:R-:W-:-:S04]  /*39f0*/  DFMA R28, R34, R30, R34 ;  /* 0x0000001e221c722b */ /* 0x000fc80000000022 */
[----:B------:R-:W-:Y:S07]  /*3a00*/  @P0 BRA `(.L_x_275) ;  /* 0x0000000000240947 */ /* 0x000fee0003800000 */
        /* <DEDUP_REMOVED lines=9> */
.L_x_275:
[----:B------:R-:W-:Y:S05]  /*3aa0*/  BSYNC.RECONVERGENT B1 ;  /* 0x0000000000017941 */ /* 0x000fea0003800200 */
.L_x_274:
        /* <DEDUP_REMOVED lines=23> */
[----:B------:R-:W-:Y:S05]  /*3c20*/  CALL.REL.NOINC `($__internal_6_$__cuda_sm20_div_rn_f64_full) ;  /* 0x0000005c00947944 */ /* 0x000fea0003c00000 */
[----:B------:R-:W-:-:S04]  /*3c30*/  LOP3.LUT R5, R5, R4, RZ, 0x3c, !PT ;  /* 0x0000000405057212 */ /* 0x000fc800078e3cff */
[----:B------:R-:W-:-:S04]  /*3c40*/  LOP3.LUT R4, R5, R4, RZ, 0x3c, !PT ;  /* 0x0000000405047212 */ /* 0x000fc800078e3cff */
[----:B------:R-:W-:-:S07]  /*3c50*/  LOP3.LUT R5, R5, R4, RZ, 0x3c, !PT ;  /* 0x0000000405057212 */ /* 0x000fce00078e3cff */
.L_x_277:
[----:B------:R-:W-:Y:S05]  /*3c60*/  BSYNC.RECONVERGENT B2 ;  /* 0x0000000000027941 */ /* 0x000fea0003800200 */
.L_x_276:
[----:B------:R-:W-:Y:S02]  /*3c70*/  IMAD.MOV.U32 R18, RZ, RZ, R4 ;  /* 0x000000ffff127224 */ /* 0x000fe400078e0004 */
[----:B------:R-:W-:Y:S01]  /*3c80*/  IMAD.MOV.U32 R19, RZ, RZ, R5 ;  /* 0x000000ffff137224 */ /* 0x000fe200078e0005 */
[----:B------:R-:W-:Y:S06]  /*3c90*/  BRA `(.L_x_278) ;  /* 0x0000000c00147947 */ /* 0x000fec0003800000 */
.L_x_259:
[----:B------:R-:W-:Y:S01]  /*3ca0*/  ISETP.GT.AND P0, PT, R21, 0xfffff, PT ;  /* 0x000fffff1500780c */ /* 0x000fe20003f04270 */
[--C-:B------:R-:W-:Y:S01]  /*3cb0*/  IMAD.MOV.U32 R4, RZ, RZ, R20.reuse ;  /* 0x000000ffff047224 */ /* 0x100fe200078e0014 */
[----:B------:R-:W-:Y:S01]  /*3cc0*/  BSSY.RECONVERGENT B1, `(.L_x_279) ;  /* 0x0000052000017945 */ /* 0x000fe20003800200 */
[--C-:B------:R-:W-:Y:S02]  /*3cd0*/  IMAD.MOV.U32 R5, RZ, RZ, R21.reuse ;  /* 0x000000ffff057224 */ /* 0x100fe400078e0015 */
[----:B------:R-:W-:Y:S02]  /*3ce0*/  IMAD.MOV.U32 R0, RZ, RZ, R21 ;  /* 0x000000ffff007224 */ /* 0x000fe400078e0015 */
[----:B------:R-:W-:Y:S02]  /*3cf0*/  IMAD.MOV.U32 R29, RZ, RZ, -0x3ff ;  /* 0xfffffc01ff1d7424 */ /* 0x000fe400078e00ff */
[----:B------:R-:W-:-:S04]  /*3d00*/  IMAD.MOV.U32 R36, RZ, RZ, R20 ;  /* 0x000000ffff247224 */ /* 0x000fc800078e0014 */
[----:B------:R-:W-:Y:S01]  /*3d10*/  @!P0 DMUL R4, R20, 1.80143985094819840000e+16 ;  /* 0x4350000014048828 */ /* 0x000fe20000000000 */
[----:B------:R-:W-:-:S09]  /*3d20*/  @!P0 IMAD.MOV.U32 R29, RZ, RZ, -0x435 ;  /* 0xfffffbcbff1d8424 */ /* 0x000fd200078e00ff */
[----:B------:R-:W-:Y:S02]  /*3d30*/  @!P0 IMAD.MOV.U32 R0, RZ, RZ, R5 ;  /* 0x000000ffff008224 */ /* 0x000fe400078e0005 */
[----:B------:R-:W-:Y:S02]  /*3d40*/  @!P0 IMAD.MOV.U32 R36, RZ, RZ, R4 ;  /* 0x000000ffff248224 */ /* 0x000fe400078e0004 */
[----:B------:R-:W-:-:S05]  /*3d50*/  VIADD R12, R0, 0xffffffff ;  /* 0xffffffff000c7836 */ /* 0x000fca0000000000 */
[----:B------:R-:W-:-:S13]  /*3d60*/  ISETP.GT.U32.AND P3, PT, R12, 0x7feffffe, PT ;  /* 0x7feffffe0c00780c */ /* 0x000fda0003f64070 */
[----:B------:R-:W-:Y:S05]  /*3d70*/  @P3 BRA `(.L_x_280) ;  /* 0x0000000400003947 */ /* 0x000fea0003800000 */
[----:B------:R-:W-:Y:S01]  /*3d80*/  LOP3.LUT R4, R0, 0xfffff, RZ, 0xc0, !PT ;  /* 0x000fffff00047812 */ /* 0x000fe200078ec0ff */
[----:B------:R-:W-:Y:S01]  /*3d90*/  IMAD.MOV.U32 R34, RZ, RZ, -0x748574fc ;  /* 0x8b7a8b04ff227424 */ /* 0x000fe200078e00ff */
[----:B------:R-:W-:Y:S01]  /*3da0*/  UMOV UR22, 0x3ae80f1e ;  /* 0x3ae80f1e00167882 */ /* 0x000fe20000000000 */
[----:B------:R-:W-:Y:S01]  /*3db0*/  IMAD.MOV.U32 R35, RZ, RZ, 0x3ed0ee25 ;  /* 0x3ed0ee25ff237424 */ /* 0x000fe200078e00ff */
[----:B------:R-:W-:Y:S01]  /*3dc0*/  LOP3.LUT R37, R4, 0x3ff00000, RZ, 0xfc, !PT ;  /* 0x3ff0000004257812 */ /* 0x000fe200078efcff */
[----:B------:R-:W-:Y:S01]  /*3dd0*/  IMAD.MOV.U32 R4, RZ, RZ, RZ ;  /* 0x000000ffff047224 */ /* 0x000fe200078e00ff */
[----:B------:R-:W-:Y:S01]  /*3de0*/  UMOV UR23, 0x3eb1380b ;  /* 0x3eb1380b00177882 */ /* 0x000fe20000000000 */
[----:B------:R-:W-:Y:S01]  /*3df0*/  LEA.HI R29, R0, R29, RZ, 0xc ;  /* 0x0000001d001d7211 */ /* 0x000fe200078f60ff */
[----:B------:R-:W-:Y:S01]  /*3e00*/  UMOV UR24, 0x80000000 ;  /* 0x8000000000187882 */ /* 0x000fe20000000000 */
[----:B------:R-:W-:Y:S01]  /*3e10*/  ISETP.GE.U32.AND P0, PT, R37, 0x3ff6a09f, PT ;  /* 0x3ff6a09f2500780c */ /* 0x000fe20003f06070 */
[----:B------:R-:W-:-:S12]  /*3e20*/  UMOV UR25, 0x43300000 ;  /* 0x4330000000197882 */ /* 0x000fd80000000000 */
[----:B------:R-:W-:Y:S02]  /*3e30*/  @P0 VIADD R5, R37, 0xfff00000 ;  /* 0xfff0000025050836 */ /* 0x000fe40000000000 */
[----:B------:R-:W-:Y:S02]  /*3e40*/  @P0 VIADD R29, R29, 0x1 ;  /* 0x000000011d1d0836 */ /* 0x000fe40000000000 */
[----:B------:R-:W-:-:S03]  /*3e50*/  @P0 IMAD.MOV.U32 R37, RZ, RZ, R5 ;  /* 0x000000ffff250224 */ /* 0x000fc600078e0005 */
[----:B------:R-:W-:Y:S01]  /*3e60*/  LOP3.LUT R28, R29, 0x80000000, RZ, 0x3c, !PT ;  /* 0x800000001d1c7812 */ /* 0x000fe200078e3cff */
[----:B------:R-:W-:Y:S02]  /*3e70*/  IMAD.MOV.U32 R29, RZ, RZ, 0x43300000 ;  /* 0x43300000ff1d7424 */ /* 0x000fe400078e00ff */
[C---:B------:R-:W-:Y:S02]  /*3e80*/  DADD R30, R36.reuse, 1 ;  /* 0x3ff00000241e7429 */ /* 0x040fe40000000000 */
[----:B------:R-:W-:Y:S02]  /*3e90*/  DADD R36, R36, -1 ;  /* 0xbff0000024247429 */ /* 0x000fe40000000000 */
[----:B------:R-:W-:Y:S01]  /*3ea0*/  DADD R28, R28, -UR24 ;  /* 0x800000181c1c7e29 */ /* 0x000fe20008000000 */
[----:B------:R-:W-:Y:S01]  /*3eb0*/  UMOV UR24, 0xfefa39ef ;  /* 0xfefa39ef00187882 */ /* 0x000fe20000000000 */
[----:B------:R-:W0:Y:S01]  /*3ec0*/  MUFU.RCP64H R5, R31 ;  /* 0x0000001f00057308 */ /* 0x000e220000001800 */
[----:B------:R-:W-:Y:S01]  /*3ed0*/  UMOV UR25, 0x3fe62e42 ;  /* 0x3fe62e4200197882 */ /* 0x000fe20000000000 */
[----:B0-----:R-:W-:-:S08]  /*3ee0*/  DFMA R12, -R30, R4, 1 ;  /* 0x3ff000001e0c742b */ /* 0x001fd00000000104 */
[----:B------:R-:W-:-:S08]  /*3ef0*/  DFMA R12, R12, R12, R12 ;  /* 0x0000000c0c0c722b */ /* 0x000fd0000000000c */
[----:B------:R-:W-:-:S08]  /*3f00*/  DFMA R4, R4, R12, R4 ;  /* 0x0000000c0404722b */ /* 0x000fd00000000004 */
[----:B------:R-:W-:-:S08]  /*3f10*/  DMUL R12, R36, R4 ;  /* 0x00000004240c7228 */ /* 0x000fd00000000000 */
[----:B------:R-:W-:-:S08]  /*3f20*/  DFMA R12, R36, R4, R12 ;  /* 0x00000004240c722b */ /* 0x000fd0000000000c */
[----:B------:R-:W-:-:S08]  /*3f30*/  DMUL R18, R12, R12 ;  /* 0x0000000c0c127228 */ /* 0x000fd00000000000 */
[----:B------:R-:W-:Y:S01]  /*3f40*/  DFMA R30, R18, UR22, R34 ;  /* 0x00000016121e7c2b */ /* 0x000fe20008000022 */
        /* <DEDUP_REMOVED lines=10> */
[----:B------:R-:W-:Y:S02]  /*3ff0*/  DFMA R36, R36, -R12, R34 ;  /* 0x8000000c2424722b */ /* 0x000fe40000000022 */
        /* <DEDUP_REMOVED lines=24> */
.L_x_280:
[----:B------:R-:W-:Y:S01]  /*4180*/  IMAD.MOV.U32 R12, RZ, RZ, 0x0 ;  /* 0x00000000ff0c7424 */ /* 0x000fe200078e00ff */
[----:B------:R-:W-:Y:S01]  /*4190*/  LOP3.LUT P0, RZ, R5, 0x7fffffff, RZ, 0xc0, !PT ;  /* 0x7fffffff05ff7812 */ /* 0x000fe2000780c0ff */
[----:B------:R-:W-:-:S06]  /*41a0*/  IMAD.MOV.U32 R13, RZ, RZ, 0x7ff00000 ;  /* 0x7ff00000ff0d7424 */ /* 0x000fcc00078e00ff */
[----:B------:R-:W-:-:S10]  /*41b0*/  DFMA R12, R4, R12, +INF ;  /* 0x7ff00000040c742b */ /* 0x000fd4000000000c */
[----:B------:R-:W-:Y:S02]  /*41c0*/  FSEL R12, R12, RZ, P0 ;  /* 0x000000ff0c0c7208 */ /* 0x000fe40000000000 */
[----:B------:R-:W-:-:S07]  /*41d0*/  FSEL R13, R13, -QNAN , P0 ;  /* 0xfff000000d0d7808 */ /* 0x000fce0000000000 */
.L_x_281:
[----:B------:R-:W-:Y:S05]  /*41e0*/  BSYNC.RECONVERGENT B1 ;  /* 0x0000000000017941 */ /* 0x000fea0003800200 */
.L_x_279:
        /* <DEDUP_REMOVED lines=13> */
.L_x_282:
[----:B------:R-:W-:Y:S01]  /*42c0*/  DADD R28, R20, 1 ;  /* 0x3ff00000141c7429 */ /* 0x000fe20000000000 */
[----:B------:R-:W-:Y:S01]  /*42d0*/  IMAD.MOV.U32 R4, RZ, RZ, R30 ;  /* 0x000000ffff047224 */ /* 0x000fe200078e001e */
[----:B------:R-:W-:Y:S01]  /*42e0*/  UMOV UR22, 0x1373a53e ;  /* 0x1373a53e00167882 */ /* 0x000fe20000000000 */
[----:B------:R-:W-:Y:S01]  /*42f0*/  IMAD.MOV.U32 R0, RZ, RZ, -0x100000 ;  /* 0xfff00000ff007424 */ /* 0x000fe200078e00ff */
[----:B------:R-:W-:Y:S01]  /*4300*/  UMOV UR23, 0x3fefffef ;  /* 0x3fefffef00177882 */ /* 0x000fe20000000000 */
[----:B------:R-:W-:Y:S01]  /*4310*/  @!P4 FSEL R50, R50, RZ, P5 ;  /* 0x000000ff3232c208 */ /* 0x000fe20002800000 */
[----:B------:R-:W-:Y:S01]  /*4320*/  BSSY.RECONVERGENT B1, `(.L_x_283) ;  /* 0x000001b000017945 */ /* 0x000fe20003800200 */
[----:B------:R-:W-:Y:S01]  /*4330*/  DADD R18, -RZ, -R4 ;  /* 0x00000000ff127229 */ /* 0x000fe20000000904 */
[----:B------:R-:W-:Y:S02]  /*4340*/  SEL R0, R0, 0x7ff00000, !P2 ;  /* 0x7ff0000000007807 */ /* 0x000fe40005000000 */
[----:B------:R-:W-:-:S02]  /*4350*/  LOP3.LUT R28, R29, 0x7ff00000, RZ, 0xc0, !PT ;  /* 0x7ff000001d1c7812 */ /* 0x000fc400078ec0ff */
[----:B------:R-:W-:Y:S02]  /*4360*/  @!P4 FSEL R51, R51, +QNAN , P5 ;  /* 0x7ff000003333c808 */ /* 0x000fe40002800000 */
[----:B------:R-:W-:Y:S01]  /*4370*/  ISETP.NE.AND P0, PT, R28, 0x7ff00000, PT ;  /* 0x7ff000001c00780c */ /* 0x000fe20003f05270 */
[----:B------:R-:W-:Y:S01]  /*4380*/  DADD R28, -RZ, |R20| ;  /* 0x00000000ff1c7229 */ /* 0x000fe20000000514 */
[----:B------:R-:W-:Y:S02]  /*4390*/  MOV R48, 0x44d0 ;  /* 0x000044d000307802 */ /* 0x000fe40000000f00 */
[----:B------:R-:W-:Y:S02]  /*43a0*/  FSEL R5, R19, R5, !P2 ;  /* 0x0000000513057208 */ /* 0x000fe40005000000 */
[----:B------:R-:W-:Y:S02]  /*43b0*/  FSEL R4, R18, R30, !P2 ;  /* 0x0000001e12047208 */ /* 0x000fe40005000000 */
[----:B------:R-:W-:-:S02]  /*43c0*/  FSEL R5, R21, R5, !P1 ;  /* 0x0000000515057208 */ /* 0x000fc40004800000 */
[----:B------:R-:W-:Y:S01]  /*43d0*/  FSEL R4, R4, RZ, P1 ;  /* 0x000000ff04047208 */ /* 0x000fe20000800000 */
[----:B------:R-:W-:Y:S02]  /*43e0*/  IMAD.MOV.U32 R49, RZ, RZ, R29 ;  /* 0x000000ffff317224 */ /* 0x000fe400078e001d */
[----:B------:R-:W-:Y:S02]  /*43f0*/  @!P0 FSEL R5, R0, R5, !P5 ;  /* 0x0000000500058208 */ /* 0x000fe40006800000 */
[----:B------:R-:W-:-:S06]  /*4400*/  @!P0 FSEL R4, R4, RZ, P5 ;  /* 0x000000ff04048208 */ /* 0x000fcc0002800000 */
[----:B------:R-:W-:Y:S01]  /*4410*/  DMUL R4, R4, UR22 ;  /* 0x0000001604047c28 */ /* 0x000fe20008000000 */
[----:B------:R-:W-:Y:S01]  /*4420*/  UMOV UR22, 0xa396729e ;  /* 0xa396729e00167882 */ /* 0x000fe20000000000 */
[----:B------:R-:W-:Y:S02]  /*4430*/  UMOV UR23, 0x3fcffd11 ;  /* 0x3fcffd1100177882 */ /* 0x000fe40000000000 */
[----:B------:R-:W-:-:S06]  /*4440*/  DMUL R18, R50, -UR22 ;  /* 0x8000001632127c28 */ /* 0x000fcc0008000000 */
[----:B------:R-:W-:Y:S02]  /*4450*/  FSEL R4, R4, 3.0752382683500407845e-27, P3 ;  /* 0x1373a53e04047808 */ /* 0x000fe40001800000 */
[----:B------:R-:W-:-:S06]  /*4460*/  FSEL R5, R5, 1.8749979734420776367, P3 ;  /* 0x3fefffef05057808 */ /* 0x000fcc0001800000 */
[----:B------:R-:W-:Y:S01]  /*4470*/  DADD R12, R12, R4 ;  /* 0x000000000c0c7229 */ /* 0x000fe20000000004 */
[----:B------:R-:W-:Y:S02]  /*4480*/  FSEL R4, R18, -1.6311574854349628386e-17, P3 ;  /* 0xa396729e12047808 */ /* 0x000fe40001800000 */
[----:B------:R-:W-:-:S06]  /*4490*/  FSEL R5, R19, -1.6249104738235473633, P3 ;  /* 0xbfcffd1113057808 */ /* 0x000fcc0001800000 */
[----:B------:R-:W-:Y:S01]  /*44a0*/  DADD R12, R12, R4 ;  /* 0x000000000c0c7229 */ /* 0x000fe20000000004 */
[----:B------:R-:W-:-:S10]  /*44b0*/  IMAD.MOV.U32 R5, RZ, RZ, 0x40080000 ;  /* 0x40080000ff057424 */ /* 0x000fd400078e00ff */
[----:B------:R-:W-:Y:S05]  /*44c0*/  CALL.REL.NOINC `($_Z19fband_noniso_directPdS_S_S_S_S_S_S_S_S_ddiiidi$__internal_accurate_pow) ;  /* 0x0000005c00007944 */ /* 0x000fea0003c00000 */
[----:B------:R-:W-:Y:S05]  /*44d0*/  BSYNC.RECONVERGENT B1 ;  /* 0x0000000000017941 */ /* 0x000fea0003800200 */
.L_x_283:
[----:B------:R-:W-:Y:S01]  /*44e0*/  DADD R28, R20, 3 ;  /* 0x40080000141c7429 */ /* 0x000fe20000000000 */
[----:B------:R-:W-:Y:S01]  /*44f0*/  IMAD.MOV.U32 R4, RZ, RZ, R30 ;  /* 0x000000ffff047224 */ /* 0x000fe200078e001e */
[----:B------:R-:W-:Y:S01]  /*4500*/  UMOV UR22, 0xe8b30754 ;  /* 0xe8b3075400167882 */ /* 0x000fe20000000000 */
[----:B------:R-:W-:Y:S01]  /*4510*/  IMAD.MOV.U32 R0, RZ, RZ, -0x100000 ;  /* 0xfff00000ff007424 */ /* 0x000fe200078e00ff */
[----:B------:R-:W-:Y:S01]  /*4520*/  UMOV UR23, 0x3fac4321 ;  /* 0x3fac432100177882 */ /* 0x000fe20000000000 */
[----:B------:R-:W-:Y:S01]  /*4530*/  BSSY.RECONVERGENT B1, `(.L_x_284) ;  /* 0x0000014000017945 */ /* 0x000fe20003800200 */
[----:B------:R-:W-:Y:S01]  /*4540*/  MOV R48, 0x4670 ;  /* 0x0000467000307802 */ /* 0x000fe20000000f00 */
[----:B------:R-:W-:Y:S01]  /*4550*/  DADD R18, -RZ, -R4 ;  /* 0x00000000ff127229 */ /* 0x000fe20000000904 */
[----:B------:R-:W-:Y:S02]  /*4560*/  SEL R0, R0, 0x7ff00000, !P2 ;  /* 0x7ff0000000007807 */ /* 0x000fe40005000000 */
[----:B------:R-:W-:-:S04]  /*4570*/  LOP3.LUT R28, R29, 0x7ff00000, RZ, 0xc0, !PT ;  /* 0x7ff000001d1c7812 */ /* 0x000fc800078ec0ff */
[----:B------:R-:W-:Y:S01]  /*4580*/  ISETP.NE.AND P0, PT, R28, 0x7ff00000, PT ;  /* 0x7ff000001c00780c */ /* 0x000fe20003f05270 */
[----:B------:R-:W-:Y:S02]  /*4590*/  DADD R28, -RZ, |R20| ;  /* 0x00000000ff1c7229 */ /* 0x000fe40000000514 */
[----:B------:R-:W-:Y:S02]  /*45a0*/  FSEL R5, R19, R5, !P2 ;  /* 0x0000000513057208 */ /* 0x000fe40005000000 */
[----:B------:R-:W-:Y:S02]  /*45b0*/  FSEL R18, R18, R30, !P2 ;  /* 0x0000001e12127208 */ /* 0x000fe40005000000 */
[----:B------:R-:W-:Y:S02]  /*45c0*/  FSEL R5, R21, R5, !P1 ;  /* 0x0000000515057208 */ /* 0x000fe40004800000 */
[----:B------:R-:W-:Y:S02]  /*45d0*/  FSEL R4, R18, RZ, P1 ;  /* 0x000000ff12047208 */ /* 0x000fe40000800000 */
[----:B------:R-:W-:-:S02]  /*45e0*/  IMAD.MOV.U32 R49, RZ, RZ, R29 ;  /* 0x000000ffff317224 */ /* 0x000fc400078e001d */
        /* <DEDUP_REMOVED lines=9> */
.L_x_284:
        /* <DEDUP_REMOVED lines=20> */
.L_x_285:
        /* <DEDUP_REMOVED lines=19> */
.L_x_278:
[----:B------:R-:W-:Y:S05]  /*48f0*/  BSYNC.RECONVERGENT B0 ;  /* 0x0000000000007941 */ /* 0x000fea0003800200 */
.L_x_258:
[----:B------:R-:W0:Y:S01]  /*4900*/  LDC.64 R4, c[0x0][0x3a8] ;  /* 0x0000ea00ff047b82 */ /* 0x000e220000000a00 */
[----:B------:R-:W2:Y:S01]  /*4910*/  LDG.E.64 R12, desc[UR12][R26.64+-0x8] ;  /* 0xfffff80c1a0c7981 */ /* 0x000ea2000c1e1b00 */
[----:B0-----:R-:W-:-:S05]  /*4920*/  IMAD.WIDE R34, R8, 0x8, R4 ;  /* 0x0000000808227825 */ /* 0x001fca00078e0204 */
        /* <DEDUP_REMOVED lines=8> */
[----:B------:R-:W-:-:S06]  /*49b0*/  DSETP.NEU.AND P0, PT, R20, 1, PT ;  /* 0x3ff000001400742a */ /* 0x000fcc0003f0d000 */
[----:B------:R-:W-:Y:S02]  /*49c0*/  FSEL R14, R14, RZ, P0 ;  /* 0x000000ff0e0e7208 */ /* 0x000fe40000000000 */
[----:B------:R-:W-:-:S06]  /*49d0*/  FSEL R15, R15, 1.875, P0 ;  /* 0x3ff000000f0f7808 */ /* 0x000fcc0000000000 */
[----:B------:R-:W-:Y:S01]  /*49e0*/  DMUL R14, R18, R14 ;  /* 0x0000000e120e7228 */ /* 0x000fe20000000000 */
[----:B------:R-:W-:Y:S01]  /*49f0*/  BSSY.RECONVERGENT B0, `(.L_x_286) ;  /* 0x0000013000007945 */ /* 0x000fe20003800200 */
[----:B--2---:R-:W-:-:S08]  /*4a00*/  DADD R28, R28, -R12 ;  /* 0x000000001c1c7229 */ /* 0x004fd0000000080c */
[----:B------:R-:W-:-:S08]  /*4a10*/  DMUL R30, R28, R4 ;  /* 0x000000041c1e7228 */ /* 0x000fd00000000000 */
[----:B------:R-:W-:-:S08]  /*4a20*/  DFMA R32, -R20, R30, R28 ;  /* 0x0000001e1420722b */ /* 0x000fd0000000011c */
[----:B------:R-:W-:Y:S01]  /*4a30*/  DFMA R4, R4, R32, R30 ;  /* 0x000000200404722b */ /* 0x000fe2000000001e */
[----:B------:R-:W-:-:S09]  /*4a40*/  FSETP.GEU.AND P1, PT, |R29|, 6.5827683646048100446e-37, PT ;  /* 0x036000001d00780b */ /* 0x000fd20003f2e200 */
[----:B------:R-:W-:-:S05]  /*4a50*/  FFMA R0, RZ, R21, R5 ;  /* 0x00000015ff007223 */ /* 0x000fca0000000005 */
[----:B------:R-:W-:Y:S01]  /*4a60*/  FSETP.GT.AND P0, PT, |R0|, 1.469367938527859385e-39, PT ;  /* 0x001000000000780b */ /* 0x000fe20003f04200 */
[----:B------:R-:W-:-:S08]  /*4a70*/  DADD R30, -R20, 1 ;  /* 0x3ff00000141e7429 */ /* 0x000fd00000000100 */
[----:B------:R-:W-:-:S04]  /*4a80*/  DFMA R14, R30, R16, R14 ;  /* 0x000000101e0e722b */ /* 0x000fc8000000000e */
[----:B------:R-:W-:Y:S07]  /*4a90*/  @P0 BRA P1, `(.L_x_287) ;  /* 0x0000000000200947 */ /* 0x000fee0000800000 */
        /* <DEDUP_REMOVED lines=8> */
.L_x_287:
[----:B------:R-:W-:Y:S05]  /*4b20*/  BSYNC.RECONVERGENT B0 ;  /* 0x0000000000007941 */ /* 0x000fea0003800200 */
.L_x_286:
[----:B------:R-:W-:Y:S01]  /*4b30*/  UMOV UR22, 0x54442eea ;  /* 0x54442eea00167882 */ /* 0x000fe20000000000 */
[----:B------:R-:W-:Y:S01]  /*4b40*/  UMOV UR23, 0x400921fb ;  /* 0x400921fb00177882 */ /* 0x000fe20000000000 */
[----:B------:R-:W-:Y:S01]  /*4b50*/  DADD R28, -R16, 1 ;  /* 0x3ff00000101c7429 */ /* 0x000fe20000000100 */
[----:B------:R-:W-:Y:S01]  /*4b60*/  IMAD.MOV.U32 R30, RZ, RZ, 0x55555555 ;  /* 0x55555555ff1e7424 */ /* 0x000fe200078e00ff */
[----:B------:R-:W-:Y:S01]  /*4b70*/  DADD R18, -R14, 1 ;  /* 0x3ff000000e127429 */ /* 0x000fe20000000100 */
[----:B------:R-:W-:Y:S01]  /*4b80*/  IMAD.MOV.U32 R31, RZ, RZ, 0x3fd55555 ;  /* 0x3fd55555ff1f7424 */ /* 0x000fe200078e00ff */
[----:B------:R-:W-:Y:S01]  /*4b90*/  DMUL R12, R12, UR22 ;  /* 0x000000160c0c7c28 */ /* 0x000fe20008000000 */
[----:B------:R-:W0:Y:S01]  /*4ba0*/  LDC.64 R16, c[0x0][0x380] ;  /* 0x0000e000ff107b82 */ /* 0x000e220000000a00 */
[----:B------:R-:W-:Y:S01]  /*4bb0*/  UMOV UR24, 0x55555555 ;  /* 0x5555555500187882 */ /* 0x000fe20000000000 */
[----:B------:R-:W-:Y:S01]  /*4bc0*/  UMOV UR25, 0x3fe55555 ;  /* 0x3fe5555500197882 */ /* 0x000fe20000000000 */
[----:B------:R-:W-:Y:S01]  /*4bd0*/  DMUL R4, R4, UR22 ;  /* 0x0000001604047c28 */ /* 0x000fe20008000000 */
[----:B------:R-:W-:Y:S01]  /*4be0*/  BSSY.RECONVERGENT B0, `(.L_x_217) ;  /* 0x0000013000007945 */ /* 0x000fe20003800200 */
[----:B------:R-:W-:Y:S01]  /*4bf0*/  DMUL R28, R28, -UR24 ;  /* 0x800000181c1c7c28 */ /* 0x000fe20008000000 */
[----:B------:R-:W-:Y:S01]  /*4c00*/  UMOV UR24, 0xeb1c432d ;  /* 0xeb1c432d00187882 */ /* 0x000fe20000000000 */
[----:B------:R-:W-:Y:S01]  /*4c10*/  DFMA R30, R14, -R30, 1 ;  /* 0x3ff000000e1e742b */ /* 0x000fe2000000081e */
[----:B------:R-:W-:Y:S01]  /*4c20*/  UMOV UR25, 0x3f1a36e2 ;  /* 0x3f1a36e200197882 */ /* 0x000fe20000000000 */
[----:B------:R-:W-:-:S02]  /*4c30*/  DMUL R12, R12, R18 ;  /* 0x000000120c0c7228 */ /* 0x000fc40000000000 */
[----:B------:R-:W-:-:S04]  /*4c40*/  DSETP.GEU.AND P0, PT, R20, UR24, PT ;  /* 0x0000001814007e2a */ /* 0x000fc8000bf0e000 */
[----:B------:R-:W-:Y:S02]  /*4c50*/  DFMA R28, R20, R30, R28 ;  /* 0x0000001e141c722b */ /* 0x000fe4000000001c */
[----:B------:R-:W-:-:S08]  /*4c60*/  DFMA R12, R14, R24, R12 ;  /* 0x000000180e0c722b */ /* 0x000fd0000000000c */
[----:B------:R-:W-:Y:S01]  /*4c70*/  DFMA R4, R4, R28, R12 ;  /* 0x0000001c0404722b */ /* 0x000fe2000000000c */
[----:B0-----:R-:W-:-:S06]  /*4c80*/  IMAD.WIDE R12, R7, 0x8, R16 ;  /* 0x00000008070c7825 */ /* 0x001fcc00078e0210 */
[----:B------:R0:W-:Y:S01]  /*4c90*/  STG.E.64 desc[UR12][R12.64], R4 ;  /* 0x000000040c007986 */ /* 0x0001e2000c101b0c */
[----:B------:R-:W-:Y:S05]  /*4ca0*/  @P0 BRA `(.L_x_288) ;  /* 0x0000000000180947 */ /* 0x000fea0003800000 */
[----:B------:R-:W0:Y:S04]  /*4cb0*/  LDG.E.64 R26, desc[UR12][R26.64+-0x8] ;  /* 0xfffff80c1a1a7981 */ /* 0x000e28000c1e1b00 */
[----:B------:R-:W2:Y:S01]  /*4cc0*/  LDG.E.64 R22, desc[UR12][R22.64] ;  /* 0x0000000c16167981 */ /* 0x000ea2000c1e1b00 */
[----:B0-----:R-:W-:-:S08]  /*4cd0*/  DMUL R4, R26, UR22 ;  /* 0x000000161a047c28 */ /* 0x001fd00008000000 */
[----:B------:R-:W-:-:S08]  /*4ce0*/  DMUL R4, R18, R4 ;  /* 0x0000000412047228 */ /* 0x000fd00000000000 */
[----:B--2---:R-:W-:-:S07]  /*4cf0*/  DFMA R4, R14, R22, R4 ;  /* 0x000000160e04722b */ /* 0x004fce0000000004 */
[----:B------:R1:W-:Y:S04]  /*4d00*/  STG.E.64 desc[UR12][R12.64], R4 ;  /* 0x000000040c007986 */ /* 0x0003e8000c101b0c */
.L_x_288:
[----:B------:R-:W-:Y:S05]  /*4d10*/  BSYNC.RECONVERGENT B0 ;  /* 0x0000000000007941 */ /* 0x000fea0003800200 */
.L_x_217:
[----:B------:R-:W-:Y:S01]  /*4d20*/  UISETP.GT.U32.AND UP0, UPT, UR15, 0x1, UPT ;  /* 0x000000010f00788c */ /* 0x000fe2000bf04070 */
[----:B------:R-:W-:Y:S01]  /*4d30*/  VIADD R7, R7, -UR14 ;  /* 0x8000000e07077c36 */ /* 0x000fe20008000000 */
[----:B------:R-:W-:Y:S01]  /*4d40*/  UIADD3 UR6, UP1, UPT, UR6, -0x8, URZ ;  /* 0xfffffff806067890 */ /* 0x000fe2000ff3e0ff */
[----:B------:R-:W-:Y:S01]  /*4d50*/  VIADD R6, R6, -UR14 ;  /* 0x8000000e06067c36 */ /* 0x000fe20008000000 */
[----:B------:R-:W-:Y:S01]  /*4d60*/  UIADD3 UR8, UP2, UPT, UR8, -0x8, URZ ;  /* 0xfffffff808087890 */ /* 0x000fe2000ff5e0ff */
[----:B------:R-:W-:Y:S01]  /*4d70*/  VIADD R8, R8, 0xffffffff ;  /* 0xffffffff08087836 */ /* 0x000fe20000000000 */
[----:B------:R-:W-:Y:S02]  /*4d80*/  UIADD3 UR20, UPT, UPT, UR20, -0x1, URZ ;  /* 0xffffffff14147890 */ /* 0x000fe4000fffe0ff */
[----:B------:R-:W-:Y:S02]  /*4d90*/  UIADD3.X UR5, UPT, UPT, UR5, -0x1, URZ, UP1, !UPT ;  /* 0xffffffff05057890 */ /* 0x000fe40008ffe4ff */
[----:B------:R-:W-:-:S02]  /*4da0*/  UIADD3.X UR7, UPT, UPT, UR7, -0x1, URZ, UP2, !UPT ;  /* 0xffffffff07077890 */ /* 0x000fc400097fe4ff */
[----:B------:R-:W-:Y:S01]  /*4db0*/  UIADD3 UR15, UPT, UPT, UR15, -0x1, URZ ;  /* 0xffffffff0f0f7890 */ /* 0x000fe2000fffe0ff */
[----:B------:R-:W-:Y:S11]  /*4dc0*/  BRA.U UP0, `(.L_x_289) ;  /* 0xffffffb500a87547 */ /* 0x000ff6000b83ffff */
[----:B012---:R-:W0:Y:S01]  /*4dd0*/  LDC.64 R4, c[0x0][0x3a8] ;  /* 0x0000ea00ff047b82 */ /* 0x007e220000000a00 */
[----:B------:R-:W1:Y:S01]  /*4de0*/  LDCU UR5, c[0x0][0x3e4] ;  /* 0x00007c80ff0577ac */ /* 0x000e620008000800 */
[----:B------:R-:W2:Y:S06]  /*4df0*/  LDCU.64 UR16, c[0x0][0x3a0] ;  /* 0x00007400ff1077ac */ /* 0x000eac0008000a00 */
[----:B------:R-:W3:Y:S01]  /*4e00*/  LDC.64 R14, c[0x0][0x3a0] ;  /* 0x0000e800ff0e7b82 */ /* 0x000ee20000000a00 */
[----:B------:R-:W4:Y:S01]  /*4e10*/  LDCU UR18, c[0x0][0x3e8] ;  /* 0x00007d00ff1277ac */ /* 0x000f220008000800 */
[----:B------:R-:W5:Y:S06]  /*4e20*/  LDCU UR15, c[0x0][0x3f8] ;  /* 0x00007f00ff0f77ac */ /* 0x000f6c0008000800 */
[----:B------:R-:W3:Y:S01]  /*4e30*/  LDC.64 R12, c[0x0][0x388] ;  /* 0x0000e200ff0c7b82 */ /* 0x000ee20000000a00 */
[----:B------:R-:W5:Y:S01]  /*4e40*/  LDCU.128 UR8, c[0x0][0x3b0] ;  /* 0x00007600ff0877ac */ /* 0x000f620008000c00 */
[----:B-1----:R-:W-:Y:S01]  /*4e50*/  IMAD R0, R46, UR5, RZ ;  /* 0x000000052e007c24 */ /* 0x002fe2000f8e02ff */
[----:B--2---:R-:W-:-:S03]  /*4e60*/  LEA R10, P0, R11, UR16, 0x3 ;  /* 0x000000100b0a7c11 */ /* 0x004fc6000f8018ff */
[----:B0-----:R-:W-:Y:S01]  /*4e70*/  IMAD.WIDE R4, R0, 0x8, R4 ;  /* 0x0000000800047825 */ /* 0x001fe200078e0204 */
[----:B------:R-:W-:-:S03]  /*4e80*/  LEA.HI.X R9, R11, UR17, R9, 0x3, P0 ;  /* 0x000000110b097c11 */ /* 0x000fc600080f1c09 */
[----:B----4-:R-:W-:Y:S01]  /*4e90*/  VIADD R2, R46, -UR18 ;  /* 0x800000122e027c36 */ /* 0x010fe20008000000 */
[----:B------:R-:W-:Y:S01]  /*4ea0*/  IADD3 R3, P1, PT, R4, -0x8, RZ ;  /* 0xfffffff804037810 */ /* 0x000fe20007f3e0ff */
[----:B------:R-:W-:Y:S01]  /*4eb0*/  VIADD R11, R11, UR5 ;  /* 0x000000050b0b7c36 */ /* 0x000fe20008000000 */
[----:B------:R-:W-:Y:S01]  /*4ec0*/  IADD3 R10, P0, PT, R10, -0x8, RZ ;  /* 0xfffffff80a0a7810 */ /* 0x000fe20007f1e0ff */
[--C-:B-----5:R-:W-:Y:S02]  /*4ed0*/  IMAD R7, R46, UR15, R47.reuse ;  /* 0x0000000f2e077c24 */ /* 0x120fe4000f8e022f */
[----:B------:R-:W-:Y:S01]  /*4ee0*/  IMAD R47, R2, UR15, R47 ;  /* 0x0000000f022f7c24 */ /* 0x000fe2000f8e022f */
[----:B------:R-:W-:Y:S01]  /*4ef0*/  UIADD3 UR6, UP0, UPT, UR10, -0x8, URZ ;  /* 0xfffffff80a067890 */ /* 0x000fe2000ff1e0ff */
[----:B---3--:R-:W-:Y:S01]  /*4f00*/  IMAD.WIDE R14, R11, 0x8, R14 ;  /* 0x000000080b0e7825 */ /* 0x008fe200078e020e */
[----:B------:R-:W-:Y:S01]  /*4f10*/  UIADD3 UR7, UP1, UPT, UR8, -0x8, URZ ;  /* 0xfffffff808077890 */ /* 0x000fe2000ff3e0ff */
[----:B------:R-:W-:Y:S01]  /*4f20*/  IADD3.X R2, PT, PT, R5, -0x1, RZ, P1, !PT ;  /* 0xffffffff05027810 */ /* 0x000fe20000ffe4ff */
[----:B------:R-:W-:Y:S01]  /*4f30*/  UIADD3.X UR8, UPT, UPT, UR11, -0x1, URZ, UP0, !UPT ;  /* 0xffffffff0b087890 */ /* 0x000fe200087fe4ff */
[----:B------:R-:W-:Y:S01]  /*4f40*/  IMAD.WIDE R16, R7, 0x8, R16 ;  /* 0x0000000807107825 */ /* 0x000fe200078e0210 */
[----:B------:R-:W-:Y:S01]  /*4f50*/  IADD3.X R11, PT, PT, R9, -0x1, RZ, P0, !PT ;  /* 0xffffffff090b7810 */ /* 0x000fe200007fe4ff */
[----:B------:R-:W-:-:S02]  /*4f60*/  UIADD3 UR10, UPT, UPT, -UR5, URZ, URZ ;  /* 0x000000ff050a7290 */ /* 0x000fc4000fffe1ff */
[----:B------:R-:W-:Y:S01]  /*4f70*/  IMAD.WIDE R12, R7, 0x8, R12 ;  /* 0x00000008070c7825 */ /* 0x000fe200078e020c */
[----:B------:R-:W-:Y:S02]  /*4f80*/  UIADD3.X UR9, UPT, UPT, UR9, -0x1, URZ, UP1, !UPT ;  /* 0xffffffff09097890 */ /* 0x000fe40008ffe4ff */
[----:B------:R-:W-:Y:S01]  /*4f90*/  UIADD3 UR11, UPT, UPT, -UR14, URZ, URZ ;  /* 0x000000ff0e0b7290 */ /* 0x000fe2000fffe1ff */
[----:B------:R-:W-:-:S11]  /*4fa0*/  UMOV UR5, URZ ;  /* 0x000000ff00057c82 */ /* 0x000fd60008000000 */
.L_x_363:
[----:B------:R-:W-:-:S09]  /*4fb0*/  UISETP.NE.AND UP0, UPT, UR5, URZ, UPT ;  /* 0x000000ff0500728c */ /* 0x000fd2000bf05270 */
[----:B012---:R-:W-:Y:S05]  /*4fc0*/  BRA.U UP0, `(.L_x_290) ;  /* 0x0000000100307547 */ /* 0x007fea000b800000 */
[----:B------:R-:W0:Y:S02]  /*4fd0*/  LDC R4, c[0x0][0x3e0] ;  /* 0x0000f800ff047b82 */ /* 0x000e240000000800 */
[----:B0-----:R-:W-:-:S13]  /*4fe0*/  ISETP.NE.AND P0, PT, R4, 0x1, PT ;  /* 0x000000010400780c */ /* 0x001fda0003f05270 */
[----:B------:R-:W2:Y:S01]  /*4ff0*/  @!P0 LDG.E.64 R4, desc[UR12][R14.64] ;  /* 0x0000000c0e048981 */ /* 0x000ea2000c1e1b00 */
[----:B------:R-:W-:Y:S01]  /*5000*/  UMOV UR16, 0x54442eea ;  /* 0x54442eea00107882 */ /* 0x000fe20000000000 */
[----:B------:R-:W-:Y:S02]  /*5010*/  UMOV UR17, 0x400921fb ;  /* 0x400921fb00117882 */ /* 0x000fe40000000000 */
[----:B--2---:R-:W-:-:S07]  /*5020*/  @!P0 DFMA R4, R4, UR16, RZ ;  /* 0x0000001004048c2b */ /* 0x004fce00080000ff */
[----:B------:R2:W-:Y:S04]  /*5030*/  @!P0 STG.E.64 desc[UR12][R12.64], R4 ;  /* 0x000000040c008986 */ /* 0x0005e8000c101b0c */
[----:B------:R-:W3:Y:S04]  /*5040*/  @P0 LDG.E.64 R6, desc[UR12][R16.64] ;  /* 0x0000000c10060981 */ /* 0x000ee8000c1e1b00 */
[----:B------:R-:W3:Y:S02]  /*5050*/  @P0 LDG.E.64 R8, desc[UR12][R14.64] ;  /* 0x0000000c0e080981 */ /* 0x000ee4000c1e1b00 */
[----:B---3--:R-:W-:-:S07]  /*5060*/  @P0 DFMA R6, R8, UR16, R6 ;  /* 0x0000001008060c2b */ /* 0x008fce0008000006 */
[----:B------:R2:W-:Y:S01]  /*5070*/  @P0 STG.E.64 desc[UR12][R12.64], R6 ;  /* 0x000000060c000986 */ /* 0x0005e2000c101b0c */
[----:B------:R-:W-:Y:S05]  /*5080*/  BRA `(.L_x_291) ;  /* 0x0000004400907947 */ /* 0x000fea0003800000 */
.L_x_290:
[----:B------:R-:W0:Y:S08]  /*5090*/  LDC.64 R20, c[0x0][0x3c8] ;  /* 0x0000f200ff147b82 */ /* 0x000e300000000a00 */
[----:B------:R-:W1:Y:S01]  /*50a0*/  LDC.64 R18, c[0x0][0x3c0] ;  /* 0x0000f000ff127b82 */ /* 0x000e620000000a00 */
[----:B0-----:R-:W-:-:S05]  /*50b0*/  IMAD.WIDE R20, R47, 0x8, R20 ;  /* 0x000000082f147825 */ /* 0x001fca00078e0214 */
[----:B------:R-:W2:Y:S01]  /*50c0*/  LDG.E.64 R4, desc[UR12][R20.64] ;  /* 0x0000000c14047981 */ /* 0x000ea2000c1e1b00 */
[----:B-1----:R-:W-:-:S05]  /*50d0*/  IMAD.WIDE R18, R47, 0x8, R18 ;  /* 0x000000082f127825 */ /* 0x002fca00078e0212 */
[----:B------:R-:W2:Y:S01]  /*50e0*/  LDG.E.64 R6, desc[UR12][R18.64] ;  /* 0x0000000c12067981 */ /* 0x000ea2000c1e1b00 */
[----:B------:R-:W-:Y:S02]  /*50f0*/  IMAD.U32 R8, RZ, RZ, UR6 ;  /* 0x00000006ff087e24 */ /* 0x000fe4000f8e00ff */
[----:B------:R-:W-:-:S05]  /*5100*/  IMAD.U32 R9, RZ, RZ, UR8 ;  /* 0x00000008ff097e24 */ /* 0x000fca000f8e00ff */
[----:B------:R-:W3:Y:S01]  /*5110*/  LDG.E.64 R22, desc[UR12][R8.64] ;  /* 0x0000000c08167981 */ /* 0x000ee2000c1e1b00 */
[----:B------:R-:W-:Y:S02]  /*5120*/  IMAD.MOV.U32 R44, RZ, RZ, 0x652b82fe ;  /* 0x652b82feff2c7424 */ /* 0x000fe400078e00ff */
[----:B------:R-:W-:Y:S01]  /*5130*/  IMAD.MOV.U32 R45, RZ, RZ, 0x3ff71547 ;  /* 0x3ff71547ff2d7424 */ /* 0x000fe200078e00ff */
[----:B------:R-:W-:Y:S01]  /*5140*/  UMOV UR16, 0xfefa39ef ;  /* 0xfefa39ef00107882 */ /* 0x000fe20000000000 */
[----:B------:R-:W-:Y:S01]  /*5150*/  UMOV UR17, 0x3fe62e42 ;  /* 0x3fe62e4200117882 */ /* 0x000fe20000000000 */
[----:B------:R-:W-:Y:S01]  /*5160*/  BSSY.RECONVERGENT B0, `(.L_x_292) ;  /* 0x000003f000007945 */ /* 0x000fe20003800200 */
[----:B--2---:R-:W-:-:S08]  /*5170*/  DADD R4, R4, R6 ;  /* 0x0000000004047229 */ /* 0x004fd00000000006 */
[----:B------:R-:W-:-:S08]  /*5180*/  DMUL R4, R4, 0.5 ;  /* 0x3fe0000004047828 */ /* 0x000fd00000000000 */
[----:B---3--:R-:W-:-:S08]  /*5190*/  DMUL R22, R4, R22 ;  /* 0x0000001604167228 */ /* 0x008fd00000000000 */
[----:B------:R-:W-:-:S08]  /*51a0*/  DFMA R44, R22, -R44, 6.75539944105574400000e+15 ;  /* 0x43380000162c742b */ /* 0x000fd0000000082c */
[----:B------:R-:W-:-:S08]  /*51b0*/  DADD R4, R44, -6.75539944105574400000e+15 ;  /* 0xc33800002c047429 */ /* 0x000fd00000000000 */
[----:B------:R-:W-:Y:S01]  /*51c0*/  DFMA R6, R4, -UR16, -R22 ;  /* 0x8000001004067c2b */ /* 0x000fe20008000816 */
[----:B------:R-:W-:Y:S01]  /*51d0*/  UMOV UR16, 0x3b39803f ;  /* 0x3b39803f00107882 */ /* 0x000fe20000000000 */
[----:B------:R-:W-:-:S06]  /*51e0*/  UMOV UR17, 0x3c7abc9e ;  /* 0x3c7abc9e00117882 */ /* 0x000fcc0000000000 */
[----:B------:R-:W-:Y:S01]  /*51f0*/  DFMA R6, R4, -UR16, R6 ;  /* 0x8000001004067c2b */ /* 0x000fe20008000006 */
[----:B------:R-:W-:Y:S02]  /*5200*/  IMAD.MOV.U32 R4, RZ, RZ, -0x35dec16 ;  /* 0xfca213eaff047424 */ /* 0x000fe400078e00ff */
[----:B------:R-:W-:Y:S01]  /*5210*/  IMAD.MOV.U32 R5, RZ, RZ, 0x3e928af3 ;  /* 0x3e928af3ff057424 */ /* 0x000fe200078e00ff */
[----:B------:R-:W-:Y:S01]  /*5220*/  UMOV UR16, 0x69ce2bdf ;  /* 0x69ce2bdf00107882 */ /* 0x000fe20000000000 */
[----:B------:R-:W-:-:S04]  /*5230*/  UMOV UR17, 0x3e5ade15 ;  /* 0x3e5ade1500117882 */ /* 0x000fc80000000000 */
        /* <DEDUP_REMOVED lines=24> */
[----:B------:R-:W-:Y:S02]  /*53c0*/  DFMA R4, R6, R4, UR16 ;  /* 0x0000001006047e2b */ /* 0x000fe40008000004 */
[----:B------:R-:W-:-:S06]  /*53d0*/  DADD R8, -RZ, -R22 ;  /* 0x00000000ff087229 */ /* 0x000fcc0000000916 */
[----:B------:R-:W-:-:S08]  /*53e0*/  DFMA R4, R6, R4, 1 ;  /* 0x3ff000000604742b */ /* 0x000fd00000000004 */
[----:B------:R-:W-:Y:S01]  /*53f0*/  DFMA R26, R6, R4, 1 ;  /* 0x3ff00000061a742b */ /* 0x000fe20000000004 */
[----:B------:R-:W-:-:S05]  /*5400*/  IMAD.MOV.U32 R4, RZ, RZ, R9 ;  /* 0x000000ffff047224 */ /* 0x000fca00078e0009 */
[----:B------:R-:W-:Y:S01]  /*5410*/  FSETP.GEU.AND P4, PT, |R4|, 4.1917929649353027344, PT ;  /* 0x4086232b0400780b */ /* 0x000fe20003f8e200 */
[----:B------:R-:W-:-:S03]  /*5420*/  DADD R48, -RZ, |R22| ;  /* 0x00000000ff307229 */ /* 0x000fc60000000516 */
[----:B------:R-:W-:Y:S02]  /*5430*/  IMAD R6, R44, 0x100000, R27 ;  /* 0x001000002c067824 */ /* 0x000fe400078e021b */
[----:B------:R-:W-:Y:S02]  /*5440*/  IMAD.MOV.U32 R24, RZ, RZ, R26 ;  /* 0x000000ffff187224 */ /* 0x000fe400078e001a */
[----:B------:R-:W-:-:S03]  /*5450*/  IMAD.MOV.U32 R25, RZ, RZ, R6 ;  /* 0x000000ffff197224 */ /* 0x000fc600078e0006 */
[----:B------:R-:W-:Y:S02]  /*5460*/  IMAD.MOV.U32 R28, RZ, RZ, R48 ;  /* 0x000000ffff1c7224 */ /* 0x000fe400078e0030 */
[----:B------:R-:W-:Y:S05]  /*5470*/  @!P4 BRA `(.L_x_293) ;  /* 0x000000000034c947 */ /* 0x000fea0003800000 */
        /* <DEDUP_REMOVED lines=13> */
.L_x_293:
[----:B------:R-:W-:Y:S05]  /*5550*/  BSYNC.RECONVERGENT B0 ;  /* 0x0000000000007941 */ /* 0x000fea0003800200 */
.L_x_292:
[----:B------:R-:W-:Y:S01]  /*5560*/  BSSY.RECONVERGENT B0, `(.L_x_294) ;  /* 0x0000004000007945 */ /* 0x000fe20003800200 */
[----:B------:R-:W-:Y:S01]  /*5570*/  IMAD.MOV.U32 R5, RZ, RZ, 0x40000000 ;  /* 0x40000000ff057424 */ /* 0x000fe200078e00ff */
[----:B------:R-:W-:-:S07]  /*5580*/  MOV R48, 0x55a0 ;  /* 0x000055a000307802 */ /* 0x000fce0000000f00 */
[----:B------:R-:W-:Y:S05]  /*5590*/  CALL.REL.NOINC `($_Z19fband_noniso_directPdS_S_S_S_S_S_S_S_S_ddiiidi$__internal_accurate_pow) ;  /* 0x0000004800cc7944 */ /* 0x000fea0003c00000 */
[----:B------:R-:W-:Y:S05]  /*55a0*/  BSYNC.RECONVERGENT B0 ;  /* 0x0000000000007941 */ /* 0x000fea0003800200 */
.L_x_294:
        /* <DEDUP_REMOVED lines=10> */
[----:B------:R-:W-:Y:S02]  /*5650*/  IMAD.MOV.U32 R29, RZ, RZ, R8 ;  /* 0x000000ffff1d7224 */ /* 0x000fe400078e0008 */
[----:B------:R-:W-:Y:S02]  /*5660*/  IMAD.MOV.U32 R50, RZ, RZ, R28 ;  /* 0x000000ffff327224 */ /* 0x000fe400078e001c */
[----:B------:R-:W-:-:S06]  /*5670*/  IMAD.MOV.U32 R51, RZ, RZ, R29 ;  /* 0x000000ffff337224 */ /* 0x000fcc00078e001d */
        /* <DEDUP_REMOVED lines=9> */
.L_x_296:
[----:B------:R-:W-:Y:S05]  /*5710*/  BSYNC.RECONVERGENT B0 ;  /* 0x0000000000007941 */ /* 0x000fea0003800200 */
.L_x_295:
        /* <DEDUP_REMOVED lines=8> */
[----:B------:R-:W-:-:S05]  /*57a0*/  SHF.R.S32.HI R5, RZ, 0x1, R5 ;  /* 0x00000001ff057819 */ /* 0x000fca0000011405 */
[----:B------:R-:W-:Y:S02]  /*57b0*/  IMAD.IADD R28, R44, 0x1, -R5 ;  /* 0x000000012c1c7824 */ /* 0x000fe400078e0a05 */
[----:B------:R-:W-:Y:S02]  /*57c0*/  IMAD R9, R5, 0x100000, R27 ;  /* 0x0010000005097824 */ /* 0x000fe400078e021b */
[----:B------:R-:W-:Y:S01]  /*57d0*/  IMAD.MOV.U32 R5, RZ, RZ, 0x40100000 ;  /* 0x40100000ff057424 */ /* 0x000fe200078e00ff */
[----:B------:R-:W-:Y:S01]  /*57e0*/  LEA R29, R28, 0x3ff00000, 0x14 ;  /* 0x3ff000001c1d7811 */ /* 0x000fe200078ea0ff */
[----:B------:R-:W-:-:S06]  /*57f0*/  IMAD.MOV.U32 R28, RZ, RZ, RZ ;  /* 0x000000ffff1c7224 */ /* 0x000fcc00078e00ff */
[----:B------:R-:W-:Y:S01]  /*5800*/  DMUL R8, R8, R28 ;  /* 0x0000001c08087228 */ /* 0x000fe20000000000 */
[----:B------:R-:W-:Y:S01]  /*5810*/  IMAD.MOV.U32 R28, RZ, RZ, R48 ;  /* 0x000000ffff1c7224 */ /* 0x000fe200078e0030 */
[----:B------:R-:W-:-:S09]  /*5820*/  MOV R48, 0x5840 ;  /* 0x0000584000307802 */ /* 0x000fd20000000f00 */
[----:B------:R-:W-:Y:S05]  /*5830*/  CALL.REL.NOINC `($_Z19fband_noniso_directPdS_S_S_S_S_S_S_S_S_ddiiidi$__internal_accurate_pow) ;  /* 0x0000004800247944 */ /* 0x000fea0003c00000 */
[----:B------:R-:W-:Y:S05]  /*5840*/  BSYNC.RECONVERGENT B1 ;  /* 0x0000000000017941 */ /* 0x000fea0003800200 */
.L_x_299:
        /* <DEDUP_REMOVED lines=15> */
.L_x_301:
[----:B------:R-:W-:Y:S05]  /*5940*/  BSYNC.RECONVERGENT B1 ;  /* 0x0000000000017941 */ /* 0x000fea0003800200 */
.L_x_300:
[----:B------:R-:W-:Y:S01]  /*5950*/  BSSY.RECONVERGENT B1, `(.L_x_302) ;  /* 0x0000004000017945 */ /* 0x000fe20003800200 */
[----:B------:R-:W-:Y:S01]  /*5960*/  IMAD.MOV.U32 R5, RZ, RZ, 0x40080000 ;  /* 0x40080000ff057424 */ /* 0x000fe200078e00ff */
[----:B------:R-:W-:-:S07]  /*5970*/  MOV R48, 0x5990 ;  /* 0x0000599000307802 */ /* 0x000fce0000000f00 */
[----:B------:R-:W-:Y:S05]  /*5980*/  CALL.REL.NOINC `($_Z19fband_noniso_directPdS_S_S_S_S_S_S_S_S_ddiiidi$__internal_accurate_pow) ;  /* 0x0000004400d07944 */ /* 0x000fea0003c00000 */
[----:B------:R-:W-:Y:S05]  /*5990*/  BSYNC.RECONVERGENT B1 ;  /* 0x0000000000017941 */ /* 0x000fea0003800200 */
.L_x_302:
        /* <DEDUP_REMOVED lines=18> */
.L_x_305:
[----:B------:R-:W-:-:S11]  /*5ac0*/  DADD R28, R22, 3 ;  /* 0x40080000161c7429 */ /* 0x000fd60000000000 */
.L_x_304:
[----:B------:R-:W-:Y:S05]  /*5ad0*/  BSYNC.RECONVERGENT B1 ;  /* 0x0000000000017941 */ /* 0x000fea0003800200 */
.L_x_303:
        /* <DEDUP_REMOVED lines=21> */
.L_x_308:
[----:B------:R-:W-:-:S11]  /*5c30*/  DADD R52, R22, 2 ;  /* 0x4000000016347429 */ /* 0x000fd60000000000 */
.L_x_307:
[----:B------:R-:W-:Y:S05]  /*5c40*/  BSYNC.RECONVERGENT B1 ;  /* 0x0000000000017941 */ /* 0x000fea0003800200 */
.L_x_306:
        /* <DEDUP_REMOVED lines=8> */
[----:B------:R-:W-:Y:S01]  /*5cd0*/  IMAD.MOV.U32 R5, RZ, RZ, 0x3ff00000 ;  /* 0x3ff00000ff057424 */ /* 0x000fe200078e00ff */
[C---:B------:R-:W-:Y:S02]  /*5ce0*/  DFMA R52, R44.reuse, UR16, R32 ;  /* 0x000000102c347c2b */ /* 0x040fe40008000020 */
[----:B------:R-:W-:Y:S01]  /*5cf0*/  DFMA R44, R44, UR18, R28 ;  /* 0x000000122c2c7c2b */ /* 0x000fe2000800001c */
[----:B------:R-:W-:Y:S01]  /*5d00*/  IMAD.MOV.U32 R28, RZ, RZ, R48 ;  /* 0x000000ffff1c7224 */ /* 0x000fe200078e0030 */
[----:B------:R-:W-:-:S09]  /*5d10*/  MOV R48, 0x5d30 ;  /* 0x00005d3000307802 */ /* 0x000fd20000000f00 */
[----:B------:R-:W-:Y:S05]  /*5d20*/  CALL.REL.NOINC `($_Z19fband_noniso_directPdS_S_S_S_S_S_S_S_S_ddiiidi$__internal_accurate_pow) ;  /* 0x0000004000e87944 */ /* 0x000fea0003c00000 */
[----:B------:R-:W-:Y:S05]  /*5d30*/  BSYNC.RECONVERGENT B1 ;  /* 0x0000000000017941 */ /* 0x000fea0003800200 */
.L_x_309:
        /* <DEDUP_REMOVED lines=18> */
.L_x_312:
[----:B------:R-:W-:-:S11]  /*5e60*/  DADD R34, R22, 1 ;  /* 0x3ff0000016227429 */ /* 0x000fd60000000000 */
.L_x_311:
[----:B------:R-:W-:Y:S05]  /*5e70*/  BSYNC.RECONVERGENT B1 ;  /* 0x0000000000017941 */ /* 0x000fea0003800200 */
.L_x_310:
        /* <DEDUP_REMOVED lines=10> */
[----:B------:R-:W-:Y:S01]  /*5f20*/  FSETP.GEU.AND P1, PT, |R4|, 4.2275390625, PT ;  /* 0x408748000400780b */ /* 0x000fe20003f2e200 */
[C---:B------:R-:W-:Y:S01]  /*5f30*/  DFMA R38, R36.reuse, UR16, R52 ;  /* 0x0000001024267c2b */ /* 0x040fe20008000034 */
[----:B------:R-:W-:Y:S01]  /*5f40*/  FSEL R5, R32, RZ, !P0 ;  /* 0x000000ff20057208 */ /* 0x000fe20004000000 */
[----:B------:R-:W-:Y:S01]  /*5f50*/  DFMA R36, R36, UR18, R44 ;  /* 0x0000001224247c2b */ /* 0x000fe2000800002c */
[----:B------:R-:W-:Y:S01]  /*5f60*/  FSEL R33, R33, RZ, !P0 ;  /* 0x000000ff21217208 */ /* 0x000fe20004000000 */
[----:B------:R-:W-:Y:S01]  /*5f70*/  UMOV UR16, 0x71e2f679 ;  /* 0x71e2f67900107882 */ /* 0x000fe20000000000 */
[----:B------:R-:W-:Y:S01]  /*5f80*/  FSETP.GEU.AND P0, PT, |R30|, 5.8789094863358348022e-39, PT ;  /* 0x004004021e00780b */ /* 0x000fe20003f0e200 */
[----:B0-----:R-:W-:Y:S01]  /*5f90*/  DFMA R28, -R22, R30, 1 ;  /* 0x3ff00000161c742b */ /* 0x001fe2000000011e */
[----:B------:R-:W-:Y:S01]  /*5fa0*/  UMOV UR17, 0x3fd12334 ;  /* 0x3fd1233400117882 */ /* 0x000fe20000000000 */
[----:B------:R-:W-:Y:S01]  /*5fb0*/  UMOV UR18, 0x6f45f0ec ;  /* 0x6f45f0ec00127882 */ /* 0x000fe20000000000 */
[----:B------:R-:W-:Y:S01]  /*5fc0*/  UMOV UR19, 0x400fab00 ;  /* 0x400fab0000137882 */ /* 0x000fe20000000000 */
[----:B------:R-:W-:Y:S01]  /*5fd0*/  FSEL R5, R5, R8, P1 ;  /* 0x0000000805057208 */ /* 0x000fe20000800000 */
[----:B------:R-:W-:Y:S01]  /*5fe0*/  DADD R38, R38, UR16 ;  /* 0x0000001026267e29 */ /* 0x000fe20008000000 */
[----:B------:R-:W-:Y:S01]  /*5ff0*/  BSSY.RECONVERGENT B1, `(.L_x_313) ;  /* 0x0000012000017945 */ /* 0x000fe20003800200 */
[----:B------:R-:W-:Y:S01]  /*6000*/  DADD R36, R36, UR18 ;  /* 0x0000001224247e29 */ /* 0x000fe20008000000 */
[----:B------:R-:W-:Y:S01]  /*6010*/  @P4 FSEL R6, R33, R9, P1 ;  /* 0x0000000921064208 */ /* 0x000fe20000800000 */
[----:B------:R-:W-:Y:S01]  /*6020*/  DFMA R28, R28, R28, R28 ;  /* 0x0000001c1c1c722b */ /* 0x000fe2000000001c */
[----:B------:R-:W-:-:S07]  /*6030*/  FSEL R26, R26, R5, !P4 ;  /* 0x000000051a1a7208 */ /* 0x000fce0006000000 */
        /* <DEDUP_REMOVED lines=13> */
.L_x_314:
[----:B------:R-:W-:Y:S05]  /*6110*/  BSYNC.RECONVERGENT B1 ;  /* 0x0000000000017941 */ /* 0x000fea0003800200 */
.L_x_313:
        /* <DEDUP_REMOVED lines=26> */
.L_x_316:
[----:B------:R-:W-:Y:S05]  /*62c0*/  BSYNC.RECONVERGENT B2 ;  /* 0x0000000000027941 */ /* 0x000fea0003800200 */
.L_x_315:
[----:B------:R-:W-:Y:S02]  /*62d0*/  IMAD.MOV.U32 R6, RZ, RZ, R4 ;  /* 0x000000ffff067224 */ /* 0x000fe400078e0004 */
[----:B------:R-:W-:Y:S01]  /*62e0*/  IMAD.MOV.U32 R7, RZ, RZ, R5 ;  /* 0x000000ffff077224 */ /* 0x000fe200078e0005 */
[----:B------:R-:W-:Y:S06]  /*62f0*/  BRA `(.L_x_317) ;  /* 0x0000000c00247947 */ /* 0x000fec0003800000 */
.L_x_298:
        /* <DEDUP_REMOVED lines=79> */
.L_x_319:
[----:B------:R-:W-:Y:S01]  /*67f0*/  IMAD.MOV.U32 R26, RZ, RZ, 0x0 ;  /* 0x00000000ff1a7424 */ /* 0x000fe200078e00ff */
[----:B------:R-:W-:Y:S01]  /*6800*/  LOP3.LUT P0, RZ, R5, 0x7fffffff, RZ, 0xc0, !PT ;  /* 0x7fffffff05ff7812 */ /* 0x000fe2000780c0ff */
[----:B------:R-:W-:-:S06]  /*6810*/  IMAD.MOV.U32 R27, RZ, RZ, 0x7ff00000 ;  /* 0x7ff00000ff1b7424 */ /* 0x000fcc00078e00ff */
[----:B------:R-:W-:-:S10]  /*6820*/  DFMA R26, R4, R26, +INF ;  /* 0x7ff00000041a742b */ /* 0x000fd4000000001a */
[----:B------:R-:W-:Y:S02]  /*6830*/  FSEL R26, R26, RZ, P0 ;  /* 0x000000ff1a1a7208 */ /* 0x000fe40000000000 */
[----:B------:R-:W-:-:S07]  /*6840*/  FSEL R27, R27, -QNAN , P0 ;  /* 0xfff000001b1b7808 */ /* 0x000fce0000000000 */
.L_x_320:
[----:B------:R-:W-:Y:S05]  /*6850*/  BSYNC.RECONVERGENT B1 ;  /* 0x0000000000017941 */ /* 0x000fea0003800200 */
.L_x_318:
        /* <DEDUP_REMOVED lines=13> */
.L_x_321:
[----:B------:R-:W-:Y:S01]  /*6930*/  DADD R32, R22, 1 ;  /* 0x3ff0000016207429 */ /* 0x000fe20000000000 */
[----:B------:R-:W-:Y:S01]  /*6940*/  IMAD.MOV.U32 R4, RZ, RZ, R30 ;  /* 0x000000ffff047224 */ /* 0x000fe200078e001e */
[----:B------:R-:W-:Y:S01]  /*6950*/  @!P4 FSEL R8, R8, +QNAN , P5 ;  /* 0x7ff000000808c808 */ /* 0x000fe20002800000 */
[----:B------:R-:W-:Y:S01]  /*6960*/  UMOV UR16, 0x1373a53e ;  /* 0x1373a53e00107882 */ /* 0x000fe20000000000 */
[----:B------:R-:W-:Y:S01]  /*6970*/  @!P4 FSEL R7, R7, RZ, P5 ;  /* 0x000000ff0707c208 */ /* 0x000fe20002800000 */
[----:B------:R-:W-:Y:S01]  /*6980*/  UMOV UR17, 0x3fefffef ;  /* 0x3fefffef00117882 */ /* 0x000fe20000000000 */
[----:B------:R-:W-:Y:S01]  /*6990*/  BSSY.RECONVERGENT B1, `(.L_x_322) ;  /* 0x000001e000017945 */ /* 0x000fe20003800200 */
[----:B------:R-:W-:Y:S01]  /*69a0*/  DADD R28, -RZ, -R4 ;  /* 0x00000000ff1c7229 */ /* 0x000fe20000000904 */
[----:B------:R-:W-:Y:S01]  /*69b0*/  IMAD.MOV.U32 R9, RZ, RZ, R8 ;  /* 0x000000ffff097224 */ /* 0x000fe200078e0008 */
[----:B------:R-:W-:Y:S01]  /*69c0*/  MOV R48, 0x6b70 ;  /* 0x00006b7000307802 */ /* 0x000fe20000000f00 */
[----:B------:R-:W-:Y:S01]  /*69d0*/  IMAD.MOV.U32 R4, RZ, RZ, -0x100000 ;  /* 0xfff00000ff047424 */ /* 0x000fe200078e00ff */
[----:B------:R-:W-:Y:S01]  /*69e0*/  LOP3.LUT R32, R33, 0x7ff00000, RZ, 0xc0, !PT ;  /* 0x7ff0000021207812 */ /* 0x000fe200078ec0ff */
[----:B------:R-:W-:-:S03]  /*69f0*/  IMAD.MOV.U32 R8, RZ, RZ, R7 ;  /* 0x000000ffff087224 */ /* 0x000fc600078e0007 */
[----:B------:R-:W-:Y:S02]  /*6a00*/  ISETP.NE.AND P0, PT, R32, 0x7ff00000, PT ;  /* 0x7ff000002000780c */ /* 0x000fe40003f05270 */
[----:B------:R-:W-:Y:S02]  /*6a10*/  FSEL R6, R28, R30, !P2 ;  /* 0x0000001e1c067208 */ /* 0x000fe40005000000 */
[----:B------:R-:W-:Y:S01]  /*6a20*/  FSEL R5, R29, R5, !P2 ;  /* 0x000000051d057208 */ /* 0x000fe20005000000 */
[----:B------:R-:W-:Y:S01]  /*6a30*/  DADD R28, -RZ, |R22| ;  /* 0x00000000ff1c7229 */ /* 0x000fe20000000516 */
[----:B------:R-:W-:Y:S02]  /*6a40*/  FSEL R6, R6, RZ, P1 ;  /* 0x000000ff06067208 */ /* 0x000fe40000800000 */
[----:B------:R-:W-:Y:S02]  /*6a50*/  SEL R4, R4, 0x7ff00000, !P2 ;  /* 0x7ff0000004047807 */ /* 0x000fe40005000000 */
[----:B------:R-:W-:-:S03]  /*6a60*/  FSEL R5, R23, R5, !P1 ;  /* 0x0000000517057208 */ /* 0x000fc60004800000 */
[----:B------:R-:W-:Y:S02]  /*6a70*/  @!P0 FSEL R6, R6, RZ, P5 ;  /* 0x000000ff06068208 */ /* 0x000fe40002800000 */
[----:B------:R-:W-:Y:S01]  /*6a80*/  @!P0 FSEL R5, R4, R5, !P5 ;  /* 0x0000000504058208 */ /* 0x000fe20006800000 */
[----:B------:R-:W-:Y:S02]  /*6a90*/  IMAD.MOV.U32 R49, RZ, RZ, R29 ;  /* 0x000000ffff317224 */ /* 0x000fe400078e001d */
[----:B------:R-:W-:-:S06]  /*6aa0*/  IMAD.MOV.U32 R4, RZ, RZ, R6 ;  /* 0x000000ffff047224 */ /* 0x000fcc00078e0006 */
        /* <DEDUP_REMOVED lines=13> */
.L_x_322:
[----:B------:R-:W-:Y:S01]  /*6b80*/  DADD R26, R22, 3 ;  /* 0x40080000161a7429 */ /* 0x000fe20000000000 */
[----:B------:R-:W-:Y:S01]  /*6b90*/  IMAD.MOV.U32 R4, RZ, RZ, R30 ;  /* 0x000000ffff047224 */ /* 0x000fe200078e001e */
[----:B------:R-:W-:Y:S01]  /*6ba0*/  UMOV UR16, 0xe8b30754 ;  /* 0xe8b3075400107882 */ /* 0x000fe20000000000 */
[----:B------:R-:W-:Y:S01]  /*6bb0*/  UMOV UR17, 0x3fac4321 ;  /* 0x3fac432100117882 */ /* 0x000fe20000000000 */
[----:B------:R-:W-:Y:S01]  /*6bc0*/  DADD R28, -RZ, |R22| ;  /* 0x00000000ff1c7229 */ /* 0x000fe20000000516 */
[----:B------:R-:W-:Y:S01]  /*6bd0*/  BSSY.RECONVERGENT B1, `(.L_x_323) ;  /* 0x0000014000017945 */ /* 0x000fe20003800200 */
[----:B------:R-:W-:Y:S01]  /*6be0*/  MOV R48, 0x6d10 ;  /* 0x00006d1000307802 */ /* 0x000fe20000000f00 */
[----:B------:R-:W-:Y:S01]  /*6bf0*/  DADD R8, -RZ, -R4 ;  /* 0x00000000ff087229 */ /* 0x000fe20000000904 */
[----:B------:R-:W-:Y:S02]  /*6c00*/  IMAD.MOV.U32 R4, RZ, RZ, -0x100000 ;  /* 0xfff00000ff047424 */ /* 0x000fe400078e00ff */
[----:B------:R-:W-:-:S04]  /*6c10*/  LOP3.LUT R26, R27, 0x7ff00000, RZ, 0xc0, !PT ;  /* 0x7ff000001b1a7812 */ /* 0x000fc800078ec0ff */
[----:B------:R-:W-:Y:S01]  /*6c20*/  ISETP.NE.AND P0, PT, R26, 0x7ff00000, PT ;  /* 0x7ff000001a00780c */ /* 0x000fe20003f05270 */
[----:B------:R-:W-:Y:S01]  /*6c30*/  IMAD.MOV.U32 R49, RZ, RZ, R29 ;  /* 0x000000ffff317224 */ /* 0x000fe200078e001d */
[----:B------:R-:W-:Y:S02]  /*6c40*/  SEL R26, R4, 0x7ff00000, !P2 ;  /* 0x7ff00000041a7807 */ /* 0x000fe40005000000 */
[----:B------:R-:W-:Y:S02]  /*6c50*/  FSEL R5, R9, R5, !P2 ;  /* 0x0000000509057208 */ /* 0x000fe40005000000 */
[----:B------:R-:W-:Y:S02]  /*6c60*/  FSEL R8, R8, R30, !P2 ;  /* 0x0000001e08087208 */ /* 0x000fe40005000000 */
[----:B------:R-:W-:Y:S02]  /*6c70*/  FSEL R5, R23, R5, !P1 ;  /* 0x0000000517057208 */ /* 0x000fe40004800000 */
[----:B------:R-:W-:-:S03]  /*6c80*/  FSEL R4, R8, RZ, P1 ;  /* 0x000000ff08047208 */ /* 0x000fc60000800000 */
        /* <DEDUP_REMOVED lines=9> */
.L_x_323:
        /* <DEDUP_REMOVED lines=20> */
.L_x_324:
[----:B------:R-:W-:Y:S01]  /*6e60*/  DADD R8, R22, 5 ;  /* 0x4014000016087429 */ /* 0x000fe20000000000 */
[----:B------:R-:W-:Y:S01]  /*6e70*/  IMAD.MOV.U32 R4, RZ, RZ, R30 ;  /* 0x000000ffff047224 */ /* 0x000fe200078e001e */
[----:B------:R-:W-:Y:S01]  /*6e80*/  UMOV UR16, 0xb817b3fc ;  /* 0xb817b3fc00107882 */ /* 0x000fe20000000000 */
[----:B------:R-:W-:-:S04]  /*6e90*/  UMOV UR17, 0x3f51abd9 ;  /* 0x3f51abd900117882 */ /* 0x000fc80000000000 */
[----:B------:R-:W-:Y:S01]  /*6ea0*/  DADD R26, -RZ, -R4 ;  /* 0x00000000ff1a7229 */ /* 0x000fe20000000904 */
[----:B------:R-:W-:Y:S02]  /*6eb0*/  IMAD.MOV.U32 R4, RZ, RZ, -0x100000 ;  /* 0xfff00000ff047424 */ /* 0x000fe400078e00ff */
[----:B------:R-:W-:-:S04]  /*6ec0*/  LOP3.LUT R8, R9, 0x7ff00000, RZ, 0xc0, !PT ;  /* 0x7ff0000009087812 */ /* 0x000fc800078ec0ff */
[----:B------:R-:W-:Y:S02]  /*6ed0*/  ISETP.NE.AND P0, PT, R8, 0x7ff00000, PT ;  /* 0x7ff000000800780c */ /* 0x000fe40003f05270 */
        /* <DEDUP_REMOVED lines=8> */
[----:B------:R-:W-:Y:S02]  /*6f60*/  FSEL R4, R4, -3.6168828955851495266e-05, P3 ;  /* 0xb817b3fc04047808 */ /* 0x000fe40001800000 */
[----:B------:R-:W-:-:S06]  /*6f70*/  FSEL R5, R5, 0.81902843713760375977, P3 ;  /* 0x3f51abd905057808 */ /* 0x000fcc0001800000 */
[----:B------:R-:W-:-:S11]  /*6f80*/  DADD R6, R6, R4 ;  /* 0x0000000006067229 */ /* 0x000fd60000000004 */
.L_x_317:
[----:B------:R-:W-:Y:S05]  /*6f90*/  BSYNC.RECONVERGENT B0 ;  /* 0x0000000000007941 */ /* 0x000fea0003800200 */
.L_x_297:
[----:B------:R-:W-:Y:S01]  /*6fa0*/  IMAD.MOV.U32 R8, RZ, RZ, R3 ;  /* 0x000000ffff087224 */ /* 0x000fe200078e0003 */
[----:B------:R-:W2:Y:S01]  /*6fb0*/  LDG.E.64 R28, desc[UR12][R10.64] ;  /* 0x0000000c0a1c7981 */ /* 0x000ea2000c1e1b00 */
[----:B------:R-:W-:-:S06]  /*6fc0*/  IMAD.MOV.U32 R9, RZ, RZ, R2 ;  /* 0x000000ffff097224 */ /* 0x000fcc00078e0002 */
        /* <DEDUP_REMOVED lines=14> */
[----:B------:R-:W-:Y:S02]  /*70b0*/  FSEL R30, R50, RZ, P0 ;  /* 0x000000ff321e7208 */ /* 0x000fe40000000000 */
[----:B------:R-:W-:-:S06]  /*70c0*/  FSEL R31, R51, 1.875, P0 ;  /* 0x3ff00000331f7808 */ /* 0x000fcc0000000000 */
[----:B------:R-:W-:Y:S01]  /*70d0*/  DMUL R6, R6, R30 ;  /* 0x0000001e06067228 */ /* 0x000fe20000000000 */
[----:B------:R-:W-:Y:S01]  /*70e0*/  FFMA R30, RZ, R23, R5 ;  /* 0x00000017ff1e7223 */ /* 0x000fe20000000005 */
[----:B------:R-:W-:-:S04]  /*70f0*/  FSETP.GEU.AND P1, PT, |R29|, 6.5827683646048100446e-37, PT ;  /* 0x036000001d00780b */ /* 0x000fc80003f2e200 */
        /* <DEDUP_REMOVED lines=12> */
.L_x_326:
[----:B------:R-:W-:Y:S05]  /*71c0*/  BSYNC.RECONVERGENT B0 ;  /* 0x0000000000007941 */ /* 0x000fea0003800200 */
.L_x_325:
[----:B------:R-:W-:-:S04]  /*71d0*/  IMAD.U32 R27, RZ, RZ, UR11 ;  /* 0x0000000bff1b7e24 */ /* 0x000fc8000f8e00ff */
[----:B------:R-:W-:-:S05]  /*71e0*/  IMAD.WIDE R26, R27, 0x8, R12 ;  /* 0x000000081b1a7825 */ /* 0x000fca00078e020c */
[----:B------:R-:W2:Y:S01]  /*71f0*/  LDG.E.64 R30, desc[UR12][R26.64] ;  /* 0x0000000c1a1e7981 */ /* 0x000ea2000c1e1b00 */
[----:B------:R-:W-:Y:S01]  /*7200*/  IMAD.MOV.U32 R34, RZ, RZ, 0x55555555 ;  /* 0x55555555ff227424 */ /* 0x000fe200078e00ff */
[----:B------:R-:W-:Y:S01]  /*7210*/  UMOV UR18, 0x54442eea ;  /* 0x54442eea00127882 */ /* 0x000fe20000000000 */
[----:B------:R-:W-:Y:S01]  /*7220*/  IMAD.MOV.U32 R35, RZ, RZ, 0x3fd55555 ;  /* 0x3fd55555ff237424 */ /* 0x000fe200078e00ff */
[----:B------:R-:W-:Y:S01]  /*7230*/  UMOV UR19, 0x400921fb ;  /* 0x400921fb00137882 */ /* 0x000fe20000000000 */
[----:B------:R-:W-:Y:S01]  /*7240*/  DADD R28, -R6, 1 ;  /* 0x3ff00000061c7429 */ /* 0x000fe20000000100 */
[----:B------:R-:W-:Y:S01]  /*7250*/  UMOV UR16, 0x55555555 ;  /* 0x5555555500107882 */ /* 0x000fe20000000000 */
[----:B------:R-:W-:Y:S01]  /*7260*/  DMUL R32, R8, UR18 ;  /* 0x0000001208207c28 */ /* 0x000fe20008000000 */
[----:B------:R-:W-:Y:S01]  /*7270*/  UMOV UR17, 0x3fe55555 ;  /* 0x3fe5555500117882 */ /* 0x000fe20000000000 */
[----:B------:R-:W-:Y:S01]  /*7280*/  DFMA R34, R6, -R34, 1 ;  /* 0x3ff000000622742b */ /* 0x000fe20000000822 */
[----:B------:R-:W0:Y:S01]  /*7290*/  LDC.64 R8, c[0x0][0x398] ;  /* 0x0000e600ff087b82 */ /* 0x000e220000000a00 */
[----:B------:R-:W-:-:S02]  /*72a0*/  DADD R24, -R24, 1 ;  /* 0x3ff0000018187429 */ /* 0x000fc40000000100 */
[----:B------:R-:W-:Y:S02]  /*72b0*/  DMUL R4, R4, UR18 ;  /* 0x0000001204047c28 */ /* 0x000fe40008000000 */
[----:B------:R-:W-:Y:S02]  /*72c0*/  DMUL R32, R32, R28 ;  /* 0x0000001c20207228 */ /* 0x000fe40000000000 */
[----:B------:R-:W-:-:S08]  /*72d0*/  DMUL R34, R22, R34 ;  /* 0x0000002216227228 */ /* 0x000fd00000000000 */
[----:B------:R-:W-:Y:S01]  /*72e0*/  DFMA R24, R24, UR16, -R34 ;  /* 0x0000001018187c2b */ /* 0x000fe20008000822 */
[----:B------:R-:W-:Y:S01]  /*72f0*/  UMOV UR16, 0xeb1c432d ;  /* 0xeb1c432d00107882 */ /* 0x000fe20000000000 */
[----:B------:R-:W-:Y:S02]  /*7300*/  UMOV UR17, 0x3f1a36e2 ;  /* 0x3f1a36e200117882 */ /* 0x000fe40000000000 */
[----:B------:R-:W-:Y:S02]  /*7310*/  DSETP.GEU.AND P0, PT, R22, UR16, PT ;  /* 0x0000001016007e2a */ /* 0x000fe4000bf0e000 */
[----:B--2---:R-:W-:-:S08]  /*7320*/  DFMA R30, R6, R30, R32 ;  /* 0x0000001e061e722b */ /* 0x004fd00000000020 */
[----:B------:R-:W-:Y:S01]  /*7330*/  DFMA R54, R4, R24, R30 ;  /* 0x000000180436722b */ /* 0x000fe2000000001e */
[----:B0-----:R-:W-:-:S06]  /*7340*/  IMAD.WIDE R24, R47, 0x8, R8 ;  /* 0x000000082f187825 */ /* 0x001fcc00078e0208 */
[----:B------:R0:W-:Y:S04]  /*7350*/  STG.E.64 desc[UR12][R24.64], R54 ;  /* 0x0000003618007986 */ /* 0x0001e8000c101b0c */
[----:B------:R-:W2:Y:S04]  /*7360*/  @!P0 LDG.E.64 R8, desc[UR12][R10.64] ;  /* 0x0000000c0a088981 */ /* 0x000ea8000c1e1b00 */
[----:B------:R-:W0:Y:S01]  /*7370*/  @!P0 LDG.E.64 R4, desc[UR12][R26.64] ;  /* 0x0000000c1a048981 */ /* 0x000e22000c1e1b00 */
[----:B------:R-:W-:Y:S01]  /*7380*/  IMAD.U32 R23, RZ, RZ, UR14 ;  /* 0x0000000eff177e24 */ /* 0x000fe2000f8e00ff */
[----:B--2---:R-:W-:-:S08]  /*7390*/  @!P0 DMUL R8, R8, UR18 ;  /* 0x0000001208088c28 */ /* 0x004fd00008000000 */
[----:B------:R-:W-:-:S08]  /*73a0*/  @!P0 DMUL R8, R28, R8 ;  /* 0x000000081c088228 */ /* 0x000fd00000000000 */
[----:B0-----:R-:W-:Y:S01]  /*73b0*/  @!P0 DFMA R54, R6, R4, R8 ;  /* 0x000000040636822b */ /* 0x001fe20000000008 */
[----:B------:R-:W-:-:S06]  /*73c0*/  IMAD.WIDE R4, R23, 0x8, R20 ;  /* 0x0000000817047825 */ /* 0x000fcc00078e0214 */
        /* <DEDUP_REMOVED lines=73> */
.L_x_328:
[----:B------:R-:W-:Y:S05]  /*7860*/  BSYNC.RECONVERGENT B0 ;  /* 0x0000000000007941 */ /* 0x000fea0003800200 */
.L_x_327:
[----:B------:R-:W-:Y:S01]  /*7870*/  BSSY.RECONVERGENT B0, `(.L_x_329) ;  /* 0x0000004000007945 */ /* 0x000fe20003800200 */
[----:B------:R-:W-:Y:S01]  /*7880*/  IMAD.MOV.U32 R5, RZ, RZ, 0x40000000 ;  /* 0x40000000ff057424 */ /* 0x000fe200078e00ff */
[----:B------:R-:W-:-:S07]  /*7890*/  MOV R48, 0x78b0 ;  /* 0x000078b000307802 */ /* 0x000fce0000000f00 */
[----:B------:R-:W-:Y:S05]  /*78a0*/  CALL.REL.NOINC `($_Z19fband_noniso_directPdS_S_S_S_S_S_S_S_S_ddiiidi$__internal_accurate_pow) ;  /* 0x0000002800087944 */ /* 0x000fea0003c00000 */
[----:B------:R-:W-:Y:S05]  /*78b0*/  BSYNC.RECONVERGENT B0 ;  /* 0x0000000000007941 */ /* 0x000fea0003800200 */
.L_x_329:
        /* <DEDUP_REMOVED lines=22> */
.L_x_331:
[----:B------:R-:W-:Y:S05]  /*7a20*/  BSYNC.RECONVERGENT B0 ;  /* 0x0000000000007941 */ /* 0x000fea0003800200 */
.L_x_330:
        /* <DEDUP_REMOVED lines=19> */
.L_x_334:
        /* <DEDUP_REMOVED lines=15> */
.L_x_336:
[----:B------:R-:W-:Y:S05]  /*7c50*/  BSYNC.RECONVERGENT B1 ;  /* 0x0000000000017941 */ /* 0x000fea0003800200 */
.L_x_335:
[----:B------:R-:W-:Y:S01]  /*7c60*/  BSSY.RECONVERGENT B1, `(.L_x_337) ;  /* 0x0000004000017945 */ /* 0x000fe20003800200 */
[----:B------:R-:W-:Y:S01]  /*7c70*/  IMAD.MOV.U32 R5, RZ, RZ, 0x40080000 ;  /* 0x40080000ff057424 */ /* 0x000fe200078e00ff */
[----:B------:R-:W-:-:S07]  /*7c80*/  MOV R48, 0x7ca0 ;  /* 0x00007ca000307802 */ /* 0x000fce0000000f00 */
[----:B------:R-:W-:Y:S05]  /*7c90*/  CALL.REL.NOINC `($_Z19fband_noniso_directPdS_S_S_S_S_S_S_S_S_ddiiidi$__internal_accurate_pow) ;  /* 0x00000024000c7944 */ /* 0x000fea0003c00000 */
[----:B------:R-:W-:Y:S05]  /*7ca0*/  BSYNC.RECONVERGENT B1 ;  /* 0x0000000000017941 */ /* 0x000fea0003800200 */
.L_x_337:
        /* <DEDUP_REMOVED lines=18> */
.L_x_340:
[----:B------:R-:W-:-:S11]  /*7dd0*/  DADD R28, R22, 3 ;  /* 0x40080000161c7429 */ /* 0x000fd60000000000 */
.L_x_339:
[----:B------:R-:W-:Y:S05]  /*7de0*/  BSYNC.RECONVERGENT B1 ;  /* 0x0000000000017941 */ /* 0x000fea0003800200 */
.L_x_338:
        /* <DEDUP_REMOVED lines=21> */
.L_x_343:
[----:B------:R-:W-:-:S11]  /*7f40*/  DADD R50, R22, 2 ;  /* 0x4000000016327429 */ /* 0x000fd60000000000 */
.L_x_342:
[----:B------:R-:W-:Y:S05]  /*7f50*/  BSYNC.RECONVERGENT B1 ;  /* 0x0000000000017941 */ /* 0x000fea0003800200 */
.L_x_341:
        /* <DEDUP_REMOVED lines=15> */
.L_x_344:
        /* <DEDUP_REMOVED lines=18> */
.L_x_347:
[----:B------:R-:W-:-:S11]  /*8170*/  DADD R34, R22, 1 ;  /* 0x3ff0000016227429 */ /* 0x000fd60000000000 */
.L_x_346:
[----:B------:R-:W-:Y:S05]  /*8180*/  BSYNC.RECONVERGENT B1 ;  /* 0x0000000000017941 */ /* 0x000fea0003800200 */
.L_x_345:
        /* <DEDUP_REMOVED lines=9> */
[----:B------:R-:W-:Y:S01]  /*8220*/  FSETP.GEU.AND P1, PT, |R4|, 4.2275390625, PT ;  /* 0x408748000400780b */ /* 0x000fe20003f2e200 */
[----:B------:R-:W-:Y:S01]  /*8230*/  BSSY.RECONVERGENT B1, `(.L_x_348) ;  /* 0x000001f000017945 */ /* 0x000fe20003800200 */
[C---:B------:R-:W-:Y:S01]  /*8240*/  DFMA R36, R38.reuse, UR16, R50 ;  /* 0x0000001026247c2b */ /* 0x040fe20008000032 */
[----:B------:R-:W-:Y:S01]  /*8250*/  UMOV UR16, 0x71e2f679 ;  /* 0x71e2f67900107882 */ /* 0x000fe20000000000 */
[----:B------:R-:W-:Y:S01]  /*8260*/  DFMA R20, R38, UR18, R20 ;  /* 0x0000001226147c2b */ /* 0x000fe20008000014 */
[----:B------:R-:W-:Y:S01]  /*8270*/  UMOV UR17, 0x3fd12334 ;  /* 0x3fd1233400117882 */ /* 0x000fe20000000000 */
[----:B------:R-:W-:Y:S01]  /*8280*/  UMOV UR18, 0x6f45f0ec ;  /* 0x6f45f0ec00127882 */ /* 0x000fe20000000000 */
[----:B------:R-:W-:Y:S01]  /*8290*/  UMOV UR19, 0x400fab00 ;  /* 0x400fab0000137882 */ /* 0x000fe20000000000 */
[----:B0-----:R-:W-:-:S02]  /*82a0*/  DFMA R28, -R22, R30, 1 ;  /* 0x3ff00000161c742b */ /* 0x001fc4000000011e */
[----:B------:R-:W-:Y:S02]  /*82b0*/  DADD R36, R36, UR16 ;  /* 0x0000001024247e29 */ /* 0x000fe40008000000 */
        /* <DEDUP_REMOVED lines=22> */
.L_x_349:
[----:B------:R-:W-:Y:S05]  /*8420*/  BSYNC.RECONVERGENT B1 ;  /* 0x0000000000017941 */ /* 0x000fea0003800200 */
.L_x_348:
        /* <DEDUP_REMOVED lines=26> */
.L_x_351:
[----:B------:R-:W-:Y:S05]  /*85d0*/  BSYNC.RECONVERGENT B2 ;  /* 0x0000000000027941 */ /* 0x000fea0003800200 */
.L_x_350:
[----:B------:R-:W-:Y:S02]  /*85e0*/  IMAD.MOV.U32 R8, RZ, RZ, R4 ;  /* 0x000000ffff087224 */ /* 0x000fe400078e0004 */
[----:B------:R-:W-:Y:S01]  /*85f0*/  IMAD.MOV.U32 R9, RZ, RZ, R5 ;  /* 0x000000ffff097224 */ /* 0x000fe200078e0005 */
[----:B------:R-:W-:Y:S06]  /*8600*/  BRA `(.L_x_352) ;  /* 0x0000000c00247947 */ /* 0x000fec0003800000 */
.L_x_333:
[----:B------:R-:W-:Y:S01]  /*8610*/  ISETP.GT.AND P0, PT, R23, 0xfffff, PT ;  /* 0x000fffff1700780c */ /* 0x000fe20003f04270 */
[--C-:B------:R-:W-:Y:S01]  /*8620*/  IMAD.MOV.U32 R4, RZ, RZ, R22.reuse ;  /* 0x000000ffff047224 */ /* 0x100fe200078e0016 */
[----:B------:R-:W-:Y:S01]  /*8630*/  BSSY.RECONVERGENT B1, `(.L_x_353) ;  /* 0x0000053000017945 */ /* 0x000fe20003800200 */
[--C-:B------:R-:W-:Y:S02]  /*8640*/  IMAD.MOV.U32 R5, RZ, RZ, R23.reuse ;  /* 0x000000ffff057224 */ /* 0x100fe400078e0017 */
[----:B------:R-:W-:Y:S02]  /*8650*/  IMAD.MOV.U32 R31, RZ, RZ, R23 ;  /* 0x000000ffff1f7224 */ /* 0x000fe400078e0017 */
[----:B------:R-:W-:-:S06]  /*8660*/  IMAD.MOV.U32 R18, RZ, RZ, R22 ;  /* 0x000000ffff127224 */ /* 0x000fcc00078e0016 */
[----:B------:R-:W-:-:S10]  /*8670*/  @!P0 DMUL R4, R22, 1.80143985094819840000e+16 ;  /* 0x4350000016048828 */ /* 0x000fd40000000000 */
[----:B------:R-:W-:Y:S02]  /*8680*/  @!P0 IMAD.MOV.U32 R31, RZ, RZ, R5 ;  /* 0x000000ffff1f8224 */ /* 0x000fe400078e0005 */
[----:B------:R-:W-:Y:S02]  /*8690*/  @!P0 IMAD.MOV.U32 R18, RZ, RZ, R4 ;  /* 0x000000ffff128224 */ /* 0x000fe400078e0004 */
[----:B------:R-:W-:-:S05]  /*86a0*/  VIADD R6, R31, 0xffffffff ;  /* 0xffffffff1f067836 */ /* 0x000fca0000000000 */
[----:B------:R-:W-:Y:S01]  /*86b0*/  ISETP.GT.U32.AND P3, PT, R6, 0x7feffffe, PT ;  /* 0x7feffffe0600780c */ /* 0x000fe20003f64070 */
[----:B------:R-:W-:Y:S02]  /*86c0*/  IMAD.MOV.U32 R6, RZ, RZ, -0x3ff ;  /* 0xfffffc01ff067424 */ /* 0x000fe400078e00ff */
[----:B------:R-:W-:-:S10]  /*86d0*/  @!P0 IMAD.MOV.U32 R6, RZ, RZ, -0x435 ;  /* 0xfffffbcbff068424 */ /* 0x000fd400078e00ff */
        /* <DEDUP_REMOVED lines=66> */
.L_x_354:
[----:B------:R-:W-:Y:S01]  /*8b00*/  IMAD.MOV.U32 R18, RZ, RZ, 0x0 ;  /* 0x00000000ff127424 */ /* 0x000fe200078e00ff */
[----:B------:R-:W-:Y:S01]  /*8b10*/  LOP3.LUT P0, RZ, R5, 0x7fffffff, RZ, 0xc0, !PT ;  /* 0x7fffffff05ff7812 */ /* 0x000fe2000780c0ff */
[----:B------:R-:W-:-:S06]  /*8b20*/  IMAD.MOV.U32 R19, RZ, RZ, 0x7ff00000 ;  /* 0x7ff00000ff137424 */ /* 0x000fcc00078e00ff */
[----:B------:R-:W-:-:S10]  /*8b30*/  DFMA R18, R4, R18, +INF ;  /* 0x7ff000000412742b */ /* 0x000fd40000000012 */
[----:B------:R-:W-:Y:S02]  /*8b40*/  FSEL R18, R18, RZ, P0 ;  /* 0x000000ff12127208 */ /* 0x000fe40000000000 */
[----:B------:R-:W-:-:S07]  /*8b50*/  FSEL R19, R19, -QNAN , P0 ;  /* 0xfff0000013137808 */ /* 0x000fce0000000000 */
.L_x_355:
[----:B------:R-:W-:Y:S05]  /*8b60*/  BSYNC.RECONVERGENT B1 ;  /* 0x0000000000017941 */ /* 0x000fea0003800200 */
.L_x_353:
        /* <DEDUP_REMOVED lines=13> */
.L_x_356:
        /* <DEDUP_REMOVED lines=13> */
[----:B------:R-:W-:Y:S01]  /*8d10*/  ISETP.NE.AND P0, PT, R28, 0x7ff00000, PT ;  /* 0x7ff000001c00780c */ /* 0x000fe20003f05270 */
[----:B------:R-:W-:Y:S01]  /*8d20*/  DADD R28, -RZ, |R22| ;  /* 0x00000000ff1c7229 */ /* 0x000fe20000000516 */
[----:B------:R-:W-:Y:S02]  /*8d30*/  FSEL R6, R20, R30, !P2 ;  /* 0x0000001e14067208 */ /* 0x000fe40005000000 */
[----:B------:R-:W-:Y:S02]  /*8d40*/  FSEL R5, R21, R5, !P2 ;  /* 0x0000000515057208 */ /* 0x000fe40005000000 */
[----:B------:R-:W-:Y:S02]  /*8d50*/  FSEL R6, R6, RZ, P1 ;  /* 0x000000ff06067208 */ /* 0x000fe40000800000 */
[----:B------:R-:W-:Y:S02]  /*8d60*/  SEL R4, R4, 0x7ff00000, !P2 ;  /* 0x7ff0000004047807 */ /* 0x000fe40005000000 */
[----:B------:R-:W-:Y:S01]  /*8d70*/  FSEL R5, R23, R5, !P1 ;  /* 0x0000000517057208 */ /* 0x000fe20004800000 */
[----:B------:R-:W-:-:S02]  /*8d80*/  IMAD.MOV.U32 R49, RZ, RZ, R29 ;  /* 0x000000ffff317224 */ /* 0x000fc400078e001d */
[----:B------:R-:W-:Y:S02]  /*8d90*/  @!P0 FSEL R6, R6, RZ, P5 ;  /* 0x000000ff06068208 */ /* 0x000fe40002800000 */
[----:B------:R-:W-:-:S03]  /*8da0*/  @!P0 FSEL R5, R4, R5, !P5 ;  /* 0x0000000504058208 */ /* 0x000fc60006800000 */
        /* <DEDUP_REMOVED lines=14> */
.L_x_357:
        /* <DEDUP_REMOVED lines=26> */
.L_x_358:
        /* <DEDUP_REMOVED lines=20> */
.L_x_359:
        /* <DEDUP_REMOVED lines=19> */
.L_x_352:
[----:B------:R-:W-:Y:S05]  /*92a0*/  BSYNC.RECONVERGENT B0 ;  /* 0x0000000000007941 */ /* 0x000fea0003800200 */
.L_x_332:
[----:B------:R-:W0:Y:S01]  /*92b0*/  LDC.64 R4, c[0x0][0x3a8] ;  /* 0x0000ea00ff047b82 */ /* 0x000e220000000a00 */
        /* <DEDUP_REMOVED lines=33> */
.L_x_361:
[----:B------:R-:W-:Y:S05]  /*94d0*/  BSYNC.RECONVERGENT B0 ;  /* 0x0000000000007941 */ /* 0x000fea0003800200 */
.L_x_360:
        /* <DEDUP_REMOVED lines=9> */
[----:B------:R-:W-:Y:S01]  /*9570*/  IMAD.U32 R29, RZ, RZ, UR14 ;  /* 0x0000000eff1d7e24 */ /* 0x000fe2000f8e00ff */
[----:B------:R-:W-:Y:S01]  /*9580*/  DADD R52, -R52, 1 ;  /* 0x3ff0000034347429 */ /* 0x000fe20000000100 */
[----:B------:R-:W-:Y:S01]  /*9590*/  BSSY.RECONVERGENT B0, `(.L_x_291) ;  /* 0x0000013000007945 */ /* 0x000fe20003800200 */
[----:B------:R-:W-:Y:S01]  /*95a0*/  DMUL R4, R4, UR16 ;  /* 0x0000001004047c28 */ /* 0x000fe20008000000 */
[----:B------:R-:W-:Y:S01]  /*95b0*/  IMAD.WIDE R26, R29, 0x8, R26 ;  /* 0x000000081d1a7825 */ /* 0x000fe200078e021a */
[----:B------:R-:W-:-:S02]  /*95c0*/  DMUL R6, R6, R18 ;  /* 0x0000001206067228 */ /* 0x000fc40000000000 */
[----:B------:R-:W-:-:S06]  /*95d0*/  DMUL R20, R22, R20 ;  /* 0x0000001416147228 */ /* 0x000fcc0000000000 */
[----:B------:R-:W-:Y:S02]  /*95e0*/  DFMA R6, R8, R54, R6 ;  /* 0x000000360806722b */ /* 0x000fe40000000006 */
[----:B------:R-:W-:Y:S01]  /*95f0*/  DFMA R20, R52, UR18, -R20 ;  /* 0x0000001234147c2b */ /* 0x000fe20008000814 */
[----:B------:R-:W-:Y:S01]  /*9600*/  UMOV UR18, 0xeb1c432d ;  /* 0xeb1c432d00127882 */ /* 0x000fe20000000000 */
[----:B------:R-:W-:Y:S02]  /*9610*/  UMOV UR19, 0x3f1a36e2 ;  /* 0x3f1a36e200137882 */ /* 0x000fe40000000000 */
[----:B------:R-:W-:-:S04]  /*9620*/  DSETP.GEU.AND P0, PT, R22, UR18, PT ;  /* 0x0000001216007e2a */ /* 0x000fc8000bf0e000 */
[----:B------:R-:W-:-:S07]  /*9630*/  DFMA R4, R4, R20, R6 ;  /* 0x000000140404722b */ /* 0x000fce0000000006 */
[----:B------:R0:W-:Y:S03]  /*9640*/  STG.E.64 desc[UR12][R26.64], R4 ;  /* 0x000000041a007986 */ /* 0x0001e6000c101b0c */
[----:B------:R-:W-:Y:S05]  /*9650*/  @P0 BRA `(.L_x_362) ;  /* 0x0000000000180947 */ /* 0x000fea0003800000 */
[----:B0-----:R-:W2:Y:S04]  /*9660*/  LDG.E.64 R4, desc[UR12][R10.64] ;  /* 0x0000000c0a047981 */ /* 0x001ea8000c1e1b00 */
[----:B------:R-:W3:Y:S01]  /*9670*/  LDG.E.64 R24, desc[UR12][R24.64] ;  /* 0x0000000c18187981 */ /* 0x000ee2000c1e1b00 */
[----:B--2---:R-:W-:-:S08]  /*9680*/  DMUL R4, R4, UR16 ;  /* 0x0000001004047c28 */ /* 0x004fd00008000000 */
[----:B------:R-:W-:-:S08]  /*9690*/  DMUL R4, R18, R4 ;  /* 0x0000000412047228 */ /* 0x000fd00000000000 */
[----:B---3--:R-:W-:-:S07]  /*96a0*/  DFMA R4, R8, R24, R4 ;  /* 0x000000180804722b */ /* 0x008fce0000000004 */
[----:B------:R1:W-:Y:S04]  /*96b0*/  STG.E.64 desc[UR12][R26.64], R4 ;  /* 0x000000041a007986 */ /* 0x0003e8000c101b0c */
.L_x_362:
[----:B------:R-:W-:Y:S05]  /*96c0*/  BSYNC.RECONVERGENT B0 ;  /* 0x0000000000007941 */ /* 0x000fea0003800200 */
.L_x_291:
[----:B------:R-:W-:Y:S01]  /*96d0*/  UIADD3 UR6, UP0, UPT, UR6, 0x8, URZ ;  /* 0x0000000806067890 */ /* 0x000fe2000ff1e0ff */
[----:B------:R-:W-:Y:S01]  /*96e0*/  IADD3 R10, P0, PT, R10, 0x8, RZ ;  /* 0x000000080a0a7810 */ /* 0x000fe20007f1e0ff */
[----:B------:R-:W-:Y:S01]  /*96f0*/  UIADD3 UR10, UPT, UPT, UR10, 0x1, URZ ;  /* 0x000000010a0a7890 */ /* 0x000fe2000fffe0ff */
[----:B------:R-:W-:Y:S01]  /*9700*/  IADD3 R3, P1, PT, R3, 0x8, RZ ;  /* 0x0000000803037810 */ /* 0x000fe20007f3e0ff */
[----:B------:R-:W-:Y:S01]  /*9710*/  UIADD3.X UR8, UPT, UPT, URZ, UR8, URZ, UP0, !UPT ;  /* 0x00000008ff087290 */ /* 0x000fe200087fe4ff */
[----:B------:R-:W-:Y:S01]  /*9720*/  VIADD R0, R0, 0x1 ;  /* 0x0000000100007836 */ /* 0x000fe20000000000 */
[----:B------:R-:W-:Y:S01]  /*9730*/  UISETP.NE.AND UP0, UPT, UR10, URZ, UPT ;  /* 0x000000ff0a00728c */ /* 0x000fe2000bf05270 */
[----:B------:R-:W-:Y:S01]  /*9740*/  IMAD.X R11, RZ, RZ, R11, P0 ;  /* 0x000000ffff0b7224 */ /* 0x000fe200000e060b */
[----:B------:R-:W-:Y:S01]  /*9750*/  UIADD3 UR7, UP1, UPT, UR7, 0x8, URZ ;  /* 0x0000000807077890 */ /* 0x000fe2000ff3e0ff */
[----:B------:R-:W-:Y:S01]  /*9760*/  VIADD R47, R47, UR14 ;  /* 0x0000000e2f2f7c36 */ /* 0x000fe20008000000 */
[----:B------:R-:W-:Y:S01]  /*9770*/  UIADD3 UR5, UPT, UPT, UR5, 0x1, URZ ;  /* 0x0000000105057890 */ /* 0x000fe2000fffe0ff */
[----:B------:R-:W-:Y:S01]  /*9780*/  IMAD.X R2, RZ, RZ, R2, P1 ;  /* 0x000000ffff027224 */ /* 0x000fe200008e0602 */
[----:B------:R-:W-:-:S02]  /*9790*/  UIADD3 UR11, UPT, UPT, UR11, UR14, URZ ;  /* 0x0000000e0b0b7290 */ /* 0x000fc4000fffe0ff */
[----:B------:R-:W-:Y:S01]  /*97a0*/  UIADD3.X UR9, UPT, UPT, URZ, UR9, URZ, UP1, !UPT ;  /* 0x00000009ff097290 */ /* 0x000fe20008ffe4ff */
[----:B------:R-:W-:Y:S11]  /*97b0*/  BRA.U UP0, `(.L_x_363) ;  /* 0xffffffb500fc7547 */ /* 0x000ff6000b83ffff */
[----:B------:R-:W-:Y:S05]  /*97c0*/  EXIT ;  /* 0x000000000000794d */ /* 0x000fea0003800000 */
        .weak           $__internal_5_$__cuda_sm20_dblrcp_rn_slowpath_v3
        .type           $__internal_5_$__cuda_sm20_dblrcp_rn_slowpath_v3,@function
        .size           $__internal_5_$__cuda_sm20_dblrcp_rn_slowpath_v3,($__internal_6_$__cuda_sm20_div_rn_f64_full - $__internal_5_$__cuda_sm20_dblrcp_rn_slowpath_v3)
$__internal_5_$__cuda_sm20_dblrcp_rn_slowpath_v3:
        /* <DEDUP_REMOVED lines=13> */
[----:B------:R-:W-:Y:S02]  /*98a0*/  VIADD R31, R33, 0xc0200000 ;  /* 0xc0200000211f7836 */ /* 0x000fe40000000000 */
[----:B------:R-:W-:Y:S02]  /*98b0*/  IMAD.MOV.U32 R30, RZ, RZ, R32 ;  /* 0x000000ffff1e7224 */ /* 0x000fe400078e0020 */
[----:B------:R-:W0:Y:S04]  /*98c0*/  MUFU.RCP64H R29, R31 ;  /* 0x0000001f001d7308 */ /* 0x000e280000001800 */
        /* <DEDUP_REMOVED lines=10> */
.L_x_367:
[----:B------:R-:W-:-:S06]  /*9970*/  DMUL R32, R32, 8.11296384146066816958e+31 ;  /* 0x4690000020207828 */ /* 0x000fcc0000000000 */
        /* <DEDUP_REMOVED lines=8> */
.L_x_365:
[----:B------:R-:W-:Y:S01]  /*9a00*/  LOP3.LUT R31, R33, 0x80000, RZ, 0xfc, !PT ;  /* 0x00080000211f7812 */ /* 0x000fe200078efcff */
[----:B------:R-:W-:-:S07]  /*9a10*/  IMAD.MOV.U32 R30, RZ, RZ, R32 ;  /* 0x000000ffff1e7224 */ /* 0x000fce00078e0020 */
.L_x_366:
[----:B------:R-:W-:Y:S05]  /*9a20*/  BSYNC.RECONVERGENT B2 ;  /* 0x0000000000027941 */ /* 0x000fea0003800200 */
.L_x_364:
[----:B------:R-:W-:Y:S02]  /*9a30*/  IMAD.MOV.U32 R29, RZ, RZ, R30 ;  /* 0x000000ffff1d7224 */ /* 0x000fe400078e001e */
[----:B------:R-:W-:Y:S02]  /*9a40*/  IMAD.MOV.U32 R28, RZ, RZ, R31 ;  /* 0x000000ffff1c7224 */ /* 0x000fe400078e001f */
[----:B------:R-:W-:Y:S02]  /*9a50*/  IMAD.MOV.U32 R30, RZ, RZ, R5 ;  /* 0x000000ffff1e7224 */ /* 0x000fe400078e0005 */
[----:B------:R-:W-:-:S04]  /*9a60*/  IMAD.MOV.U32 R31, RZ, RZ, 0x0 ;  /* 0x00000000ff1f7424 */ /* 0x000fc800078e00ff */
[----:B------:R-:W-:Y:S05]  /*9a70*/  RET.REL.NODEC R30 `(_Z19fband_noniso_directPdS_S_S_S_S_S_S_S_S_ddiiidi) ;  /* 0xffffff641e607950 */ /* 0x000fea0003c3ffff */
        .weak           $__internal_6_$__cuda_sm20_div_rn_f64_full
        .type           $__internal_6_$__cuda_sm20_div_rn_f64_full,@function
        .size           $__internal_6_$__cuda_sm20_div_rn_f64_full,($_Z19fband_noniso_directPdS_S_S_S_S_S_S_S_S_ddiiidi$__internal_accurate_pow - $__internal_6_$__cuda_sm20_div_rn_f64_full)
$__internal_6_$__cuda_sm20_div_rn_f64_full:
[C---:B------:R-:W-:Y:S01]  /*9a80*/  FSETP.GEU.AND P0, PT, |R5|.reuse, 1.469367938527859385e-39, PT ;  /* 0x001000000500780b */ /* 0x040fe20003f0e200 */
[--C-:B------:R-:W-:Y:S01]  /*9a90*/  IMAD.MOV.U32 R34, RZ, RZ, R4.reuse ;  /* 0x000000ffff227224 */ /* 0x100fe200078e0004 */
[C---:B------:R-:W-:Y:S01]  /*9aa0*/  LOP3.LUT R31, R5.reuse, 0x800fffff, RZ, 0xc0, !PT ;  /* 0x800fffff051f7812 */ /* 0x040fe200078ec0ff */
[----:B------:R-:W-:Y:S01]  /*9ab0*/  IMAD.MOV.U32 R35, RZ, RZ, R5 ;  /* 0x000000ffff237224 */ /* 0x000fe200078e0005 */
[----:B------:R-:W-:Y:S01]  /*9ac0*/  LOP3.LUT R32, R5, 0x7ff00000, RZ, 0xc0, !PT ;  /* 0x7ff0000005207812 */ /* 0x000fe200078ec0ff */
[----:B------:R-:W-:Y:S01]  /*9ad0*/  IMAD.MOV.U32 R36, RZ, RZ, R4 ;  /* 0x000000ffff247224 */ /* 0x000fe200078e0004 */
[----:B------:R-:W-:Y:S01]  /*9ae0*/  LOP3.LUT R37, R31, 0x3ff00000, RZ, 0xfc, !PT ;  /* 0x3ff000001f257812 */ /* 0x000fe200078efcff */
[----:B------:R-:W-:Y:S01]  /*9af0*/  IMAD.MOV.U32 R39, RZ, RZ, R29 ;  /* 0x000000ffff277224 */ /* 0x000fe200078e001d */
[----:B------:R-:W-:Y:S01]  /*9b00*/  BSSY.RECONVERGENT B1, `(.L_x_368) ;  /* 0x0000058000017945 */ /* 0x000fe20003800200 */
[----:B------:R-:W-:Y:S02]  /*9b10*/  IMAD.MOV.U32 R48, RZ, RZ, 0x1 ;  /* 0x00000001ff307424 */ /* 0x000fe400078e00ff */
[----:B------:R-:W-:Y:S01]  /*9b20*/  IMAD.MOV.U32 R38, RZ, RZ, R30 ;  /* 0x000000ffff267224 */ /* 0x000fe200078e001e */
[C---:B------:R-:W-:Y:S01]  /*9b30*/  FSETP.GEU.AND P2, PT, |R39|.reuse, 1.469367938527859385e-39, PT ;  /* 0x001000002700780b */ /* 0x040fe20003f4e200 */
[----:B------:R-:W-:Y:S01]  /*9b40*/  @!P0 DMUL R36, R34, 8.98846567431157953865e+307 ;  /* 0x7fe0000022248828 */ /* 0x000fe20000000000 */
[----:B------:R-:W-:Y:S01]  /*9b50*/  LOP3.LUT R4, R39, 0x7ff00000, RZ, 0xc0, !PT ;  /* 0x7ff0000027047812 */ /* 0x000fe200078ec0ff */
[----:B------:R-:W-:-:S02]  /*9b60*/  IMAD.MOV.U32 R5, RZ, RZ, 0x1ca00000 ;  /* 0x1ca00000ff057424 */ /* 0x000fc400078e00ff */
[----:B------:R-:W-:Y:S01]  /*9b70*/  IMAD.MOV.U32 R40, RZ, RZ, R38 ;  /* 0x000000ffff287224 */ /* 0x000fe200078e0026 */
[----:B------:R-:W-:Y:S01]  /*9b80*/  ISETP.GE.U32.AND P1, PT, R4, R32, PT ;  /* 0x000000200400720c */ /* 0x000fe20003f26070 */
[----:B------:R-:W0:Y:S04]  /*9b90*/  MUFU.RCP64H R49, R37 ;  /* 0x0000002500317308 */ /* 0x000e280000001800 */
[----:B------:R-:W-:Y:S02]  /*9ba0*/  @!P0 LOP3.LUT R32, R37, 0x7ff00000, RZ, 0xc0, !PT ;  /* 0x7ff0000025208812 */ /* 0x000fe400078ec0ff */
[----:B------:R-:W-:Y:S01]  /*9bb0*/  @!P2 LOP3.LUT R29, R35, 0x7ff00000, RZ, 0xc0, !PT ;  /* 0x7ff00000231da812 */ /* 0x000fe200078ec0ff */
[----:B------:R-:W-:-:S03]  /*9bc0*/  @!P2 IMAD.MOV.U32 R42, RZ, RZ, RZ ;  /* 0x000000ffff2aa224 */ /* 0x000fc600078e00ff */
[----:B------:R-:W-:-:S04]  /*9bd0*/  @!P2 ISETP.GE.U32.AND P3, PT, R4, R29, PT ;  /* 0x0000001d0400a20c */ /* 0x000fc80003f66070 */
[----:B------:R-:W-:Y:S01]  /*9be0*/  @!P2 SEL R29, R5, 0x63400000, !P3 ;  /* 0x63400000051da807 */ /* 0x000fe20005800000 */
[----:B0-----:R-:W-:-:S03]  /*9bf0*/  DFMA R30, R48, -R36, 1 ;  /* 0x3ff00000301e742b */ /* 0x001fc60000000824 */
[----:B------:R-:W-:-:S04]  /*9c00*/  @!P2 LOP3.LUT R29, R29, 0x80000000, R39, 0xf8, !PT ;  /* 0x800000001d1da812 */ /* 0x000fc800078ef827 */
[----:B------:R-:W-:Y:S01]  /*9c10*/  @!P2 LOP3.LUT R43, R29, 0x100000, RZ, 0xfc, !PT ;  /* 0x001000001d2ba812 */ /* 0x000fe200078efcff */
[----:B------:R-:W-:Y:S01]  /*9c20*/  VIADD R29, R32, 0xffffffff ;  /* 0xffffffff201d7836 */ /* 0x000fe20000000000 */
[----:B------:R-:W-:-:S08]  /*9c30*/  DFMA R30, R30, R30, R30 ;  /* 0x0000001e1e1e722b */ /* 0x000fd0000000001e */
[----:B------:R-:W-:Y:S01]  /*9c40*/  DFMA R48, R48, R30, R48 ;  /* 0x0000001e3030722b */ /* 0x000fe20000000030 */
[----:B------:R-:W-:-:S04]  /*9c50*/  SEL R30, R5, 0x63400000, !P1 ;  /* 0x63400000051e7807 */ /* 0x000fc80004800000 */
[----:B------:R-:W-:-:S03]  /*9c60*/  LOP3.LUT R41, R30, 0x800fffff, R39, 0xf8, !PT ;  /* 0x800fffff1e297812 */ /* 0x000fc600078ef827 */
[----:B------:R-:W-:-:S03]  /*9c70*/  DFMA R30, R48, -R36, 1 ;  /* 0x3ff00000301e742b */ /* 0x000fc60000000824 */
[----:B------:R-:W-:-:S05]  /*9c80*/  @!P2 DFMA R40, R40, 2, -R42 ;  /* 0x400000002828a82b */ /* 0x000fca000000082a */
[----:B------:R-:W-:Y:S01]  /*9c90*/  DFMA R48, R48, R30, R48 ;  /* 0x0000001e3030722b */ /* 0x000fe20000000030 */
[----:B------:R-:W-:-:S04]  /*9ca0*/  IMAD.MOV.U32 R31, RZ, RZ, R4 ;  /* 0x000000ffff1f7224 */ /* 0x000fc800078e0004 */
[----:B------:R-:W-:-:S03]  /*9cb0*/  @!P2 LOP3.LUT R31, R41, 0x7ff00000, RZ, 0xc0, !PT ;  /* 0x7ff00000291fa812 */ /* 0x000fc600078ec0ff */
[----:B------:R-:W-:Y:S02]  /*9cc0*/  DMUL R42, R48, R40 ;  /* 0x00000028302a7228 */ /* 0x000fe40000000000 */
[----:B------:R-:W-:-:S05]  /*9cd0*/  VIADD R30, R31, 0xffffffff ;  /* 0xffffffff1f1e7836 */ /* 0x000fca0000000000 */
[----:B------:R-:W-:Y:S01]  /*9ce0*/  ISETP.GT.U32.AND P0, PT, R30, 0x7feffffe, PT ;  /* 0x7feffffe1e00780c */ /* 0x000fe20003f04070 */
[----:B------:R-:W-:-:S03]  /*9cf0*/  DFMA R56, R42, -R36, R40 ;  /* 0x800000242a38722b */ /* 0x000fc60000000028 */
[----:B------:R-:W-:-:S05]  /*9d00*/  ISETP.GT.U32.OR P0, PT, R29, 0x7feffffe, P0 ;  /* 0x7feffffe1d00780c */ /* 0x000fca0000704470 */
[----:B------:R-:W-:-:S08]  /*9d10*/  DFMA R42, R48, R56, R42 ;  /* 0x00000038302a722b */ /* 0x000fd0000000002a */
[----:B------:R-:W-:Y:S05]  /*9d20*/  @P0 BRA `(.L_x_369) ;  /* 0x0000000000740947 */ /* 0x000fea0003800000 */
[----:B------:R-:W-:-:S04]  /*9d30*/  LOP3.LUT R29, R35, 0x7ff00000, RZ, 0xc0, !PT ;  /* 0x7ff00000231d7812 */ /* 0x000fc800078ec0ff */
[CC--:B------:R-:W-:Y:S02]  /*9d40*/  VIADDMNMX R30, R4.reuse, -R29.reuse, 0xb9600000, !PT ;  /* 0xb9600000041e7446 */ /* 0x0c0fe4000780091d */
[----:B------:R-:W-:Y:S02]  /*9d50*/  ISETP.GE.U32.AND P0, PT, R4, R29, PT ;  /* 0x0000001d0400720c */ /* 0x000fe40003f06070 */
[----:B------:R-:W-:Y:S02]  /*9d60*/  VIMNMX R30, PT, PT, R30, 0x46a00000, PT ;  /* 0x46a000001e1e7848 */ /* 0x000fe40003fe0100 */
[----:B------:R-:W-:-:S05]  /*9d70*/  SEL R5, R5, 0x63400000, !P0 ;  /* 0x6340000005057807 */ /* 0x000fca0004000000 */
[----:B------:R-:W-:Y:S02]  /*9d80*/  IMAD.IADD R5, R30, 0x1, -R5 ;  /* 0x000000011e057824 */ /* 0x000fe400078e0a05 */
[----:B------:R-:W-:Y:S02]  /*9d90*/  IMAD.MOV.U32 R30, RZ, RZ, RZ ;  /* 0x000000ffff1e7224 */ /* 0x000fe400078e00ff */
        /* <DEDUP_REMOVED lines=18> */
[----:B------:R-:W-:-:S03]  /*9ec0*/  FSEL R4, R4, R49, !P0 ;  /* 0x0000003104047208 */ /* 0x000fc60004000000 */
[----:B------:R-:W-:Y:S02]  /*9ed0*/  IMAD.MOV.U32 R48, RZ, RZ, R5 ;  /* 0x000000ffff307224 */ /* 0x000fe400078e0005 */
[----:B------:R-:W-:Y:S01]  /*9ee0*/  IMAD.MOV.U32 R49, RZ, RZ, R4 ;  /* 0x000000ffff317224 */ /* 0x000fe200078e0004 */
[----:B------:R-:W-:Y:S06]  /*9ef0*/  BRA `(.L_x_370) ;  /* 0x0000000000607947 */ /* 0x000fec0003800000 */
.L_x_369:
        /* <DEDUP_REMOVED lines=13> */
[----:B------:R-:W-:Y:S02]  /*9fd0*/  @!P0 IMAD.MOV.U32 R49, RZ, RZ, R4 ;  /* 0x000000ffff318224 */ /* 0x000fe400078e0004 */
[----:B------:R-:W-:Y:S02]  /*9fe0*/  @P0 IMAD.MOV.U32 R48, RZ, RZ, RZ ;  /* 0x000000ffff300224 */ /* 0x000fe400078e00ff */
[----:B------:R-:W-:Y:S01]  /*9ff0*/  @P0 IMAD.MOV.U32 R49, RZ, RZ, R5 ;  /* 0x000000ffff310224 */ /* 0x000fe200078e0005 */
[----:B------:R-:W-:Y:S06]  /*a000*/  BRA `(.L_x_370) ;  /* 0x00000000001c7947 */ /* 0x000fec0003800000 */
.L_x_372:
[----:B------:R-:W-:Y:S01]  /*a010*/  LOP3.LUT R4, R35, 0x80000, RZ, 0xfc, !PT ;  /* 0x0008000023047812 */ /* 0x000fe200078efcff */
[----:B------:R-:W-:-:S04]  /*a020*/  IMAD.MOV.U32 R48, RZ, RZ, R34 ;  /* 0x000000ffff307224 */ /* 0x000fc800078e0022 */
[----:B------:R-:W-:Y:S01]  /*a030*/  IMAD.MOV.U32 R49, RZ, RZ, R4 ;  /* 0x000000ffff317224 */ /* 0x000fe200078e0004 */
[----:B------:R-:W-:Y:S06]  /*a040*/  BRA `(.L_x_370) ;  /* 0x00000000000c7947 */ /* 0x000fec0003800000 */
.L_x_371:
[----:B------:R-:W-:Y:S01]  /*a050*/  LOP3.LUT R4, R39, 0x80000, RZ, 0xfc, !PT ;  /* 0x0008000027047812 */ /* 0x000fe200078efcff */
[----:B------:R-:W-:-:S04]  /*a060*/  IMAD.MOV.U32 R48, RZ, RZ, R38 ;  /* 0x000000ffff307224 */ /* 0x000fc800078e0026 */
[----:B------:R-:W-:-:S07]  /*a070*/  IMAD.MOV.U32 R49, RZ, RZ, R4 ;  /* 0x000000ffff317224 */ /* 0x000fce00078e0004 */
.L_x_370:
[----:B------:R-:W-:Y:S05]  /*a080*/  BSYNC.RECONVERGENT B1 ;  /* 0x0000000000017941 */ /* 0x000fea0003800200 */
.L_x_368:
[----:B------:R-:W-:Y:S02]  /*a090*/  IMAD.MOV.U32 R29, RZ, RZ, 0x0 ;  /* 0x00000000ff1d7424 */ /* 0x000fe400078e00ff */
[----:B------:R-:W-:Y:S02]  /*a0a0*/  IMAD.MOV.U32 R5, RZ, RZ, R48 ;  /* 0x000000ffff057224 */ /* 0x000fe400078e0030 */
[----:B------:R-:W-:Y:S01]  /*a0b0*/  IMAD.MOV.U32 R4, RZ, RZ, R49 ;  /* 0x000000ffff047224 */ /* 0x000fe200078e0031 */
[----:B------:R-:W-:Y:S06]  /*a0c0*/  RET.REL.NODEC R28 `(_Z19fband_noniso_directPdS_S_S_S_S_S_S_S_S_ddiiidi) ;  /* 0xffffff5c1ccc7950 */ /* 0x000fec0003c3ffff */
        .type           $_Z19fband_noniso_directPdS_S_S_S_S_S_S_S_S_ddiiidi$__internal_accurate_pow,@function
        .size           $_Z19fband_noniso_directPdS_S_S_S_S_S_S_S_S_ddiiidi$__internal_accurate_pow,(.L_x_1183 - $_Z19fband_noniso_directPdS_S_S_S_S_S_S_S_S_ddiiidi$__internal_accurate_pow)
$_Z19fband_noniso_directPdS_S_S_S_S_S_S_S_S_ddiiidi$__internal_accurate_pow:
[----:B------:R-:W-:Y:S01]  /*a0d0*/  ISETP.GT.U32.AND P6, PT, R49, 0xfffff, PT ;  /* 0x000fffff3100780c */ /* 0x000fe20003fc4070 */
[--C-:B------:R-:W-:Y:S01]  /*a0e0*/  IMAD.MOV.U32 R29, RZ, RZ, R49.reuse ;  /* 0x000000ffff1d7224 */ /* 0x100fe200078e0031 */
[----:B------:R-:W-:Y:S01]  /*a0f0*/  UMOV UR22, 0x7d2cafe2 ;  /* 0x7d2cafe200167882 */ /* 0x000fe20000000000 */
[----:B------:R-:W-:Y:S01]  /*a100*/  IMAD.MOV.U32 R30, RZ, RZ, 0x41ad3b5a ;  /* 0x41ad3b5aff1e7424 */ /* 0x000fe200078e00ff */
[----:B------:R-:W-:Y:S01]  /*a110*/  UMOV UR23, 0x3eb0f5ff ;  /* 0x3eb0f5ff00177882 */ /* 0x000fe20000000000 */
[----:B------:R-:W-:Y:S01]  /*a120*/  IMAD.MOV.U32 R31, RZ, RZ, 0x3ed0f5d2 ;  /* 0x3ed0f5d2ff1f7424 */ /* 0x000fe200078e00ff */
[----:B------:R-:W-:Y:S01]  /*a130*/  SHF.R.U32.HI R49, RZ, 0x14, R49 ;  /* 0x00000014ff317819 */ /* 0x000fe20000011631 */
[----:B------:R-:W-:Y:S01]  /*a140*/  UMOV UR24, 0x3b39803f ;  /* 0x3b39803f00187882 */ /* 0x000fe20000000000 */
[----:B------:R-:W-:-:S05]  /*a150*/  UMOV UR25, 0x3c7abc9e ;  /* 0x3c7abc9e00197882 */ /* 0x000fca0000000000 */
[----:B------:R-:W-:-:S10]  /*a160*/  @!P6 DMUL R38, R28, 1.80143985094819840000e+16 ;  /* 0x435000001c26e828 */ /* 0x000fd40000000000 */
[----:B------:R-:W-:Y:S01]  /*a170*/  @!P6 IMAD.MOV.U32 R29, RZ, RZ, R39 ;  /* 0x000000ffff1de224 */ /* 0x000fe200078e0027 */
[----:B------:R-:W-:Y:S01]  /*a180*/  @!P6 LEA.HI R49, R39, 0xffffffca, RZ, 0xc ;  /* 0xffffffca2731e811 */ /* 0x000fe200078f60ff */
[----:B------:R-:W-:-:S03]  /*a190*/  @!P6 IMAD.MOV.U32 R28, RZ, RZ, R38 ;  /* 0x000000ffff1ce224 */ /* 0x000fc600078e0026 */
[----:B------:R-:W-:Y:S01]  /*a1a0*/  LOP3.LUT R29, R29, 0x800fffff, RZ, 0xc0, !PT ;  /* 0x800fffff1d1d7812 */ /* 0x000fe200078ec0ff */
[----:B------:R-:W-:-:S03]  /*a1b0*/  IMAD.MOV.U32 R34, RZ, RZ, R28 ;  /* 0x000000ffff227224 */ /* 0x000fc600078e001c */
[----:B------:R-:W-:-:S04]  /*a1c0*/  LOP3.LUT R29, R29, 0x3ff00000, RZ, 0xfc, !PT ;  /* 0x3ff000001d1d7812 */ /* 0x000fc800078efcff */
[----:B------:R-:W-:Y:S01]  /*a1d0*/  ISETP.GE.U32.AND P0, PT, R29, 0x3ff6a09f, PT ;  /* 0x3ff6a09f1d00780c */ /* 0x000fe20003f06070 */
[----:B------:R-:W-:-:S12]  /*a1e0*/  IMAD.MOV.U32 R35, RZ, RZ, R29 ;  /* 0x000000ffff237224 */ /* 0x000fd800078e001d */
[----:B------:R-:W-:-:S04]  /*a1f0*/  @P0 VIADD R28, R35, 0xfff00000 ;  /* 0xfff00000231c0836 */ /* 0x000fc80000000000 */
[----:B------:R-:W-:Y:S02]  /*a200*/  @P0 IMAD.MOV.U32 R35, RZ, RZ, R28 ;  /* 0x000000ffff230224 */ /* 0x000fe400078e001c */
[----:B------:R-:W-:-:S04]  /*a210*/  IMAD.MOV.U32 R28, RZ, RZ, RZ ;  /* 0x000000ffff1c7224 */ /* 0x000fc800078e00ff */
        /* <DEDUP_REMOVED lines=71> */
[--C-:B------:R-:W-:Y:S02]  /*a690*/  DFMA R30, R28, UR22, R36.reuse ;  /* 0x000000161c1e7c2b */ /* 0x100fe40008000024 */
[----:B------:R-:W-:-:S06]  /*a6a0*/  DADD R38, R32, -R36 ;  /* 0x0000000020267229 */ /* 0x000fcc0000000824 */
[----:B------:R-:W-:Y:S02]  /*a6b0*/  DFMA R32, R28, -UR22, R30 ;  /* 0x800000161c207c2b */ /* 0x000fe4000800001e */
[----:B------:R-:W-:-:S06]  /*a6c0*/  DADD R38, R34, R38 ;  /* 0x0000000022267229 */ /* 0x000fcc0000000026 */
[----:B------:R-:W-:-:S08]  /*a6d0*/  DADD R32, -R36, R32 ;  /* 0x0000000024207229 */ /* 0x000fd00000000120 */
[----:B------:R-:W-:Y:S01]  /*a6e0*/  DADD R34, R38, -R32 ;  /* 0x0000000026227229 */ /* 0x000fe20000000820 */
[----:B------:R-:W-:Y:S02]  /*a6f0*/  IMAD.MOV.U32 R33, RZ, RZ, R5 ;  /* 0x000000ffff217224 */ /* 0x000fe400078e0005 */
[----:B------:R-:W-:Y:S02]  /*a700*/  IMAD.U32 R32, RZ, RZ, UR4 ;  /* 0x00000004ff207e24 */ /* 0x000fe4000f8e00ff */
[----:B------:R-:W-:-:S03]  /*a710*/  IMAD.SHL.U32 R5, R33, 0x2, RZ ;  /* 0x0000000221057824 */ /* 0x000fc600078e00ff */
[----:B------:R-:W-:Y:S01]  /*a720*/  DFMA R34, R28, UR24, R34 ;  /* 0x000000181c227c2b */ /* 0x000fe20008000022 */
[----:B------:R-:W-:Y:S02]  /*a730*/  LOP3.LUT R28, R33, 0xff0fffff, RZ, 0xc0, !PT ;  /* 0xff0fffff211c7812 */ /* 0x000fe400078ec0ff */
[----:B------:R-:W-:-:S05]  /*a740*/  ISETP.GT.U32.AND P0, PT, R5, -0x2000001, PT ;  /* 0xfdffffff0500780c */ /* 0x000fca0003f04070 */
[----:B------:R-:W-:Y:S01]  /*a750*/  DADD R36, R30, R34 ;  /* 0x000000001e247229 */ /* 0x000fe20000000022 */
[----:B------:R-:W-:Y:S01]  /*a760*/  SEL R29, R28, R33, P0 ;  /* 0x000000211c1d7207 */ /* 0x000fe20000000000 */
[----:B------:R-:W-:-:S06]  /*a770*/  IMAD.MOV.U32 R28, RZ, RZ, R32 ;  /* 0x000000ffff1c7224 */ /* 0x000fcc00078e0020 */
[----:B------:R-:W-:Y:S02]  /*a780*/  DADD R30, R30, -R36 ;  /* 0x000000001e1e7229 */ /* 0x000fe40000000824 */
[----:B------:R-:W-:-:S06]  /*a790*/  DMUL R32, R36, R28 ;  /* 0x0000001c24207228 */ /* 0x000fcc0000000000 */
[----:B------:R-:W-:Y:S02]  /*a7a0*/  DADD R34, R34, R30 ;  /* 0x0000000022227229 */ /* 0x000fe4000000001e */
[----:B------:R-:W-:-:S08]  /*a7b0*/  DFMA R36, R36, R28, -R32 ;  /* 0x0000001c2424722b */ /* 0x000fd00000000820 */
[----:B------:R-:W-:Y:S01]  /*a7c0*/  DFMA R34, R34, R28, R36 ;  /* 0x0000001c2222722b */ /* 0x000fe20000000024 */
[----:B------:R-:W-:Y:S02]  /*a7d0*/  IMAD.MOV.U32 R28, RZ, RZ, 0x652b82fe ;  /* 0x652b82feff1c7424 */ /* 0x000fe400078e00ff */
[----:B------:R-:W-:-:S05]  /*a7e0*/  IMAD.MOV.U32 R29, RZ, RZ, 0x3ff71547 ;  /* 0x3ff71547ff1d7424 */ /* 0x000fca00078e00ff */
        /* <DEDUP_REMOVED lines=56> */
.L_x_373:
[----:B------:R-:W-:Y:S01]  /*ab70*/  DFMA R32, R32, R34, R34 ;  /* 0x000000222020722b */ /* 0x000fe20000000022 */
[----:B------:R-:W-:Y:S01]  /*ab80*/  IMAD.MOV.U32 R49, RZ, RZ, 0x0 ;  /* 0x00000000ff317424 */ /* 0x000fe200078e00ff */
[----:B------:R-:W-:-:S08]  /*ab90*/  DSETP.NEU.AND P0, PT, |R34|, +INF , PT ;  /* 0x7ff000002200742a */ /* 0x000fd00003f0d200 */
[----:B------:R-:W-:Y:S02]  /*aba0*/  FSEL R30, R34, R32, !P0 ;  /* 0x00000020221e7208 */ /* 0x000fe40004000000 */
[----:B------:R-:W-:Y:S01]  /*abb0*/  FSEL R5, R35, R33, !P0 ;  /* 0x0000002123057208 */ /* 0x000fe20004000000 */
[----:B------:R-:W-:Y:S06]  /*abc0*/  RET.REL.NODEC R48 `(_Z19fband_noniso_directPdS_S_S_S_S_S_S_S_S_ddiiidi) ;  /* 0xffffff54300c7950 */ /* 0x000fec0003c3ffff */
.L_x_374:
        /* <DEDUP_REMOVED lines=11> */
.L_x_1183:


//--------------------- .text._Z16fband_iso_directPdS_S_S_S_ddiiidi --------------------------
	.section	.text._Z16fband_iso_directPdS_S_S_S_ddiiidi,"ax",@progbits
	.align	128
        .global         _Z16fband_iso_directPdS_S_S_S_ddiiidi
        .type           _Z16fband_iso_directPdS_S_S_S_ddiiidi,@function
        .size           _Z16fband_iso_directPdS_S_S_S_ddiiidi,(.L_x_1186 - _Z16fband_iso_directPdS_S_S_S_ddiiidi)
        .other          _Z16fband_iso_directPdS_S_S_S_ddiiidi,@"STO_CUDA_ENTRY STV_DEFAULT"
_Z16fband_iso_directPdS_S_S_S_ddiiidi:
.text._Z16fband_iso_directPdS_S_S_S_ddiiidi:
        /* <DEDUP_REMOVED lines=18> */
[----:B------:R-:W-:Y:S01]  /*0120*/  IMAD.MOV.U32 R2, RZ, RZ, 0x1 ;  /* 0x00000001ff027424 */ /* 0x000fe200078e00ff */
[----:B------:R-:W2:Y:S06]  /*0130*/  LDCU.64 UR6, c[0x0][0x3a8] ;  /* 0x00007500ff0677ac */ /* 0x000eac0008000a00 */
[----:B------:R-:W3:Y:S01]  /*0140*/  LDC R11, c[0x0][0x3ac] ;  /* 0x0000eb00ff0b7b82 */ /* 0x000ee20000000800 */
[----:B0-----:R-:W1:Y:S01]  /*0150*/  MUFU.RCP64H R3, UR4 ;  /* 0x0000000400037d08 */ /* 0x001e620008001800 */
[----:B---3--:R-:W-:Y:S01]  /*0160*/  FSETP.GEU.AND P1, PT, |R11|, 6.5827683646048100446e-37, PT ;  /* 0x036000000b00780b */ /* 0x008fe20003f2e200 */
[----:B-1----:R-:W-:-:S08]  /*0170*/  DFMA R6, R2, -R8, 1 ;  /* 0x3ff000000206742b */ /* 0x002fd00000000808 */
[----:B------:R-:W-:-:S08]  /*0180*/  DFMA R6, R6, R6, R6 ;  /* 0x000000060606722b */ /* 0x000fd00000000006 */
[----:B------:R-:W-:-:S08]  /*0190*/  DFMA R6, R2, R6, R2 ;  /* 0x000000060206722b */ /* 0x000fd00000000002 */
[----:B------:R-:W-:-:S08]  /*01a0*/  DFMA R2, R6, -R8, 1 ;  /* 0x3ff000000602742b */ /* 0x000fd00000000808 */
[----:B------:R-:W-:-:S08]  /*01b0*/  DFMA R2, R6, R2, R6 ;  /* 0x000000020602722b */ /* 0x000fd00000000006 */
[----:B--2---:R-:W-:-:S08]  /*01c0*/  DMUL R6, R2, UR6 ;  /* 0x0000000602067c28 */ /* 0x004fd00008000000 */
[----:B------:R-:W-:-:S08]  /*01d0*/  DFMA R8, R6, -R8, UR6 ;  /* 0x0000000606087e2b */ /* 0x000fd00008000808 */
[----:B------:R-:W-:Y:S01]  /*01e0*/  DFMA R2, R2, R8, R6 ;  /* 0x000000080202722b */ /* 0x000fe20000000006 */
[----:B------:R-:W-:-:S09]  /*01f0*/  IMAD R6, R5, R10, R5 ;  /* 0x0000000a05067224 */ /* 0x000fd200078e0205 */
        /* <DEDUP_REMOVED lines=10> */
[----:B------:R-:W-:Y:S05]  /*02a0*/  CALL.REL.NOINC `($__internal_8_$__cuda_sm20_div_rn_f64_full) ;  /* 0x0000004400e47944 */ /* 0x000fea0003c00000 */
[----:B------:R-:W-:Y:S02]  /*02b0*/  IMAD.MOV.U32 R2, RZ, RZ, R28 ;  /* 0x000000ffff027224 */ /* 0x000fe400078e001c */
[----:B------:R-:W-:-:S07]  /*02c0*/  IMAD.MOV.U32 R3, RZ, RZ, R29 ;  /* 0x000000ffff037224 */ /* 0x000fce00078e001d */
.L_x_375:
[----:B------:R-:W0:Y:S01]  /*02d0*/  LDC R10, c[0x0][0x3c0] ;  /* 0x0000f000ff0a7b82 */ /* 0x000e220000000800 */
[----:B------:R-:W1:Y:S01]  /*02e0*/  LDCU UR17, c[0x0][0x3bc] ;  /* 0x00007780ff1177ac */ /* 0x000e620008000800 */
[----:B------:R-:W-:Y:S01]  /*02f0*/  DADD R8, R2, 2 ;  /* 0x4000000002087429 */ /* 0x000fe20000000000 */
[----:B------:R-:W2:Y:S01]  /*0300*/  LDCU.64 UR4, c[0x0][0x398] ;  /* 0x00007300ff0477ac */ /* 0x000ea20008000a00 */
[----:B------:R-:W3:Y:S08]  /*0310*/  LDCU UR16, c[0x0][0x3bc] ;  /* 0x00007780ff1077ac */ /* 0x000ef00008000800 */
[----:B------:R-:W-:Y:S01]  /*0320*/  LOP3.LUT R7, R9, 0x7ff00000, RZ, 0xc0, !PT ;  /* 0x7ff0000009077812 */ /* 0x000fe200078ec0ff */
[----:B------:R-:W4:Y:S01]  /*0330*/  LDCU UR18, c[0x0][0x3d0] ;  /* 0x00007a00ff1277ac */ /* 0x000f220008000800 */
[----:B------:R-:W-:Y:S01]  /*0340*/  SHF.R.S32.HI R9, RZ, 0x1f, R6 ;  /* 0x0000001fff097819 */ /* 0x000fe20000011406 */
[----:B------:R-:W0:Y:S01]  /*0350*/  LDCU.64 UR10, c[0x0][0x358] ;  /* 0x00006b00ff0a77ac */ /* 0x000e220008000a00 */
[----:B-1----:R-:W-:Y:S01]  /*0360*/  UIADD3 UR8, UPT, UPT, UR17, -0x1, URZ ;  /* 0xffffffff11087890 */ /* 0x002fe2000fffe0ff */
[----:B------:R-:W1:Y:S01]  /*0370*/  LDCU.64 UR12, c[0x0][0x380] ;  /* 0x00007000ff0c77ac */ /* 0x000e620008000a00 */
[----:B0-----:R-:W-:-:S02]  /*0380*/  IMAD R11, R10, UR17, R5 ;  /* 0x000000110a0b7c24 */ /* 0x001fc4000f8e0205 */
[----:B--2---:R-:W-:Y:S02]  /*0390*/  UIMAD.WIDE.U32 UR4, UR8, 0x8, UR4 ;  /* 0x00000008080478a5 */ /* 0x004fe4000f8e0004 */
[C---:B------:R-:W-:Y:S01]  /*03a0*/  IMAD R13, R10.reuse, UR8, R5 ;  /* 0x000000080a0d7c24 */ /* 0x040fe2000f8e0205 */
[----:B------:R-:W0:Y:S01]  /*03b0*/  LDCU.64 UR14, c[0x0][0x3c8] ;  /* 0x00007900ff0e77ac */ /* 0x000e220008000a00 */
[----:B---3--:R-:W-:Y:S02]  /*03c0*/  IMAD.U32 R8, RZ, RZ, UR16 ;  /* 0x00000010ff087e24 */ /* 0x008fe4000f8e00ff */
[----:B----4-:R-:W-:Y:S01]  /*03d0*/  IMAD R10, R10, UR18, RZ ;  /* 0x000000120a0a7c24 */ /* 0x010fe2000f8e02ff */
[----:B------:R-:W2:Y:S01]  /*03e0*/  LDCU.64 UR6, c[0x0][0x390] ;  /* 0x00007200ff0677ac */ /* 0x000ea20008000a00 */
[--C-:B------:R-:W-:Y:S02]  /*03f0*/  IMAD R11, R11, UR18, R4.reuse ;  /* 0x000000120b0b7c24 */ /* 0x100fe4000f8e0204 */
[----:B------:R-:W-:Y:S01]  /*0400*/  IMAD R13, R13, UR18, R4 ;  /* 0x000000120d0d7c24 */ /* 0x000fe2000f8e0204 */
[----:B------:R-:W-:Y:S01]  /*0410*/  UMOV UR9, 0x1 ;  /* 0x0000000100097882 */ /* 0x000fe20000000000 */
[----:B-1----:R-:W-:-:S05]  /*0420*/  UMOV UR8, UR4 ;  /* 0x0000000400087c82 */ /* 0x002fca0008000000 */
.L_x_412:
[----:B------:R-:W-:Y:S01]  /*0430*/  UISETP.NE.AND UP0, UPT, UR9, 0x1, UPT ;  /* 0x000000010900788c */ /* 0x000fe2000bf05270 */
[----:B------:R-:W-:-:S08]  /*0440*/  UMOV UR4, URZ ;  /* 0x000000ff00047c82 */ /* 0x000fd00008000000 */
[----:B01----:R-:W-:Y:S05]  /*0450*/  BRA.U UP0, `(.L_x_376) ;  /* 0x0000000100907547 */ /* 0x003fea000b800000 */
        /* <DEDUP_REMOVED lines=8> */
[----:B------:R-:W-:-:S14]  /*04e0*/  DSETP.NEU.AND P4, PT, R2, RZ, PT ;  /* 0x000000ff0200722a */ /* 0x000fdc0003f8d000 */
[----:B0-2---:R-:W-:Y:S05]  /*04f0*/  CALL.REL.NOINC `($_Z16fband_iso_directPdS_S_S_S_ddiiidi$__internal_accurate_pow) ;  /* 0x0000004800bc7944 */ /* 0x005fea0003c00000 */
[----:B------:R-:W-:Y:S05]  /*0500*/  BSYNC.RECONVERGENT B0 ;  /* 0x0000000000007941 */ /* 0x000fea0003800200 */
.L_x_377:
        /* <DEDUP_REMOVED lines=11> */
[----:B------:R-:W-:Y:S02]  /*05c0*/  IMAD.U32 R46, RZ, RZ, UR12 ;  /* 0x0000000cff2e7e24 */ /* 0x000fe4000f8e00ff */
[----:B------:R-:W-:-:S03]  /*05d0*/  IMAD.U32 R47, RZ, RZ, UR13 ;  /* 0x0000000dff2f7e24 */ /* 0x000fc6000f8e00ff */
[----:B------:R-:W-:Y:S02]  /*05e0*/  FSEL R0, R14, R19, P3 ;  /* 0x000000130e007208 */ /* 0x000fe40001800000 */
[----:B------:R-:W-:Y:S02]  /*05f0*/  FSEL R14, R15, R25, P3 ;  /* 0x000000190f0e7208 */ /* 0x000fe40001800000 */
[----:B------:R-:W-:Y:S02]  /*0600*/  @!P5 FSEL R19, R0, RZ, P2 ;  /* 0x000000ff0013d208 */ /* 0x000fe40001000000 */
[----:B------:R-:W-:Y:S02]  /*0610*/  @!P5 FSEL R25, R14, +QNAN , P2 ;  /* 0x7ff000000e19d808 */ /* 0x000fe40001000000 */
[----:B------:R-:W-:Y:S02]  /*0620*/  FSEL R14, R19, RZ, P1 ;  /* 0x000000ff130e7208 */ /* 0x000fe40000800000 */
[----:B------:R-:W-:-:S06]  /*0630*/  FSEL R15, R25, 1.875, P1 ;  /* 0x3ff00000190f7808 */ /* 0x000fcc0000800000 */
[----:B------:R-:W-:-:S08]  /*0640*/  DMUL R14, R14, UR14 ;  /* 0x0000000e0e0e7c28 */ /* 0x000fd00008000000 */
[----:B------:R-:W-:-:S08]  /*0650*/  DMUL R14, R14, UR16 ;  /* 0x000000100e0e7c28 */ /* 0x000fd00008000000 */
[----:B--2---:R-:W-:Y:S01]  /*0660*/  DMUL R14, R14, R16 ;  /* 0x000000100e0e7228 */ /* 0x004fe20000000000 */
[----:B------:R-:W-:-:S06]  /*0670*/  IMAD.WIDE R16, R13, 0x8, R46 ;  /* 0x000000080d107825 */ /* 0x000fcc00078e022e */
[----:B------:R1:W-:Y:S01]  /*0680*/  STG.E.64 desc[UR10][R16.64], R14 ;  /* 0x0000000e10007986 */ /* 0x0003e2000c101b0a */
[----:B------:R-:W-:Y:S05]  /*0690*/  BRA `(.L_x_378) ;  /* 0x0000001c00b87947 */ /* 0x000fea0003800000 */
.L_x_376:
[----:B------:R-:W1:Y:S01]  /*06a0*/  LDC.64 R14, c[0x0][0x3a0] ;  /* 0x0000e800ff0e7b82 */ /* 0x000e620000000a00 */
[----:B------:R-:W-:Y:S02]  /*06b0*/  IMAD.U32 R24, RZ, RZ, UR8 ;  /* 0x00000008ff187e24 */ /* 0x000fe4000f8e00ff */
[----:B------:R-:W-:-:S05]  /*06c0*/  IMAD.U32 R25, RZ, RZ, UR5 ;  /* 0x00000005ff197e24 */ /* 0x000fca000f8e00ff */
[----:B------:R-:W3:Y:S01]  /*06d0*/  LDG.E.64 R20, desc[UR10][R24.64] ;  /* 0x0000000a18147981 */ /* 0x000ee2000c1e1b00 */
[----:B-1----:R-:W-:-:S06]  /*06e0*/  IMAD.WIDE R14, R13, 0x8, R14 ;  /* 0x000000080d0e7825 */ /* 0x002fcc00078e020e */
[----:B------:R-:W3:Y:S01]  /*06f0*/  LDG.E.64 R14, desc[UR10][R14.64] ;  /* 0x0000000a0e0e7981 */ /* 0x000ee2000c1e1b00 */
[----:B------:R-:W-:Y:S02]  /*0700*/  IMAD.MOV.U32 R22, RZ, RZ, 0x652b82fe ;  /* 0x652b82feff167424 */ /* 0x000fe400078e00ff */
[----:B------:R-:W-:Y:S01]  /*0710*/  IMAD.MOV.U32 R23, RZ, RZ, 0x3ff71547 ;  /* 0x3ff71547ff177424 */ /* 0x000fe200078e00ff */
[----:B------:R-:W-:Y:S01]  /*0720*/  UMOV UR16, 0xfefa39ef ;  /* 0xfefa39ef00107882 */ /* 0x000fe20000000000 */
[----:B------:R-:W-:Y:S01]  /*0730*/  UMOV UR17, 0x3fe62e42 ;  /* 0x3fe62e4200117882 */ /* 0x000fe20000000000 */
[----:B------:R-:W-:Y:S01]  /*0740*/  BSSY.RECONVERGENT B0, `(.L_x_379) ;  /* 0x000003c000007945 */ /* 0x000fe20003800200 */
        /* <DEDUP_REMOVED lines=36> */
[----:B------:R-:W-:-:S08]  /*0990*/  DFMA R14, R18, R14, UR16 ;  /* 0x00000010120e7e2b */ /* 0x000fd0000800000e */
[----:B------:R-:W-:Y:S01]  /*09a0*/  DFMA R14, R18, R14, 1 ;  /* 0x3ff00000120e742b */ /* 0x000fe2000000000e */
[----:B------:R-:W-:Y:S01]  /*09b0*/  FSETP.GEU.AND P0, PT, |R45|, 4.1917929649353027344, PT ;  /* 0x4086232b2d00780b */ /* 0x000fe20003f0e200 */
[----:B------:R-:W-:-:S06]  /*09c0*/  DADD R26, -RZ, |R20| ;  /* 0x00000000ff1a7229 */ /* 0x000fcc0000000514 */
[----:B------:R-:W-:-:S04]  /*09d0*/  DFMA R18, R18, R14, 1 ;  /* 0x3ff000001212742b */ /* 0x000fc8000000000e */
[----:B------:R-:W-:-:S06]  /*09e0*/  IMAD.MOV.U32 R32, RZ, RZ, R26 ;  /* 0x000000ffff207224 */ /* 0x000fcc00078e001a */
        /* <DEDUP_REMOVED lines=17> */
.L_x_380:
[----:B0-2---:R-:W-:Y:S05]  /*0b00*/  BSYNC.RECONVERGENT B0 ;  /* 0x0000000000007941 */ /* 0x005fea0003800200 */
.L_x_379:
[----:B------:R-:W-:Y:S01]  /*0b10*/  BSSY.RECONVERGENT B0, `(.L_x_381) ;  /* 0x0000005000007945 */ /* 0x000fe20003800200 */
[----:B------:R-:W-:Y:S01]  /*0b20*/  IMAD.MOV.U32 R33, RZ, RZ, R27 ;  /* 0x000000ffff217224 */ /* 0x000fe200078e001b */
[----:B------:R-:W-:Y:S01]  /*0b30*/  MOV R0, 0xb60 ;  /* 0x00000b6000007802 */ /* 0x000fe20000000f00 */
[----:B------:R-:W-:-:S07]  /*0b40*/  IMAD.MOV.U32 R49, RZ, RZ, 0x40000000 ;  /* 0x40000000ff317424 */ /* 0x000fce00078e00ff */
[----:B------:R-:W-:Y:S05]  /*0b50*/  CALL.REL.NOINC `($_Z16fband_iso_directPdS_S_S_S_ddiiidi$__internal_accurate_pow) ;  /* 0x0000004400247944 */ /* 0x000fea0003c00000 */
[----:B------:R-:W-:Y:S05]  /*0b60*/  BSYNC.RECONVERGENT B0 ;  /* 0x0000000000007941 */ /* 0x000fea0003800200 */
.L_x_381:
        /* <DEDUP_REMOVED lines=20> */
.L_x_383:
[----:B------:R-:W-:Y:S05]  /*0cb0*/  BSYNC.RECONVERGENT B0 ;  /* 0x0000000000007941 */ /* 0x000fea0003800200 */
.L_x_382:
[----:B------:R-:W-:Y:S01]  /*0cc0*/  BSSY.RECONVERGENT B0, `(.L_x_384) ;  /* 0x0000175000007945 */ /* 0x000fe20003800200 */
[----:B------:R-:W-:Y:S02]  /*0cd0*/  IMAD.MOV.U32 R40, RZ, RZ, R24 ;  /* 0x000000ffff287224 */ /* 0x000fe400078e0018 */
[----:B------:R-:W-:Y:S01]  /*0ce0*/  IMAD.MOV.U32 R41, RZ, RZ, R25 ;  /* 0x000000ffff297224 */ /* 0x000fe200078e0019 */
[----:B------:R-:W-:Y:S06]  /*0cf0*/  @!P4 BRA `(.L_x_385) ;  /* 0x0000000800c8c947 */ /* 0x000fec0003800000 */
[----:B------:R-:W-:Y:S01]  /*0d00*/  LEA.HI R0, R22, R22, RZ, 0x1 ;  /* 0x0000001616007211 */ /* 0x000fe200078f08ff */
[----:B------:R-:W-:Y:S01]  /*0d10*/  IMAD.MOV.U32 R24, RZ, RZ, RZ ;  /* 0x000000ffff187224 */ /* 0x000fe200078e00ff */
[----:B------:R-:W-:Y:S01]  /*0d20*/  DADD R32, -RZ, |R20| ;  /* 0x00000000ff207229 */ /* 0x000fe20000000514 */
[----:B------:R-:W-:Y:S01]  /*0d30*/  BSSY.RECONVERGENT B1, `(.L_x_386) ;  /* 0x000000a000017945 */ /* 0x000fe20003800200 */
[----:B------:R-:W-:Y:S01]  /*0d40*/  SHF.R.S32.HI R23, RZ, 0x1, R0 ;  /* 0x00000001ff177819 */ /* 0x000fe20000011400 */
[----:B------:R-:W-:Y:S01]  /*0d50*/  IMAD.MOV.U32 R49, RZ, RZ, 0x40100000 ;  /* 0x40100000ff317424 */ /* 0x000fe200078e00ff */
[----:B------:R-:W-:-:S03]  /*0d60*/  MOV R0, 0xdd0 ;  /* 0x00000dd000007802 */ /* 0x000fc60000000f00 */
[----:B------:R-:W-:Y:S02]  /*0d70*/  IMAD.IADD R22, R22, 0x1, -R23 ;  /* 0x0000000116167824 */ /* 0x000fe400078e0a17 */
[----:B------:R-:W-:-:S03]  /*0d80*/  IMAD R23, R23, 0x100000, R19 ;  /* 0x0010000017177824 */ /* 0x000fc600078e0213 */
[----:B------:R-:W-:Y:S01]  /*0d90*/  LEA R25, R22, 0x3ff00000, 0x14 ;  /* 0x3ff0000016197811 */ /* 0x000fe200078ea0ff */
[----:B------:R-:W-:-:S06]  /*0da0*/  IMAD.MOV.U32 R22, RZ, RZ, R18 ;  /* 0x000000ffff167224 */ /* 0x000fcc00078e0012 */
[----:B------:R-:W-:-:S11]  /*0db0*/  DMUL R22, R22, R24 ;  /* 0x0000001816167228 */ /* 0x000fd60000000000 */
[----:B------:R-:W-:Y:S05]  /*0dc0*/  CALL.REL.NOINC `($_Z16fband_iso_directPdS_S_S_S_ddiiidi$__internal_accurate_pow) ;  /* 0x0000004000887944 */ /* 0x000fea0003c00000 */
[----:B------:R-:W-:Y:S05]  /*0dd0*/  BSYNC.RECONVERGENT B1 ;  /* 0x0000000000017941 */ /* 0x000fea0003800200 */
.L_x_386:
[----:B------:R-:W-:Y:S01]  /*0de0*/  DADD R26, R20, 4 ;  /* 0x40100000141a7429 */ /* 0x000fe20000000000 */
[----:B------:R-:W-:Y:S01]  /*0df0*/  BSSY.RECONVERGENT B1, `(.L_x_387) ;  /* 0x000000e000017945 */ /* 0x000fe20003800200 */
[----:B------:R-:W-:Y:S02]  /*0e00*/  IMAD.MOV.U32 R42, RZ, RZ, R24 ;  /* 0x000000ffff2a7224 */ /* 0x000fe400078e0018 */
[----:B------:R-:W-:-:S06]  /*0e10*/  IMAD.MOV.U32 R43, RZ, RZ, R25 ;  /* 0x000000ffff2b7224 */ /* 0x000fcc00078e0019 */
[----:B------:R-:W-:Y:S01]  /*0e20*/  LOP3.LUT R0, R27, 0x7ff00000, RZ, 0xc0, !PT ;  /* 0x7ff000001b007812 */ /* 0x000fe200078ec0ff */
[----:B------:R-:W-:-:S03]  /*0e30*/  DADD R26, -RZ, |R20| ;  /* 0x00000000ff1a7229 */ /* 0x000fc60000000514 */
[----:B------:R-:W-:-:S07]  /*0e40*/  ISETP.NE.AND P0, PT, R0, 0x7ff00000, PT ;  /* 0x7ff000000000780c */ /* 0x000fce0003f05270 */
[----:B------:R-:W-:-:S06]  /*0e50*/  IMAD.MOV.U32 R32, RZ, RZ, R26 ;  /* 0x000000ffff207224 */ /* 0x000fcc00078e001a */
[----:B------:R-:W-:Y:S05]  /*0e60*/  @P0 BRA `(.L_x_388) ;  /* 0x0000000000180947 */ /* 0x000fea0003800000 */
[----:B------:R-:W-:-:S14]  /*0e70*/  DSETP.NAN.AND P0, PT, R20, R20, PT ;  /* 0x000000141400722a */ /* 0x000fdc0003f08000 */
[----:B------:R-:W-:Y:S01]  /*0e80*/  @P0 DADD R42, R20, 4 ;  /* 0x40100000142a0429 */ /* 0x000fe20000000000 */
[----:B------:R-:W-:Y:S10]  /*0e90*/  @P0 BRA `(.L_x_388) ;  /* 0x00000000000c0947 */ /* 0x000ff40003800000 */
[----:B------:R-:W-:-:S14]  /*0ea0*/  DSETP.NEU.AND P0, PT, |R20|, +INF , PT ;  /* 0x7ff000001400742a */ /* 0x000fdc0003f0d200 */
[----:B------:R-:W-:Y:S02]  /*0eb0*/  @!P0 IMAD.MOV.U32 R42, RZ, RZ, 0x0 ;  /* 0x00000000ff2a8424 */ /* 0x000fe400078e00ff */
[----:B------:R-:W-:-:S07]  /*0ec0*/  @!P0 IMAD.MOV.U32 R43, RZ, RZ, 0x7ff00000 ;  /* 0x7ff00000ff2b8424 */ /* 0x000fce00078e00ff */
.L_x_388:
[----:B------:R-:W-:Y:S05]  /*0ed0*/  BSYNC.RECONVERGENT B1 ;  /* 0x0000000000017941 */ /* 0x000fea0003800200 */
.L_x_387:
[----:B------:R-:W-:Y:S01]  /*0ee0*/  BSSY.RECONVERGENT B1, `(.L_x_389) ;  /* 0x0000005000017945 */ /* 0x000fe20003800200 */
[----:B------:R-:W-:Y:S01]  /*0ef0*/  IMAD.MOV.U32 R33, RZ, RZ, R27 ;  /* 0x000000ffff217224 */ /* 0x000fe200078e001b */
[----:B------:R-:W-:Y:S01]  /*0f00*/  MOV R0, 0xf30 ;  /* 0x00000f3000007802 */ /* 0x000fe20000000f00 */
[----:B------:R-:W-:-:S07]  /*0f10*/  IMAD.MOV.U32 R49, RZ, RZ, 0x40080000 ;  /* 0x40080000ff317424 */ /* 0x000fce00078e00ff */
[----:B------:R-:W-:Y:S05]  /*0f20*/  CALL.REL.NOINC `($_Z16fband_iso_directPdS_S_S_S_ddiiidi$__internal_accurate_pow) ;  /* 0x0000004000307944 */ /* 0x000fea0003c00000 */
[----:B------:R-:W-:Y:S05]  /*0f30*/  BSYNC.RECONVERGENT B1 ;  /* 0x0000000000017941 */ /* 0x000fea0003800200 */
.L_x_389:
[----:B------:R-:W-:Y:S01]  /*0f40*/  DADD R26, R20, 3 ;  /* 0x40080000141a7429 */ /* 0x000fe20000000000 */
[----:B------:R-:W-:Y:S01]  /*0f50*/  BSSY.RECONVERGENT B1, `(.L_x_390) ;  /* 0x0000011000017945 */ /* 0x000fe20003800200 */
[----:B------:R-:W-:-:S08]  /*0f60*/  DADD R28, -RZ, -R24 ;  /* 0x00000000ff1c7229 */ /* 0x000fd00000000918 */
[----:B------:R-:W-:Y:S02]  /*0f70*/  LOP3.LUT R26, R27, 0x7ff00000, RZ, 0xc0, !PT ;  /* 0x7ff000001b1a7812 */ /* 0x000fe400078ec0ff */
[----:B------:R-:W-:Y:S02]  /*0f80*/  FSEL R24, R28, R24, !P2 ;  /* 0x000000181c187208 */ /* 0x000fe40005000000 */
[----:B------:R-:W-:Y:S02]  /*0f90*/  ISETP.NE.AND P0, PT, R26, 0x7ff00000, PT ;  /* 0x7ff000001a00780c */ /* 0x000fe40003f05270 */
[----:B------:R-:W-:-:S11]  /*0fa0*/  FSEL R25, R29, R25, !P2 ;  /* 0x000000191d197208 */ /* 0x000fd60005000000 */
        /* <DEDUP_REMOVED lines=10> */
.L_x_392:
[----:B------:R-:W-:-:S11]  /*1050*/  DADD R24, R20, 3 ;  /* 0x4008000014187429 */ /* 0x000fd60000000000 */
.L_x_391:
[----:B------:R-:W-:Y:S05]  /*1060*/  BSYNC.RECONVERGENT B1 ;  /* 0x0000000000017941 */ /* 0x000fea0003800200 */
.L_x_390:
        /* <DEDUP_REMOVED lines=21> */
.L_x_395:
[----:B------:R-:W-:-:S11]  /*11c0*/  DADD R40, R20, 2 ;  /* 0x4000000014287429 */ /* 0x000fd60000000000 */
.L_x_394:
[----:B------:R-:W-:Y:S05]  /*11d0*/  BSYNC.RECONVERGENT B1 ;  /* 0x0000000000017941 */ /* 0x000fea0003800200 */
.L_x_393:
[----:B------:R-:W-:Y:S01]  /*11e0*/  FSEL R42, R40, RZ, P1 ;  /* 0x000000ff282a7208 */ /* 0x000fe20000800000 */
[----:B------:R-:W-:Y:S01]  /*11f0*/  UMOV UR16, 0xbc80f1a4 ;  /* 0xbc80f1a400107882 */ /* 0x000fe20000000000 */
[----:B------:R-:W-:Y:S01]  /*1200*/  FSEL R43, R41, 1.875, P1 ;  /* 0x3ff00000292b7808 */ /* 0x000fe20000800000 */
[----:B------:R-:W-:Y:S01]  /*1210*/  UMOV UR17, 0x40320f1b ;  /* 0x40320f1b00117882 */ /* 0x000fe20000000000 */
[----:B------:R-:W-:Y:S01]  /*1220*/  UMOV UR18, 0x6a060a04 ;  /* 0x6a060a0400127882 */ /* 0x000fe20000000000 */
[----:B------:R-:W-:Y:S01]  /*1230*/  UMOV UR19, 0x4039a209 ;  /* 0x4039a20900137882 */ /* 0x000fe20000000000 */
[----:B------:R-:W-:Y:S01]  /*1240*/  DADD R32, -RZ, |R20| ;  /* 0x00000000ff207229 */ /* 0x000fe20000000514 */
[----:B------:R-:W-:Y:S01]  /*1250*/  BSSY.RECONVERGENT B1, `(.L_x_396) ;  /* 0x0000007000017945 */ /* 0x000fe20003800200 */
[C---:B------:R-:W-:Y:S01]  /*1260*/  DFMA R40, R42.reuse, UR16, R28 ;  /* 0x000000102a287c2b */ /* 0x040fe2000800001c */
[----:B------:R-:W-:Y:S01]  /*1270*/  ISETP.GE.AND P2, PT, R21, RZ, PT ;  /* 0x000000ff1500720c */ /* 0x000fe20003f46270 */
[----:B------:R-:W-:Y:S01]  /*1280*/  DFMA R42, R42, UR18, R24 ;  /* 0x000000122a2a7c2b */ /* 0x000fe20008000018 */
[----:B------:R-:W-:Y:S01]  /*1290*/  IMAD.MOV.U32 R49, RZ, RZ, 0x3ff00000 ;  /* 0x3ff00000ff317424 */ /* 0x000fe200078e00ff */
[----:B------:R-:W-:-:S10]  /*12a0*/  MOV R0, 0x12c0 ;  /* 0x000012c000007802 */ /* 0x000fd40000000f00 */
[----:B------:R-:W-:Y:S05]  /*12b0*/  CALL.REL.NOINC `($_Z16fband_iso_directPdS_S_S_S_ddiiidi$__internal_accurate_pow) ;  /* 0x0000003c004c7944 */ /* 0x000fea0003c00000 */
[----:B------:R-:W-:Y:S05]  /*12c0*/  BSYNC.RECONVERGENT B1 ;  /* 0x0000000000017941 */ /* 0x000fea0003800200 */
.L_x_396:
        /* <DEDUP_REMOVED lines=16> */
.L_x_399:
[----:B------:R-:W-:-:S11]  /*13d0*/  DADD R28, R20, 1 ;  /* 0x3ff00000141c7429 */ /* 0x000fd60000000000 */
.L_x_398:
[----:B------:R-:W-:Y:S05]  /*13e0*/  BSYNC.RECONVERGENT B1 ;  /* 0x0000000000017941 */ /* 0x000fea0003800200 */
.L_x_397:
        /* <DEDUP_REMOVED lines=10> */
[C---:B------:R-:W-:Y:S01]  /*1490*/  FSETP.GEU.AND P2, PT, |R45|.reuse, 4.1917929649353027344, PT ;  /* 0x4086232b2d00780b */ /* 0x040fe20003f4e200 */
[C---:B------:R-:W-:Y:S01]  /*14a0*/  DFMA R32, R34.reuse, UR16, R40 ;  /* 0x0000001022207c2b */ /* 0x040fe20008000028 */
[----:B------:R-:W-:Y:S01]  /*14b0*/  FSEL R19, R30, RZ, !P0 ;  /* 0x000000ff1e137208 */ /* 0x000fe20004000000 */
[----:B------:R-:W-:Y:S01]  /*14c0*/  DFMA R42, R34, UR18, R42 ;  /* 0x00000012222a7c2b */ /* 0x000fe2000800002a */
[----:B------:R-:W-:Y:S01]  /*14d0*/  FSETP.GEU.AND P1, PT, |R45|, 4.2275390625, PT ;  /* 0x408748002d00780b */ /* 0x000fe20003f2e200 */
[----:B------:R-:W-:Y:S01]  /*14e0*/  UMOV UR16, 0x71e2f679 ;  /* 0x71e2f67900107882 */ /* 0x000fe20000000000 */
[----:B------:R-:W-:Y:S01]  /*14f0*/  UMOV UR17, 0x3fd12334 ;  /* 0x3fd1233400117882 */ /* 0x000fe20000000000 */
[----:B0-----:R-:W-:Y:S01]  /*1500*/  DFMA R24, -R20, R26, 1 ;  /* 0x3ff000001418742b */ /* 0x001fe2000000011a */
[----:B------:R-:W-:Y:S01]  /*1510*/  UMOV UR18, 0x6f45f0ec ;  /* 0x6f45f0ec00127882 */ /* 0x000fe20000000000 */
[----:B------:R-:W-:Y:S01]  /*1520*/  UMOV UR19, 0x400fab00 ;  /* 0x400fab0000137882 */ /* 0x000fe20000000000 */
[----:B------:R-:W-:Y:S01]  /*1530*/  FSEL R19, R19, R22, P1 ;  /* 0x0000001613137208 */ /* 0x000fe20000800000 */
[----:B------:R-:W-:Y:S01]  /*1540*/  DADD R32, R32, UR16 ;  /* 0x0000001020207e29 */ /* 0x000fe20008000000 */
[----:B------:R-:W-:Y:S02]  /*1550*/  BSSY.RECONVERGENT B1, `(.L_x_400) ;  /* 0x0000011000017945 */ /* 0x000fe40003800200 */
[----:B------:R-:W-:Y:S01]  /*1560*/  FSEL R46, R18, R19, !P2 ;  /* 0x00000013122e7208 */ /* 0x000fe20005000000 */
[----:B------:R-:W-:-:S08]  /*1570*/  DFMA R24, R24, R24, R24 ;  /* 0x000000181818722b */ /* 0x000fd00000000018 */
[----:B------:R-:W-:Y:S01]  /*1580*/  DFMA R24, R26, R24, R26 ;  /* 0x000000181a18722b */ /* 0x000fe2000000001a */
[----:B------:R-:W-:Y:S01]  /*1590*/  FSEL R27, R31, RZ, !P0 ;  /* 0x000000ff1f1b7208 */ /* 0x000fe20004000000 */
[----:B------:R-:W-:Y:S01]  /*15a0*/  DADD R30, R42, UR18 ;  /* 0x000000122a1e7e29 */ /* 0x000fe20008000000 */
[----:B------:R-:W-:Y:S02]  /*15b0*/  FSETP.GEU.AND P0, PT, |R26|, 5.8789094863358348022e-39, PT ;  /* 0x004004021a00780b */ /* 0x000fe40003f0e200 */
[----:B------:R-:W-:-:S03]  /*15c0*/  @P2 FSEL R47, R27, R23, P1 ;  /* 0x000000171b2f2208 */ /* 0x000fc60000800000 */
        /* <DEDUP_REMOVED lines=8> */
[----:B------:R-:W-:Y:S05]  /*1650*/  CALL.REL.NOINC `($__internal_7_$__cuda_sm20_dblrcp_rn_slowpath_v3) ;  /* 0x0000003000547944 */ /* 0x000fea0003c00000 */
.L_x_401:
[----:B------:R-:W-:Y:S05]  /*1660*/  BSYNC.RECONVERGENT B1 ;  /* 0x0000000000017941 */ /* 0x000fea0003800200 */
.L_x_400:
[----:B------:R-:W0:Y:S01]  /*1670*/  MUFU.RCP64H R19, R31 ;  /* 0x0000001f00137308 */ /* 0x000e220000001800 */
[----:B------:R-:W-:Y:S01]  /*1680*/  IMAD.MOV.U32 R18, RZ, RZ, 0x1 ;  /* 0x00000001ff127424 */ /* 0x000fe200078e00ff */
[----:B------:R-:W-:Y:S01]  /*1690*/  DMUL R24, R24, R46 ;  /* 0x0000002e18187228 */ /* 0x000fe20000000000 */
[----:B------:R-:W-:Y:S07]  /*16a0*/  BSSY.RECONVERGENT B1, `(.L_x_402) ;  /* 0x0000016000017945 */ /* 0x000fee0003800200 */
[----:B------:R-:W-:-:S02]  /*16b0*/  DMUL R32, R32, R24 ;  /* 0x0000001820207228 */ /* 0x000fc40000000000 */
[----:B0-----:R-:W-:-:S08]  /*16c0*/  DFMA R22, -R30, R18, 1 ;  /* 0x3ff000001e16742b */ /* 0x001fd00000000112 */
[----:B------:R-:W-:Y:S01]  /*16d0*/  FSETP.GEU.AND P1, PT, |R33|, 6.5827683646048100446e-37, PT ;  /* 0x036000002100780b */ /* 0x000fe20003f2e200 */
        /* <DEDUP_REMOVED lines=15> */
[----:B------:R-:W-:Y:S05]  /*17d0*/  CALL.REL.NOINC `($__internal_8_$__cuda_sm20_div_rn_f64_full) ;  /* 0x0000003000987944 */ /* 0x000fea0003c00000 */
[----:B------:R-:W-:Y:S02]  /*17e0*/  IMAD.MOV.U32 R18, RZ, RZ, R28 ;  /* 0x000000ffff127224 */ /* 0x000fe400078e001c */
[----:B------:R-:W-:-:S07]  /*17f0*/  IMAD.MOV.U32 R19, RZ, RZ, R29 ;  /* 0x000000ffff137224 */ /* 0x000fce00078e001d */
.L_x_403:
[----:B------:R-:W-:Y:S05]  /*1800*/  BSYNC.RECONVERGENT B1 ;  /* 0x0000000000017941 */ /* 0x000fea0003800200 */
.L_x_402:
[----:B------:R-:W-:Y:S05]  /*1810*/  BRA `(.L_x_404) ;  /* 0x0000000800fc7947 */ /* 0x000fea0003800000 */
.L_x_385:
        /* <DEDUP_REMOVED lines=79> */
.L_x_406:
[----:B------:R-:W-:Y:S01]  /*1d10*/  IMAD.MOV.U32 R22, RZ, RZ, 0x0 ;  /* 0x00000000ff167424 */ /* 0x000fe200078e00ff */
[----:B------:R-:W-:Y:S01]  /*1d20*/  LOP3.LUT P0, RZ, R19, 0x7fffffff, RZ, 0xc0, !PT ;  /* 0x7fffffff13ff7812 */ /* 0x000fe2000780c0ff */
[----:B------:R-:W-:-:S06]  /*1d30*/  IMAD.MOV.U32 R23, RZ, RZ, 0x7ff00000 ;  /* 0x7ff00000ff177424 */ /* 0x000fcc00078e00ff */
[----:B------:R-:W-:-:S10]  /*1d40*/  DFMA R22, R18, R22, +INF ;  /* 0x7ff000001216742b */ /* 0x000fd40000000016 */
[----:B------:R-:W-:Y:S02]  /*1d50*/  FSEL R18, R22, RZ, P0 ;  /* 0x000000ff16127208 */ /* 0x000fe40000000000 */
[----:B------:R-:W-:-:S07]  /*1d60*/  FSEL R19, R23, -QNAN , P0 ;  /* 0xfff0000017137808 */ /* 0x000fce0000000000 */
.L_x_407:
[----:B------:R-:W-:Y:S05]  /*1d70*/  BSYNC.RECONVERGENT B1 ;  /* 0x0000000000017941 */ /* 0x000fea0003800200 */
.L_x_405:
[----:B------:R-:W-:Y:S01]  /*1d80*/  UMOV UR16, 0xf9ce0cbe ;  /* 0xf9ce0cbe00107882 */ /* 0x000fe20000000000 */
[----:B------:R-:W-:Y:S01]  /*1d90*/  UMOV UR17, 0x3fe2788c ;  /* 0x3fe2788c00117882 */ /* 0x000fe20000000000 */
[----:B------:R-:W-:Y:S01]  /*1da0*/  DADD R32, -RZ, |R20| ;  /* 0x00000000ff207229 */ /* 0x000fe20000000514 */
[----:B------:R-:W-:Y:S01]  /*1db0*/  BSSY.RECONVERGENT B1, `(.L_x_408) ;  /* 0x0000008000017945 */ /* 0x000fe20003800200 */
[C---:B------:R-:W-:Y:S01]  /*1dc0*/  DSETP.NEU.AND P3, PT, R20.reuse, 1, PT ;  /* 0x3ff000001400742a */ /* 0x040fe20003f6d000 */
[----:B------:R-:W-:Y:S01]  /*1dd0*/  ISETP.NE.AND P4, PT, R0, 0x7ff00000, PT ;  /* 0x7ff000000000780c */ /* 0x000fe20003f85270 */
[----:B------:R-:W-:Y:S01]  /*1de0*/  DSETP.NEU.AND P5, PT, |R20|, +INF , PT ;  /* 0x7ff000001400742a */ /* 0x000fe20003fad200 */
[----:B------:R-:W-:Y:S01]  /*1df0*/  IMAD.MOV.U32 R49, RZ, RZ, 0x3ff00000 ;  /* 0x3ff00000ff317424 */ /* 0x000fe200078e00ff */
[----:B------:R-:W-:Y:S01]  /*1e00*/  DADD R18, -R18, -UR16 ;  /* 0x8000001012127e29 */ /* 0x000fe20008000100 */
[----:B------:R-:W-:-:S11]  /*1e10*/  MOV R0, 0x1e30 ;  /* 0x00001e3000007802 */ /* 0x000fd60000000f00 */
[----:B------:R-:W-:Y:S05]  /*1e20*/  CALL.REL.NOINC `($_Z16fband_iso_directPdS_S_S_S_ddiiidi$__internal_accurate_pow) ;  /* 0x0000003000707944 */ /* 0x000fea0003c00000 */
[----:B------:R-:W-:Y:S05]  /*1e30*/  BSYNC.RECONVERGENT B1 ;  /* 0x0000000000017941 */ /* 0x000fea0003800200 */
.L_x_408:
[----:B------:R-:W-:Y:S01]  /*1e40*/  DADD R26, R20, 1 ;  /* 0x3ff00000141a7429 */ /* 0x000fe20000000000 */
[----:B------:R-:W-:Y:S01]  /*1e50*/  IMAD.MOV.U32 R0, RZ, RZ, -0x100000 ;  /* 0xfff00000ff007424 */ /* 0x000fe200078e00ff */
[----:B------:R-:W-:Y:S01]  /*1e60*/  DADD R22, -RZ, -R24 ;  /* 0x00000000ff167229 */ /* 0x000fe20000000918 */
[----:B------:R-:W-:Y:S01]  /*1e70*/  UMOV UR16, 0x1373a53e ;  /* 0x1373a53e00107882 */ /* 0x000fe20000000000 */
[----:B------:R-:W-:Y:S01]  /*1e80*/  UMOV UR17, 0x3fefffef ;  /* 0x3fefffef00117882 */ /* 0x000fe20000000000 */
[----:B------:R-:W-:Y:S01]  /*1e90*/  @!P4 FSEL R42, R42, RZ, P5 ;  /* 0x000000ff2a2ac208 */ /* 0x000fe20002800000 */
[----:B------:R-:W-:Y:S01]  /*1ea0*/  DADD R32, -RZ, |R20| ;  /* 0x00000000ff207229 */ /* 0x000fe20000000514 */
[----:B------:R-:W-:Y:S01]  /*1eb0*/  SEL R0, R0, 0x7ff00000, !P2 ;  /* 0x7ff0000000007807 */ /* 0x000fe20005000000 */
[----:B------:R-:W-:Y:S01]  /*1ec0*/  BSSY.RECONVERGENT B1, `(.L_x_409) ;  /* 0x0000017000017945 */ /* 0x000fe20003800200 */
[----:B------:R-:W-:Y:S01]  /*1ed0*/  @!P4 FSEL R43, R43, +QNAN , P5 ;  /* 0x7ff000002b2bc808 */ /* 0x000fe20002800000 */
[----:B------:R-:W-:Y:S01]  /*1ee0*/  IMAD.MOV.U32 R49, RZ, RZ, 0x40080000 ;  /* 0x40080000ff317424 */ /* 0x000fe200078e00ff */
[----:B------:R-:W-:-:S02]  /*1ef0*/  LOP3.LUT R26, R27, 0x7ff00000, RZ, 0xc0, !PT ;  /* 0x7ff000001b1a7812 */ /* 0x000fc400078ec0ff */
[----:B------:R-:W-:Y:S02]  /*1f00*/  FSEL R23, R23, R25, !P2 ;  /* 0x0000001917177208 */ /* 0x000fe40005000000 */
[----:B------:R-:W-:Y:S02]  /*1f10*/  ISETP.NE.AND P0, PT, R26, 0x7ff00000, PT ;  /* 0x7ff000001a00780c */ /* 0x000fe40003f05270 */
[----:B------:R-:W-:Y:S02]  /*1f20*/  FSEL R22, R22, R24, !P2 ;  /* 0x0000001816167208 */ /* 0x000fe40005000000 */
[----:B------:R-:W-:Y:S02]  /*1f30*/  FSEL R23, R21, R23, !P1 ;  /* 0x0000001715177208 */ /* 0x000fe40004800000 */
[----:B------:R-:W-:-:S07]  /*1f40*/  FSEL R22, R22, RZ, P1 ;  /* 0x000000ff16167208 */ /* 0x000fce0000800000 */
[----:B------:R-:W-:Y:S02]  /*1f50*/  @!P0 FSEL R23, R0, R23, !P5 ;  /* 0x0000001700178208 */ /* 0x000fe40006800000 */
[----:B------:R-:W-:Y:S02]  /*1f60*/  @!P0 FSEL R22, R22, RZ, P5 ;  /* 0x000000ff16168208 */ /* 0x000fe40002800000 */
[----:B------:R-:W-:-:S04]  /*1f70*/  MOV R0, 0x2030 ;  /* 0x0000203000007802 */ /* 0x000fc80000000f00 */
        /* <DEDUP_REMOVED lines=9> */
[----:B------:R-:W-:-:S11]  /*2010*/  DADD R18, R18, R22 ;  /* 0x0000000012127229 */ /* 0x000fd60000000016 */
[----:B------:R-:W-:Y:S05]  /*2020*/  CALL.REL.NOINC `($_Z16fband_iso_directPdS_S_S_S_ddiiidi$__internal_accurate_pow) ;  /* 0x0000002c00f07944 */ /* 0x000fea0003c00000 */
[----:B------:R-:W-:Y:S05]  /*2030*/  BSYNC.RECONVERGENT B1 ;  /* 0x0000000000017941 */ /* 0x000fea0003800200 */
.L_x_409:
[----:B------:R-:W-:Y:S01]  /*2040*/  DADD R26, R20, 3 ;  /* 0x40080000141a7429 */ /* 0x000fe20000000000 */
[----:B------:R-:W-:Y:S01]  /*2050*/  IMAD.MOV.U32 R0, RZ, RZ, -0x100000 ;  /* 0xfff00000ff007424 */ /* 0x000fe200078e00ff */
[----:B------:R-:W-:Y:S01]  /*2060*/  DADD R22, -RZ, -R24 ;  /* 0x00000000ff167229 */ /* 0x000fe20000000918 */
[----:B------:R-:W-:Y:S01]  /*2070*/  UMOV UR16, 0xe8b30754 ;  /* 0xe8b3075400107882 */ /* 0x000fe20000000000 */
[----:B------:R-:W-:Y:S01]  /*2080*/  UMOV UR17, 0x3fac4321 ;  /* 0x3fac432100117882 */ /* 0x000fe20000000000 */
[----:B------:R-:W-:Y:S01]  /*2090*/  DADD R32, -RZ, |R20| ;  /* 0x00000000ff207229 */ /* 0x000fe20000000514 */
[----:B------:R-:W-:Y:S01]  /*20a0*/  SEL R0, R0, 0x7ff00000, !P2 ;  /* 0x7ff0000000007807 */ /* 0x000fe20005000000 */
[----:B------:R-:W-:Y:S01]  /*20b0*/  BSSY.RECONVERGENT B1, `(.L_x_410) ;  /* 0x0000010000017945 */ /* 0x000fe20003800200 */
[----:B------:R-:W-:Y:S02]  /*20c0*/  IMAD.MOV.U32 R49, RZ, RZ, 0x40100000 ;  /* 0x40100000ff317424 */ /* 0x000fe400078e00ff */
        /* <DEDUP_REMOVED lines=9> */
[----:B------:R-:W-:-:S10]  /*2160*/  DMUL R22, R22, UR16 ;  /* 0x0000001016167c28 */ /* 0x000fd40008000000 */
[----:B------:R-:W-:Y:S02]  /*2170*/  FSEL R22, R22, -6.76351024384065316848e+24, P3 ;  /* 0xe8b3075416167808 */ /* 0x000fe40001800000 */
[----:B------:R-:W-:-:S06]  /*2180*/  FSEL R23, R23, 1.3457986116409301758, P3 ;  /* 0x3fac432117177808 */ /* 0x000fcc0001800000 */
[----:B------:R-:W-:-:S11]  /*2190*/  DADD R18, R18, R22 ;  /* 0x0000000012127229 */ /* 0x000fd60000000016 */
[----:B------:R-:W-:Y:S05]  /*21a0*/  CALL.REL.NOINC `($_Z16fband_iso_directPdS_S_S_S_ddiiidi$__internal_accurate_pow) ;  /* 0x0000002c00907944 */ /* 0x000fea0003c00000 */
[----:B------:R-:W-:Y:S05]  /*21b0*/  BSYNC.RECONVERGENT B1 ;  /* 0x0000000000017941 */ /* 0x000fea0003800200 */
.L_x_410:
[----:B------:R-:W-:Y:S01]  /*21c0*/  DADD R22, R20, 4 ;  /* 0x4010000014167429 */ /* 0x000fe20000000000 */
[----:B------:R-:W-:Y:S01]  /*21d0*/  UMOV UR16, 0x64dc7891 ;  /* 0x64dc789100107882 */ /* 0x000fe20000000000 */
[----:B------:R-:W-:Y:S01]  /*21e0*/  UMOV UR17, 0x3f83fd12 ;  /* 0x3f83fd1200117882 */ /* 0x000fe20000000000 */
[----:B------:R-:W-:Y:S01]  /*21f0*/  DADD R32, -RZ, |R20| ;  /* 0x00000000ff207229 */ /* 0x000fe20000000514 */
[----:B------:R-:W-:Y:S01]  /*2200*/  BSSY.RECONVERGENT B1, `(.L_x_411) ;  /* 0x000000e000017945 */ /* 0x000fe20003800200 */
[----:B------:R-:W-:Y:S01]  /*2210*/  IMAD.MOV.U32 R49, RZ, RZ, 0x40140000 ;  /* 0x40140000ff317424 */ /* 0x000fe200078e00ff */
[----:B------:R-:W-:-:S04]  /*2220*/  MOV R0, 0x22e0 ;  /* 0x000022e000007802 */ /* 0x000fc80000000f00 */
[----:B------:R-:W-:Y:S02]  /*2230*/  LOP3.LUT R22, R23, 0x7ff00000, RZ, 0xc0, !PT ;  /* 0x7ff0000017167812 */ /* 0x000fe400078ec0ff */
[----:B------:R-:W-:Y:S02]  /*2240*/  FSEL R23, R25, RZ, P1 ;  /* 0x000000ff19177208 */ /* 0x000fe40000800000 */
[----:B------:R-:W-:Y:S02]  /*2250*/  ISETP.NE.AND P0, PT, R22, 0x7ff00000, PT ;  /* 0x7ff000001600780c */ /* 0x000fe40003f05270 */
[----:B------:R-:W-:-:S11]  /*2260*/  FSEL R22, R24, RZ, P1 ;  /* 0x000000ff18167208 */ /* 0x000fd60000800000 */
[----:B------:R-:W-:Y:S02]  /*2270*/  @!P0 FSEL R22, R22, RZ, P5 ;  /* 0x000000ff16168208 */ /* 0x000fe40002800000 */
[----:B------:R-:W-:-:S06]  /*2280*/  @!P0 FSEL R23, R23, +QNAN , P5 ;  /* 0x7ff0000017178808 */ /* 0x000fcc0002800000 */
[----:B------:R-:W-:-:S10]  /*2290*/  DMUL R22, R22, -UR16 ;  /* 0x8000001016167c28 */ /* 0x000fd40008000000 */
[----:B------:R-:W-:Y:S02]  /*22a0*/  FSEL R22, R22, 3.25357713709782060237e+22, P3 ;  /* 0x64dc789116167808 */ /* 0x000fe40001800000 */
[----:B------:R-:W-:-:S06]  /*22b0*/  FSEL R23, R23, -1.0311605930328369141, P3 ;  /* 0xbf83fd1217177808 */ /* 0x000fcc0001800000 */
[----:B------:R-:W-:-:S11]  /*22c0*/  DADD R18, R18, R22 ;  /* 0x0000000012127229 */ /* 0x000fd60000000016 */
[----:B------:R-:W-:Y:S05]  /*22d0*/  CALL.REL.NOINC `($_Z16fband_iso_directPdS_S_S_S_ddiiidi$__internal_accurate_pow) ;  /* 0x0000002c00447944 */ /* 0x000fea0003c00000 */
[----:B------:R-:W-:Y:S05]  /*22e0*/  BSYNC.RECONVERGENT B1 ;  /* 0x0000000000017941 */ /* 0x000fea0003800200 */
.L_x_411:
[----:B------:R-:W-:Y:S01]  /*22f0*/  DADD R22, R20, 5 ;  /* 0x4014000014167429 */ /* 0x000fe20000000000 */
[----:B------:R-:W-:Y:S01]  /*2300*/  IMAD.MOV.U32 R0, RZ, RZ, -0x100000 ;  /* 0xfff00000ff007424 */ /* 0x000fe200078e00ff */
[----:B------:R-:W-:Y:S01]  /*2310*/  DADD R26, -RZ, -R24 ;  /* 0x00000000ff1a7229 */ /* 0x000fe20000000918 */
[----:B------:R-:W-:Y:S01]  /*2320*/  UMOV UR16, 0xb817b3fc ;  /* 0xb817b3fc00107882 */ /* 0x000fe20000000000 */
[----:B------:R-:W-:Y:S02]  /*2330*/  UMOV UR17, 0x3f51abd9 ;  /* 0x3f51abd900117882 */ /* 0x000fe40000000000 */
[----:B------:R-:W-:-:S04]  /*2340*/  SEL R0, R0, 0x7ff00000, !P2 ;  /* 0x7ff0000000007807 */ /* 0x000fc80005000000 */
[----:B------:R-:W-:Y:S02]  /*2350*/  LOP3.LUT R22, R23, 0x7ff00000, RZ, 0xc0, !PT ;  /* 0x7ff0000017167812 */ /* 0x000fe400078ec0ff */
[----:B------:R-:W-:Y:S02]  /*2360*/  FSEL R25, R27, R25, !P2 ;  /* 0x000000191b197208 */ /* 0x000fe40005000000 */
[----:B------:R-:W-:Y:S02]  /*2370*/  ISETP.NE.AND P0, PT, R22, 0x7ff00000, PT ;  /* 0x7ff000001600780c */ /* 0x000fe40003f05270 */
[----:B------:R-:W-:Y:S02]  /*2380*/  FSEL R24, R26, R24, !P2 ;  /* 0x000000181a187208 */ /* 0x000fe40005000000 */
[----:B------:R-:W-:Y:S02]  /*2390*/  FSEL R23, R21, R25, !P1 ;  /* 0x0000001915177208 */ /* 0x000fe40004800000 */
[----:B------:R-:W-:-:S07]  /*23a0*/  FSEL R22, R24, RZ, P1 ;  /* 0x000000ff18167208 */ /* 0x000fce0000800000 */
[----:B------:R-:W-:Y:S02]  /*23b0*/  @!P0 FSEL R23, R0, R23, !P5 ;  /* 0x0000001700178208 */ /* 0x000fe40006800000 */
[----:B------:R-:W-:-:S06]  /*23c0*/  @!P0 FSEL R22, R22, RZ, P5 ;  /* 0x000000ff16168208 */ /* 0x000fcc0002800000 */
[----:B------:R-:W-:-:S10]  /*23d0*/  DMUL R22, R22, UR16 ;  /* 0x0000001016167c28 */ /* 0x000fd40008000000 */
[----:B------:R-:W-:Y:S02]  /*23e0*/  FSEL R22, R22, -3.6168828955851495266e-05, P3 ;  /* 0xb817b3fc16167808 */ /* 0x000fe40001800000 */
[----:B------:R-:W-:-:S06]  /*23f0*/  FSEL R23, R23, 0.81902843713760375977, P3 ;  /* 0x3f51abd917177808 */ /* 0x000fcc0001800000 */
[----:B------:R-:W-:-:S11]  /*2400*/  DADD R18, R18, R22 ;  /* 0x0000000012127229 */ /* 0x000fd60000000016 */
.L_x_404:
[----:B------:R-:W-:Y:S05]  /*2410*/  BSYNC.RECONVERGENT B0 ;  /* 0x0000000000007941 */ /* 0x000fea0003800200 */
.L_x_384:
[----:B------:R-:W-:Y:S01]  /*2420*/  IADD3 R0, P0, PT, R6, R8, RZ ;  /* 0x0000000806007210 */ /* 0x000fe20007f1e0ff */
[----:B------:R-:W0:Y:S03]  /*2430*/  LDC.64 R46, c[0x0][0x380] ;  /* 0x0000e000ff2e7b82 */ /* 0x000e260000000a00 */
[----:B------:R-:W-:Y:S02]  /*2440*/  LEA.HI.X.SX32 R23, R8, R9, 0x1, P0 ;  /* 0x0000000908177211 */ /* 0x000fe400000f0eff */
[----:B------:R-:W-:-:S04]  /*2450*/  LEA R24, P0, R0, UR6, 0x3 ;  /* 0x0000000600187c11 */ /* 0x000fc8000f8018ff */
[----:B------:R-:W-:-:S06]  /*2460*/  LEA.HI.X R25, R0, UR7, R23, 0x3, P0 ;  /* 0x0000000700197c11 */ /* 0x000fcc00080f1c17 */
[----:B------:R-:W2:Y:S01]  /*2470*/  LDG.E.64 R24, desc[UR10][R24.64+-0x8] ;  /* 0xfffff80a18187981 */ /* 0x000ea2000c1e1b00 */
[----:B0-----:R-:W-:-:S06]  /*2480*/  IMAD.WIDE R22, R11, 0x8, R46 ;  /* 0x000000080b167825 */ /* 0x001fcc00078e022e */
[----:B------:R-:W3:Y:S01]  /*2490*/  LDG.E.64 R22, desc[UR10][R22.64] ;  /* 0x0000000a16167981 */ /* 0x000ee2000c1e1b00 */
[C---:B------:R-:W-:Y:S01]  /*24a0*/  DSETP.NEU.AND P0, PT, R20.reuse, 1, PT ;  /* 0x3ff000001400742a */ /* 0x040fe20003f0d000 */
[----:B------:R-:W-:Y:S01]  /*24b0*/  UMOV UR16, 0x54442eea ;  /* 0x54442eea00107882 */ /* 0x000fe20000000000 */
[----:B------:R-:W-:Y:S01]  /*24c0*/  DADD R20, -R20, 1 ;  /* 0x3ff0000014147429 */ /* 0x000fe20000000100 */
[----:B------:R-:W-:-:S03]  /*24d0*/  UMOV UR17, 0x400921fb ;  /* 0x400921fb00117882 */ /* 0x000fc60000000000 */
[----:B------:R-:W-:Y:S02]  /*24e0*/  FSEL R14, R14, RZ, P0 ;  /* 0x000000ff0e0e7208 */ /* 0x000fe40000000000 */
[----:B------:R-:W-:-:S06]  /*24f0*/  FSEL R15, R15, 1.875, P0 ;  /* 0x3ff000000f0f7808 */ /* 0x000fcc0000000000 */
[----:B------:R-:W-:-:S08]  /*2500*/  DMUL R18, R18, R14 ;  /* 0x0000000e12127228 */ /* 0x000fd00000000000 */
[----:B------:R-:W-:-:S08]  /*2510*/  DFMA R16, R20, R16, R18 ;  /* 0x000000101410722b */ /* 0x000fd00000000012 */
[----:B------:R-:W-:Y:S02]  /*2520*/  DADD R14, -R16, 1 ;  /* 0x3ff00000100e7429 */ /* 0x000fe40000000100 */
[----:B--2---:R-:W-:-:S08]  /*2530*/  DMUL R24, R24, UR16 ;  /* 0x0000001018187c28 */ /* 0x004fd00008000000 */
[----:B------:R-:W-:-:S08]  /*2540*/  DMUL R14, R24, R14 ;  /* 0x0000000e180e7228 */ /* 0x000fd00000000000 */
[----:B---3--:R-:W-:Y:S01]  /*2550*/  DFMA R14, R16, R22, R14 ;  /* 0x00000016100e722b */ /* 0x008fe2000000000e */
[----:B------:R-:W-:-:S06]  /*2560*/  IMAD.WIDE R16, R13, 0x8, R46 ;  /* 0x000000080d107825 */ /* 0x000fcc00078e022e */
[----:B------:R0:W-:Y:S04]  /*2570*/  STG.E.64 desc[UR10][R16.64], R14 ;  /* 0x0000000e10007986 */ /* 0x0001e8000c101b0a */
.L_x_378:
[C---:B------:R-:W-:Y:S01]  /*2580*/  ISETP.GT.U32.AND P0, PT, R8.reuse, 0x1, PT ;  /* 0x000000010800780c */ /* 0x040fe20003f04070 */
[----:B------:R-:W-:Y:S01]  /*2590*/  UIADD3 UR8, UP0, UPT, UR8, -0x8, URZ ;  /* 0xfffffff808087890 */ /* 0x000fe2000ff1e0ff */
[--C-:B------:R-:W-:Y:S01]  /*25a0*/  IMAD.IADD R13, R13, 0x1, -R10.reuse ;  /* 0x000000010d0d7824 */ /* 0x100fe200078e0a0a */
[----:B------:R-:W-:Y:S01]  /*25b0*/  UIADD3 UR9, UPT, UPT, UR9, -0x1, URZ ;  /* 0xffffffff09097890 */ /* 0x000fe2000fffe0ff */
[----:B------:R-:W-:Y:S01]  /*25c0*/  IMAD.IADD R11, R11, 0x1, -R10 ;  /* 0x000000010b0b7824 */ /* 0x000fe200078e0a0a */
[----:B------:R-:W-:Y:S01]  /*25d0*/  UIADD3.X UR5, UPT, UPT, UR5, -0x1, URZ, UP0, !UPT ;  /* 0xffffffff05057890 */ /* 0x000fe200087fe4ff */
[----:B------:R-:W-:-:S07]  /*25e0*/  VIADD R8, R8, 0xffffffff ;  /* 0xffffffff08087836 */ /* 0x000fce0000000000 */
[----:B------:R-:W-:Y:S05]  /*25f0*/  @P0 BRA `(.L_x_412) ;  /* 0xffffffdc008c0947 */ /* 0x000fea000383ffff */
[----:B------:R-:W2:Y:S01]  /*2600*/  LDCU UR13, c[0x0][0x3c0] ;  /* 0x00007800ff0d77ac */ /* 0x000ea20008000800 */
[----:B------:R-:W3:Y:S01]  /*2610*/  LDC.64 R42, c[0x0][0x388] ;  /* 0x0000e200ff2a7b82 */ /* 0x000ee20000000a00 */
[C---:B------:R-:W-:Y:S01]  /*2620*/  LEA R0, P0, R6.reuse, UR6, 0x3 ;  /* 0x0000000606007c11 */ /* 0x040fe2000f8018ff */
[----:B------:R-:W4:Y:S03]  /*2630*/  LDCU UR12, c[0x0][0x3d0] ;  /* 0x00007a00ff0c77ac */ /* 0x000f260008000800 */
[----:B------:R-:W-:Y:S01]  /*2640*/  LEA.HI.X R2, R6, UR7, R9, 0x3, P0 ;  /* 0x0000000706027c11 */ /* 0x000fe200080f1c09 */
[----:B------:R-:W5:Y:S02]  /*2650*/  LDCU UR5, c[0x0][0x3bc] ;  /* 0x00007780ff0577ac */ /* 0x000f640008000800 */
[----:B------:R-:W0:Y:S01]  /*2660*/  LDC.64 R44, c[0x0][0x390] ;  /* 0x0000e400ff2c7b82 */ /* 0x000e220000000a00 */
[----:B------:R-:W1:Y:S01]  /*2670*/  LDCU.64 UR8, c[0x0][0x398] ;  /* 0x00007300ff0877ac */ /* 0x000e620008000a00 */
[----:B--2---:R-:W-:-:S02]  /*2680*/  VIADD R7, R5, -UR13 ;  /* 0x8000000d05077c36 */ /* 0x004fc40008000000 */
[--C-:B----4-:R-:W-:Y:S02]  /*2690*/  IMAD R5, R5, UR12, R4.reuse ;  /* 0x0000000c05057c24 */ /* 0x110fe4000f8e0204 */
[----:B------:R-:W-:Y:S01]  /*26a0*/  IMAD R9, R7, UR12, R4 ;  /* 0x0000000c07097c24 */ /* 0x000fe2000f8e0204 */
[----:B------:R-:W-:Y:S01]  /*26b0*/  IADD3 R4, P0, PT, R0, -0x8, RZ ;  /* 0xfffffff800047810 */ /* 0x000fe20007f1e0ff */
[----:B-----5:R-:W-:Y:S02]  /*26c0*/  VIADD R3, R6, UR5 ;  /* 0x0000000506037c36 */ /* 0x020fe40008000000 */
[----:B------:R-:W-:Y:S01]  /*26d0*/  IMAD.WIDE R46, R5, 0x8, R46 ;  /* 0x00000008052e7825 */ /* 0x000fe200078e022e */
[----:B-1----:R-:W-:-:S03]  /*26e0*/  UIADD3 UR6, UP0, UPT, UR8, -0x8, URZ ;  /* 0xfffffff808067890 */ /* 0x002fc6000ff1e0ff */
[----:B---3--:R-:W-:Y:S01]  /*26f0*/  IMAD.WIDE R42, R5, 0x8, R42 ;  /* 0x00000008052a7825 */ /* 0x008fe200078e022a */
[----:B------:R-:W-:Y:S01]  /*2700*/  IADD3.X R5, PT, PT, R2, -0x1, RZ, P0, !PT ;  /* 0xffffffff02057810 */ /* 0x000fe200007fe4ff */
[----:B------:R-:W-:Y:S02]  /*2710*/  UIADD3 UR8, UPT, UPT, -UR5, URZ, URZ ;  /* 0x000000ff05087290 */ /* 0x000fe4000fffe1ff */
[----:B0-----:R-:W-:Y:S01]  /*2720*/  IMAD.WIDE R44, R3, 0x8, R44 ;  /* 0x00000008032c7825 */ /* 0x001fe200078e022c */
[----:B------:R-:W-:Y:S01]  /*2730*/  UIADD3.X UR7, UPT, UPT, UR9, -0x1, URZ, UP0, !UPT ;  /* 0xffffffff09077890 */ /* 0x000fe200087fe4ff */
[----:B------:R-:W-:Y:S02]  /*2740*/  UMOV UR5, URZ ;  /* 0x000000ff00057c82 */ /* 0x000fe40008000000 */
[----:B------:R-:W-:-:S09]  /*2750*/  IMAD.MOV R7, RZ, RZ, -R10 ;  /* 0x000000ffff077224 */ /* 0x000fd200078e0a0a */
.L_x_448:
[----:B------:R-:W-:-:S09]  /*2760*/  UISETP.NE.AND UP0, UPT, UR5, URZ, UPT ;  /* 0x000000ff0500728c */ /* 0x000fd2000bf05270 */
[----:B01----:R-:W-:Y:S05]  /*2770*/  BRA.U UP0, `(.L_x_413) ;  /* 0x0000000100307547 */ /* 0x003fea000b800000 */
[----:B------:R-:W0:Y:S02]  /*2780*/  LDC R0, c[0x0][0x3b8] ;  /* 0x0000ee00ff007b82 */ /* 0x000e240000000800 */
[----:B0-----:R-:W-:-:S13]  /*2790*/  ISETP.NE.AND P0, PT, R0, 0x1, PT ;  /* 0x000000010000780c */ /* 0x001fda0003f05270 */
[----:B------:R-:W2:Y:S01]  /*27a0*/  @!P0 LDG.E.64 R2, desc[UR10][R44.64] ;  /* 0x0000000a2c028981 */ /* 0x000ea2000c1e1b00 */
[----:B------:R-:W-:Y:S01]  /*27b0*/  UMOV UR12, 0x54442eea ;  /* 0x54442eea000c7882 */ /* 0x000fe20000000000 */
[----:B------:R-:W-:Y:S02]  /*27c0*/  UMOV UR13, 0x400921fb ;  /* 0x400921fb000d7882 */ /* 0x000fe40000000000 */
[----:B--2---:R-:W-:-:S07]  /*27d0*/  @!P0 DFMA R2, R2, UR12, RZ ;  /* 0x0000000c02028c2b */ /* 0x004fce00080000ff */
[----:B------:R1:W-:Y:S04]  /*27e0*/  @!P0 STG.E.64 desc[UR10][R42.64], R2 ;  /* 0x000000022a008986 */ /* 0x0003e8000c101b0a */
[----:B------:R-:W2:Y:S04]  /*27f0*/  @P0 LDG.E.64 R12, desc[UR10][R46.64] ;  /* 0x0000000a2e0c0981 */ /* 0x000ea8000c1e1b00 */
[----:B------:R-:W2:Y:S02]  /*2800*/  @P0 LDG.E.64 R14, desc[UR10][R44.64] ;  /* 0x0000000a2c0e0981 */ /* 0x000ea4000c1e1b00 */
[----:B--2---:R-:W-:-:S07]  /*2810*/  @P0 DFMA R12, R14, UR12, R12 ;  /* 0x0000000c0e0c0c2b */ /* 0x004fce000800000c */
[----:B------:R1:W-:Y:S01]  /*2820*/  @P0 STG.E.64 desc[UR10][R42.64], R12 ;  /* 0x0000000c2a000986 */ /* 0x0003e2000c101b0a */
[----:B------:R-:W-:Y:S05]  /*2830*/  BRA `(.L_x_414) ;  /* 0x0000001c00b07947 */ /* 0x000fea0003800000 */
.L_x_413:
[----:B------:R-:W0:Y:S01]  /*2840*/  LDC.64 R2, c[0x0][0x3a0] ;  /* 0x0000e800ff027b82 */ /* 0x000e220000000a00 */
[----:B------:R-:W-:Y:S02]  /*2850*/  IMAD.U32 R20, RZ, RZ, UR6 ;  /* 0x00000006ff147e24 */ /* 0x000fe4000f8e00ff */
[----:B------:R-:W-:-:S05]  /*2860*/  IMAD.U32 R21, RZ, RZ, UR7 ;  /* 0x00000007ff157e24 */ /* 0x000fca000f8e00ff */
[----:B------:R-:W2:Y:S01]  /*2870*/  LDG.E.64 R18, desc[UR10][R20.64] ;  /* 0x0000000a14127981 */ /* 0x000ea2000c1e1b00 */
[----:B0-----:R-:W-:-:S06]  /*2880*/  IMAD.WIDE R2, R9, 0x8, R2 ;  /* 0x0000000809027825 */ /* 0x001fcc00078e0202 */
[----:B------:R-:W2:Y:S01]  /*2890*/  LDG.E.64 R2, desc[UR10][R2.64] ;  /* 0x0000000a02027981 */ /* 0x000ea2000c1e1b00 */
[----:B------:R-:W-:Y:S02]  /*28a0*/  IMAD.MOV.U32 R16, RZ, RZ, 0x652b82fe ;  /* 0x652b82feff107424 */ /* 0x000fe400078e00ff */
[----:B------:R-:W-:Y:S01]  /*28b0*/  IMAD.MOV.U32 R17, RZ, RZ, 0x3ff71547 ;  /* 0x3ff71547ff117424 */ /* 0x000fe200078e00ff */
[----:B------:R-:W-:Y:S01]  /*28c0*/  UMOV UR12, 0xfefa39ef ;  /* 0xfefa39ef000c7882 */ /* 0x000fe20000000000 */
[----:B------:R-:W-:Y:S01]  /*28d0*/  UMOV UR13, 0x3fe62e42 ;  /* 0x3fe62e42000d7882 */ /* 0x000fe20000000000 */
[----:B------:R-:W-:Y:S01]  /*28e0*/  BSSY.RECONVERGENT B0, `(.L_x_415) ;  /* 0x000003d000007945 */ /* 0x000fe20003800200 */
[----:B--2---:R-:W-:-:S08]  /*28f0*/  DMUL R18, R18, R2 ;  /* 0x0000000212127228 */ /* 0x004fd00000000000 */
        /* <DEDUP_REMOVED lines=59> */
.L_x_416:
[----:B------:R-:W-:Y:S05]  /*2cb0*/  BSYNC.RECONVERGENT B0 ;  /* 0x0000000000007941 */ /* 0x000fea0003800200 */
.L_x_415:
[----:B------:R-:W-:Y:S01]  /*2cc0*/  BSSY.RECONVERGENT B0, `(.L_x_417) ;  /* 0x0000005000007945 */ /* 0x000fe20003800200 */
[----:B------:R-:W-:Y:S01]  /*2cd0*/  IMAD.MOV.U32 R33, RZ, RZ, R23 ;  /* 0x000000ffff217224 */ /* 0x000fe200078e0017 */
[----:B------:R-:W-:Y:S01]  /*2ce0*/  MOV R0, 0x2d10 ;  /* 0x00002d1000007802 */ /* 0x000fe20000000f00 */
[----:B------:R-:W-:-:S07]  /*2cf0*/  IMAD.MOV.U32 R49, RZ, RZ, 0x40000000 ;  /* 0x40000000ff317424 */ /* 0x000fce00078e00ff */
[----:B------:R-:W-:Y:S05]  /*2d00*/  CALL.REL.NOINC `($_Z16fband_iso_directPdS_S_S_S_ddiiidi$__internal_accurate_pow) ;  /* 0x0000002000b87944 */ /* 0x000fea0003c00000 */
[----:B------:R-:W-:Y:S05]  /*2d10*/  BSYNC.RECONVERGENT B0 ;  /* 0x0000000000007941 */ /* 0x000fea0003800200 */
.L_x_417:
        /* <DEDUP_REMOVED lines=11> */
[----:B------:R-:W-:-:S08]  /*2dd0*/  IMAD.MOV.U32 R21, RZ, RZ, R15 ;  /* 0x000000ffff157224 */ /* 0x000fd000078e000f */
        /* <DEDUP_REMOVED lines=9> */
.L_x_419:
[----:B------:R-:W-:Y:S05]  /*2e70*/  BSYNC.RECONVERGENT B0 ;  /* 0x0000000000007941 */ /* 0x000fea0003800200 */
.L_x_418:
[----:B------:R-:W-:Y:S01]  /*2e80*/  BSSY.RECONVERGENT B0, `(.L_x_420) ;  /* 0x0000176000007945 */ /* 0x000fe20003800200 */
[----:B------:R-:W-:Y:S02]  /*2e90*/  IMAD.MOV.U32 R22, RZ, RZ, R24 ;  /* 0x000000ffff167224 */ /* 0x000fe400078e0018 */
[----:B------:R-:W-:Y:S01]  /*2ea0*/  IMAD.MOV.U32 R23, RZ, RZ, R25 ;  /* 0x000000ffff177224 */ /* 0x000fe200078e0019 */
[----:B------:R-:W-:Y:S06]  /*2eb0*/  @!P4 BRA `(.L_x_421) ;  /* 0x0000000800c8c947 */ /* 0x000fec0003800000 */
[----:B------:R-:W-:Y:S01]  /*2ec0*/  LEA.HI R0, R16, R16, RZ, 0x1 ;  /* 0x0000001010007211 */ /* 0x000fe200078f08ff */
[----:B------:R-:W-:Y:S01]  /*2ed0*/  IMAD.MOV.U32 R14, RZ, RZ, R2 ;  /* 0x000000ffff0e7224 */ /* 0x000fe200078e0002 */
        /* <DEDUP_REMOVED lines=8> */
[----:B------:R-:W-:-:S06]  /*2f60*/  IMAD.MOV.U32 R16, RZ, RZ, RZ ;  /* 0x000000ffff107224 */ /* 0x000fcc00078e00ff */
[----:B------:R-:W-:-:S11]  /*2f70*/  DMUL R14, R14, R16 ;  /* 0x000000100e0e7228 */ /* 0x000fd60000000000 */
[----:B------:R-:W-:Y:S05]  /*2f80*/  CALL.REL.NOINC `($_Z16fband_iso_directPdS_S_S_S_ddiiidi$__internal_accurate_pow) ;  /* 0x0000002000187944 */ /* 0x000fea0003c00000 */
[----:B------:R-:W-:Y:S05]  /*2f90*/  BSYNC.RECONVERGENT B1 ;  /* 0x0000000000017941 */ /* 0x000fea0003800200 */
.L_x_422:
        /* <DEDUP_REMOVED lines=15> */
.L_x_424:
[----:B------:R-:W-:Y:S05]  /*3090*/  BSYNC.RECONVERGENT B1 ;  /* 0x0000000000017941 */ /* 0x000fea0003800200 */
.L_x_423:
[----:B------:R-:W-:Y:S01]  /*30a0*/  BSSY.RECONVERGENT B1, `(.L_x_425) ;  /* 0x0000005000017945 */ /* 0x000fe20003800200 */
[----:B------:R-:W-:Y:S01]  /*30b0*/  IMAD.MOV.U32 R33, RZ, RZ, R27 ;  /* 0x000000ffff217224 */ /* 0x000fe200078e001b */
[----:B------:R-:W-:Y:S01]  /*30c0*/  MOV R0, 0x30f0 ;  /* 0x000030f000007802 */ /* 0x000fe20000000f00 */
[----:B------:R-:W-:-:S07]  /*30d0*/  IMAD.MOV.U32 R49, RZ, RZ, 0x40080000 ;  /* 0x40080000ff317424 */ /* 0x000fce00078e00ff */
[----:B------:R-:W-:Y:S05]  /*30e0*/  CALL.REL.NOINC `($_Z16fband_iso_directPdS_S_S_S_ddiiidi$__internal_accurate_pow) ;  /* 0x0000001c00c07944 */ /* 0x000fea0003c00000 */
[----:B------:R-:W-:Y:S05]  /*30f0*/  BSYNC.RECONVERGENT B1 ;  /* 0x0000000000017941 */ /* 0x000fea0003800200 */
.L_x_425:
        /* <DEDUP_REMOVED lines=16> */
.L_x_428:
[----:B------:R-:W-:-:S11]  /*3200*/  DADD R24, R18, 3 ;  /* 0x4008000012187429 */ /* 0x000fd60000000000 */
.L_x_427:
[----:B------:R-:W-:Y:S05]  /*3210*/  BSYNC.RECONVERGENT B1 ;  /* 0x0000000000017941 */ /* 0x000fea0003800200 */
.L_x_426:
        /* <DEDUP_REMOVED lines=21> */
.L_x_431:
[----:B------:R-:W-:-:S11]  /*3370*/  DADD R22, R18, 2 ;  /* 0x4000000012167429 */ /* 0x000fd60000000000 */
.L_x_430:
[----:B------:R-:W-:Y:S05]  /*3380*/  BSYNC.RECONVERGENT B1 ;  /* 0x0000000000017941 */ /* 0x000fea0003800200 */
.L_x_429:
        /* <DEDUP_REMOVED lines=9> */
[----:B------:R-:W-:Y:S01]  /*3420*/  IMAD.MOV.U32 R49, RZ, RZ, 0x3ff00000 ;  /* 0x3ff00000ff317424 */ /* 0x000fe200078e00ff */
[----:B------:R-:W-:Y:S01]  /*3430*/  DFMA R16, R16, UR14, R24 ;  /* 0x0000000e10107c2b */ /* 0x000fe20008000018 */
[----:B------:R-:W-:-:S10]  /*3440*/  MOV R0, 0x3460 ;  /* 0x0000346000007802 */ /* 0x000fd40000000f00 */
[----:B------:R-:W-:Y:S05]  /*3450*/  CALL.REL.NOINC `($_Z16fband_iso_directPdS_S_S_S_ddiiidi$__internal_accurate_pow) ;  /* 0x0000001800e47944 */ /* 0x000fea0003c00000 */
[----:B------:R-:W-:Y:S05]  /*3460*/  BSYNC.RECONVERGENT B1 ;  /* 0x0000000000017941 */ /* 0x000fea0003800200 */
.L_x_432:
        /* <DEDUP_REMOVED lines=16> */
.L_x_435:
[----:B------:R-:W-:-:S11]  /*3570*/  DADD R28, R18, 1 ;  /* 0x3ff00000121c7429 */ /* 0x000fd60000000000 */
.L_x_434:
[----:B------:R-:W-:Y:S05]  /*3580*/  BSYNC.RECONVERGENT B1 ;  /* 0x0000000000017941 */ /* 0x000fea0003800200 */
.L_x_433:
        /* <DEDUP_REMOVED lines=39> */
[----:B------:R-:W-:Y:S02]  /*3800*/  IMAD.MOV.U32 R22, RZ, RZ, R24 ;  /* 0x000000ffff167224 */ /* 0x000fe400078e0018 */
[----:B------:R-:W-:-:S07]  /*3810*/  IMAD.MOV.U32 R23, RZ, RZ, R25 ;  /* 0x000000ffff177224 */ /* 0x000fce00078e0019 */
.L_x_437:
[----:B------:R-:W-:Y:S05]  /*3820*/  BSYNC.RECONVERGENT B1 ;  /* 0x0000000000017941 */ /* 0x000fea0003800200 */
.L_x_436:
        /* <DEDUP_REMOVED lines=25> */
.L_x_439:
[----:B------:R-:W-:Y:S05]  /*39c0*/  BSYNC.RECONVERGENT B1 ;  /* 0x0000000000017941 */ /* 0x000fea0003800200 */
.L_x_438:
[----:B------:R-:W-:Y:S05]  /*39d0*/  BRA `(.L_x_440) ;  /* 0x0000000c00007947 */ /* 0x000fea0003800000 */
.L_x_421:
        /* <DEDUP_REMOVED lines=79> */
.L_x_442:
[----:B------:R-:W-:Y:S01]  /*3ed0*/  IMAD.MOV.U32 R12, RZ, RZ, 0x0 ;  /* 0x00000000ff0c7424 */ /* 0x000fe200078e00ff */
[----:B------:R-:W-:Y:S01]  /*3ee0*/  LOP3.LUT P0, RZ, R3, 0x7fffffff, RZ, 0xc0, !PT ;  /* 0x7fffffff03ff7812 */ /* 0x000fe2000780c0ff */
[----:B------:R-:W-:-:S06]  /*3ef0*/  IMAD.MOV.U32 R13, RZ, RZ, 0x7ff00000 ;  /* 0x7ff00000ff0d7424 */ /* 0x000fcc00078e00ff */
[----:B------:R-:W-:-:S10]  /*3f00*/  DFMA R12, R2, R12, +INF ;  /* 0x7ff00000020c742b */ /* 0x000fd4000000000c */
[----:B------:R-:W-:Y:S02]  /*3f10*/  FSEL R2, R12, RZ, P0 ;  /* 0x000000ff0c027208 */ /* 0x000fe40000000000 */
[----:B------:R-:W-:-:S07]  /*3f20*/  FSEL R3, R13, -QNAN , P0 ;  /* 0xfff000000d037808 */ /* 0x000fce0000000000 */
.L_x_443:
[----:B------:R-:W-:Y:S05]  /*3f30*/  BSYNC.RECONVERGENT B1 ;  /* 0x0000000000017941 */ /* 0x000fea0003800200 */
.L_x_441:
        /* <DEDUP_REMOVED lines=12> */
.L_x_444:
[----:B------:R-:W-:Y:S01]  /*4000*/  DADD R16, R18, 1 ;  /* 0x3ff0000012107429 */ /* 0x000fe20000000000 */
[----:B------:R-:W-:Y:S01]  /*4010*/  IMAD.MOV.U32 R0, RZ, RZ, -0x100000 ;  /* 0xfff00000ff007424 */ /* 0x000fe200078e00ff */
[----:B------:R-:W-:Y:S01]  /*4020*/  DADD R12, -RZ, -R24 ;  /* 0x00000000ff0c7229 */ /* 0x000fe20000000918 */
[----:B------:R-:W-:Y:S01]  /*4030*/  @!P4 FSEL R6, R6, RZ, P5 ;  /* 0x000000ff0606c208 */ /* 0x000fe20002800000 */
[----:B------:R-:W-:Y:S01]  /*4040*/  UMOV UR12, 0x1373a53e ;  /* 0x1373a53e000c7882 */ /* 0x000fe20000000000 */
[----:B------:R-:W-:Y:S01]  /*4050*/  UMOV UR13, 0x3fefffef ;  /* 0x3fefffef000d7882 */ /* 0x000fe20000000000 */
[----:B------:R-:W-:Y:S01]  /*4060*/  SEL R0, R0, 0x7ff00000, !P2 ;  /* 0x7ff0000000007807 */ /* 0x000fe20005000000 */
[----:B------:R-:W-:Y:S01]  /*4070*/  DADD R32, -RZ, |R18| ;  /* 0x00000000ff207229 */ /* 0x000fe20000000512 */
[----:B------:R-:W-:Y:S01]  /*4080*/  @!P4 FSEL R15, R15, +QNAN , P5 ;  /* 0x7ff000000f0fc808 */ /* 0x000fe20002800000 */
[----:B------:R-:W-:Y:S01]  /*4090*/  IMAD.MOV.U32 R14, RZ, RZ, R6 ;  /* 0x000000ffff0e7224 */ /* 0x000fe200078e0006 */
[----:B------:R-:W-:Y:S01]  /*40a0*/  LOP3.LUT R16, R17, 0x7ff00000, RZ, 0xc0, !PT ;  /* 0x7ff0000011107812 */ /* 0x000fe200078ec0ff */
[----:B------:R-:W-:Y:S01]  /*40b0*/  BSSY.RECONVERGENT B1, `(.L_x_445) ;  /* 0x0000015000017945 */ /* 0x000fe20003800200 */
[----:B------:R-:W-:Y:S01]  /*40c0*/  FSEL R13, R13, R25, !P2 ;  /* 0x000000190d0d7208 */ /* 0x000fe20005000000 */
[----:B------:R-:W-:Y:S01]  /*40d0*/  IMAD.MOV.U32 R49, RZ, RZ, 0x40080000 ;  /* 0x40080000ff317424 */ /* 0x000fe200078e00ff */
[----:B------:R-:W-:-:S02]  /*40e0*/  ISETP.NE.AND P0, PT, R16, 0x7ff00000, PT ;  /* 0x7ff000001000780c */ /* 0x000fc40003f05270 */
        /* <DEDUP_REMOVED lines=18> */
.L_x_445:
        /* <DEDUP_REMOVED lines=24> */
.L_x_446:
        /* <DEDUP_REMOVED lines=19> */
.L_x_447:
        /* <DEDUP_REMOVED lines=18> */
.L_x_440:
[----:B------:R-:W-:Y:S05]  /*45e0*/  BSYNC.RECONVERGENT B0 ;  /* 0x0000000000007941 */ /* 0x000fea0003800200 */
.L_x_420:
[----:B------:R-:W2:Y:S01]  /*45f0*/  LDG.E.64 R16, desc[UR10][R4.64] ;  /* 0x0000000a04107981 */ /* 0x000ea2000c1e1b00 */
[----:B------:R-:W-:-:S05]  /*4600*/  IMAD.WIDE R12, R7, 0x8, R42 ;  /* 0x00000008070c7825 */ /* 0x000fca00078e022a */
[----:B------:R0:W3:Y:S01]  /*4610*/  LDG.E.64 R14, desc[UR10][R12.64] ;  /* 0x0000000a0c0e7981 */ /* 0x0000e2000c1e1b00 */
[C---:B------:R-:W-:Y:S01]  /*4620*/  DSETP.NEU.AND P0, PT, R18.reuse, 1, PT ;  /* 0x3ff000001200742a */ /* 0x040fe20003f0d000 */
[----:B------:R-:W-:Y:S01]  /*4630*/  UMOV UR12, 0x54442eea ;  /* 0x54442eea000c7882 */ /* 0x000fe20000000000 */
[----:B------:R-:W-:Y:S01]  /*4640*/  DADD R18, -R18, 1 ;  /* 0x3ff0000012127429 */ /* 0x000fe20000000100 */
[----:B------:R-:W-:-:S03]  /*4650*/  UMOV UR13, 0x400921fb ;  /* 0x400921fb000d7882 */ /* 0x000fc60000000000 */
[----:B------:R-:W-:Y:S02]  /*4660*/  FSEL R20, R20, RZ, P0 ;  /* 0x000000ff14147208 */ /* 0x000fe40000000000 */
[----:B------:R-:W-:Y:S01]  /*4670*/  FSEL R21, R21, 1.875, P0 ;  /* 0x3ff0000015157808 */ /* 0x000fe20000000000 */
[----:B0-----:R-:W-:-:S05]  /*4680*/  IMAD.WIDE R12, R10, 0x8, R12 ;  /* 0x000000080a0c7825 */ /* 0x001fca00078e020c */
[----:B------:R-:W-:-:S08]  /*4690*/  DMUL R2, R2, R20 ;  /* 0x0000001402027228 */ /* 0x000fd00000000000 */
[----:B------:R-:W-:-:S08]  /*46a0*/  DFMA R2, R18, R40, R2 ;  /* 0x000000281202722b */ /* 0x000fd00000000002 */
[----:B------:R-:W-:Y:S02]  /*46b0*/  DADD R18, -R2, 1 ;  /* 0x3ff0000002127429 */ /* 0x000fe40000000100 */
[----:B--2---:R-:W-:-:S08]  /*46c0*/  DMUL R16, R16, UR12 ;  /* 0x0000000c10107c28 */ /* 0x004fd00008000000 */
[----:B------:R-:W-:-:S08]  /*46d0*/  DMUL R16, R16, R18 ;  /* 0x0000001210107228 */ /* 0x000fd00000000000 */
[----:B---3--:R-:W-:-:S07]  /*46e0*/  DFMA R14, R2, R14, R16 ;  /* 0x0000000e020e722b */ /* 0x008fce0000000010 */
[----:B------:R0:W-:Y:S04]  /*46f0*/  STG.E.64 desc[UR10][R12.64], R14 ;  /* 0x0000000e0c007986 */ /* 0x0001e8000c101b0a */
.L_x_414:
[----:B------:R-:W-:Y:S01]  /*4700*/  UIADD3 UR6, UP0, UPT, UR6, 0x8, URZ ;  /* 0x0000000806067890 */ /* 0x000fe2000ff1e0ff */
[----:B------:R-:W-:Y:S01]  /*4710*/  IADD3 R4, P0, PT, R4, 0x8, RZ ;  /* 0x0000000804047810 */ /* 0x000fe20007f1e0ff */
[----:B------:R-:W-:Y:S01]  /*4720*/  UIADD3 UR8, UPT, UPT, UR8, 0x1, URZ ;  /* 0x0000000108087890 */ /* 0x000fe2000fffe0ff */
[--C-:B------:R-:W-:Y:S01]  /*4730*/  IMAD.IADD R7, R7, 0x1, R10.reuse ;  /* 0x0000000107077824 */ /* 0x100fe200078e020a */
[----:B------:R-:W-:Y:S01]  /*4740*/  UIADD3.X UR7, UPT, UPT, URZ, UR7, URZ, UP0, !UPT ;  /* 0x00000007ff077290 */ /* 0x000fe200087fe4ff */
[----:B------:R-:W-:Y:S01]  /*4750*/  IMAD.IADD R9, R9, 0x1, R10 ;  /* 0x0000000109097824 */ /* 0x000fe200078e020a */
[----:B------:R-:W-:Y:S01]  /*4760*/  UISETP.NE.AND UP0, UPT, UR8, URZ, UPT ;  /* 0x000000ff0800728c */ /* 0x000fe2000bf05270 */
[----:B------:R-:W-:Y:S01]  /*4770*/  IMAD.X R5, RZ, RZ, R5, P0 ;  /* 0x000000ffff057224 */ /* 0x000fe200000e0605 */
[----:B------:R-:W-:-:S07]  /*4780*/  UIADD3 UR5, UPT, UPT, UR5, 0x1, URZ ;  /* 0x0000000105057890 */ /* 0x000fce000fffe0ff */
[----:B------:R-:W-:Y:S05]  /*4790*/  BRA.U UP0, `(.L_x_448) ;  /* 0xffffffdd00f07547 */ /* 0x000fea000b83ffff */
[----:B------:R-:W-:Y:S05]  /*47a0*/  EXIT ;  /* 0x000000000000794d */ /* 0x000fea0003800000 */
        .weak           $__internal_7_$__cuda_sm20_dblrcp_rn_slowpath_v3
        .type           $__internal_7_$__cuda_sm20_dblrcp_rn_slowpath_v3,@function
        .size           $__internal_7_$__cuda_sm20_dblrcp_rn_slowpath_v3,($__internal_8_$__cuda_sm20_div_rn_f64_full - $__internal_7_$__cuda_sm20_dblrcp_rn_slowpath_v3)
$__internal_7_$__cuda_sm20_dblrcp_rn_slowpath_v3:
[----:B------:R-:W-:Y:S01]  /*47b0*/  DSETP.GTU.AND P0, PT, |R22|, +INF , PT ;  /* 0x7ff000001600742a */ /* 0x000fe20003f0c200 */
[----:B------:R-:W-:-:S13]  /*47c0*/  BSSY.RECONVERGENT B2, `(.L_x_449) ;  /* 0x0000024000027945 */ /* 0x000fda0003800200 */
        /* <DEDUP_REMOVED lines=11> */
[----:B------:R-:W0:Y:S01]  /*4880*/  MUFU.RCP64H R27, R29 ;  /* 0x0000001d001b7308 */ /* 0x000e220000001800 */
[----:B------:R-:W-:-:S06]  /*4890*/  IMAD.MOV.U32 R26, RZ, RZ, R35 ;  /* 0x000000ffff1a7224 */ /* 0x000fcc00078e0023 */
        /* <DEDUP_REMOVED lines=10> */
.L_x_452:
        /* <DEDUP_REMOVED lines=10> */
.L_x_450:
[----:B------:R-:W-:Y:S01]  /*49e0*/  LOP3.LUT R25, R23, 0x80000, RZ, 0xfc, !PT ;  /* 0x0008000017197812 */ /* 0x000fe200078efcff */
[----:B------:R-:W-:-:S07]  /*49f0*/  IMAD.MOV.U32 R24, RZ, RZ, R22 ;  /* 0x000000ffff187224 */ /* 0x000fce00078e0016 */
.L_x_451:
[----:B------:R-:W-:Y:S05]  /*4a00*/  BSYNC.RECONVERGENT B2 ;  /* 0x0000000000027941 */ /* 0x000fea0003800200 */
.L_x_449:
[----:B------:R-:W-:Y:S02]  /*4a10*/  IMAD.MOV.U32 R22, RZ, RZ, R0 ;  /* 0x000000ffff167224 */ /* 0x000fe400078e0000 */
[----:B------:R-:W-:-:S04]  /*4a20*/  IMAD.MOV.U32 R23, RZ, RZ, 0x0 ;  /* 0x00000000ff177424 */ /* 0x000fc800078e00ff */
[----:B------:R-:W-:Y:S05]  /*4a30*/  RET.REL.NODEC R22 `(_Z16fband_iso_directPdS_S_S_S_ddiiidi) ;  /* 0xffffffb416707950 */ /* 0x000fea0003c3ffff */
        .weak           $__internal_8_$__cuda_sm20_div_rn_f64_full
        .type           $__internal_8_$__cuda_sm20_div_rn_f64_full,@function
        .size           $__internal_8_$__cuda_sm20_div_rn_f64_full,($_Z16fband_iso_directPdS_S_S_S_ddiiidi$__internal_accurate_pow - $__internal_8_$__cuda_sm20_div_rn_f64_full)
$__internal_8_$__cuda_sm20_div_rn_f64_full:
[C---:B------:R-:W-:Y:S01]  /*4a40*/  FSETP.GEU.AND P0, PT, |R23|.reuse, 1.469367938527859385e-39, PT ;  /* 0x001000001700780b */ /* 0x040fe20003f0e200 */
[----:B------:R-:W-:Y:S01]  /*4a50*/  IMAD.MOV.U32 R28, RZ, RZ, 0x1 ;  /* 0x00000001ff1c7424 */ /* 0x000fe200078e00ff */
[----:B------:R-:W-:Y:S01]  /*4a60*/  LOP3.LUT R48, R23, 0x800fffff, RZ, 0xc0, !PT ;  /* 0x800fffff17307812 */ /* 0x000fe200078ec0ff */
[----:B------:R-:W-:Y:S01]  /*4a70*/  IMAD.MOV.U32 R34, RZ, RZ, 0x1ca00000 ;  /* 0x1ca00000ff227424 */ /* 0x000fe200078e00ff */
[C---:B------:R-:W-:Y:S01]  /*4a80*/  FSETP.GEU.AND P2, PT, |R25|.reuse, 1.469367938527859385e-39, PT ;  /* 0x001000001900780b */ /* 0x040fe20003f4e200 */
[----:B------:R-:W-:Y:S01]  /*4a90*/  IMAD.MOV.U32 R32, RZ, RZ, R24 ;  /* 0x000000ffff207224 */ /* 0x000fe200078e0018 */
[----:B------:R-:W-:Y:S01]  /*4aa0*/  LOP3.LUT R49, R48, 0x3ff00000, RZ, 0xfc, !PT ;  /* 0x3ff0000030317812 */ /* 0x000fe200078efcff */
[----:B------:R-:W-:Y:S01]  /*4ab0*/  IMAD.MOV.U32 R48, RZ, RZ, R22 ;  /* 0x000000ffff307224 */ /* 0x000fe200078e0016 */
[----:B------:R-:W-:Y:S01]  /*4ac0*/  LOP3.LUT R12, R25, 0x7ff00000, RZ, 0xc0, !PT ;  /* 0x7ff00000190c7812 */ /* 0x000fe200078ec0ff */
[----:B------:R-:W-:Y:S01]  /*4ad0*/  BSSY.RECONVERGENT B2, `(.L_x_453) ;  /* 0x000004e000027945 */ /* 0x000fe20003800200 */
[----:B------:R-:W-:-:S03]  /*4ae0*/  LOP3.LUT R36, R23, 0x7ff00000, RZ, 0xc0, !PT ;  /* 0x7ff0000017247812 */ /* 0x000fc600078ec0ff */
[----:B------:R-:W-:Y:S01]  /*4af0*/  @!P0 DMUL R48, R22, 8.98846567431157953865e+307 ;  /* 0x7fe0000016308828 */ /* 0x000fe20000000000 */
[----:B------:R-:W-:Y:S01]  /*4b00*/  ISETP.GE.U32.AND P1, PT, R12, R36, PT ;  /* 0x000000240c00720c */ /* 0x000fe20003f26070 */
[----:B------:R-:W-:Y:S02]  /*4b10*/  IMAD.MOV.U32 R35, RZ, RZ, R12 ;  /* 0x000000ffff237224 */ /* 0x000fe400078e000c */
[----:B------:R-:W-:Y:S02]  /*4b20*/  @!P2 LOP3.LUT R31, R23, 0x7ff00000, RZ, 0xc0, !PT ;  /* 0x7ff00000171fa812 */ /* 0x000fe400078ec0ff */
[----:B------:R-:W0:Y:S01]  /*4b30*/  MUFU.RCP64H R29, R49 ;  /* 0x00000031001d7308 */ /* 0x000e220000001800 */
[----:B------:R-:W-:Y:S02]  /*4b40*/  SEL R33, R34, 0x63400000, !P1 ;  /* 0x6340000022217807 */ /* 0x000fe40004800000 */
[----:B------:R-:W-:Y:S02]  /*4b50*/  @!P2 ISETP.GE.U32.AND P3, PT, R12, R31, PT ;  /* 0x0000001f0c00a20c */ /* 0x000fe40003f66070 */
[----:B------:R-:W-:-:S02]  /*4b60*/  LOP3.LUT R33, R33, 0x800fffff, R25, 0xf8, !PT ;  /* 0x800fffff21217812 */ /* 0x000fc400078ef819 */
[----:B------:R-:W-:-:S05]  /*4b70*/  @!P0 LOP3.LUT R36, R49, 0x7ff00000, RZ, 0xc0, !PT ;  /* 0x7ff0000031248812 */ /* 0x000fca00078ec0ff */
[----:B------:R-:W-:Y:S01]  /*4b80*/  VIADD R38, R36, 0xffffffff ;  /* 0xffffffff24267836 */ /* 0x000fe20000000000 */
[----:B0-----:R-:W-:-:S08]  /*4b90*/  DFMA R26, R28, -R48, 1 ;  /* 0x3ff000001c1a742b */ /* 0x001fd00000000830 */
[----:B------:R-:W-:-:S08]  /*4ba0*/  DFMA R26, R26, R26, R26 ;  /* 0x0000001a1a1a722b */ /* 0x000fd0000000001a */
[----:B------:R-:W-:Y:S01]  /*4bb0*/  DFMA R26, R28, R26, R28 ;  /* 0x0000001a1c1a722b */ /* 0x000fe2000000001c */
[----:B------:R-:W-:Y:S01]  /*4bc0*/  @!P2 SEL R29, R34, 0x63400000, !P3 ;  /* 0x63400000221da807 */ /* 0x000fe20005800000 */
[----:B------:R-:W-:-:S03]  /*4bd0*/  @!P2 IMAD.MOV.U32 R28, RZ, RZ, RZ ;  /* 0x000000ffff1ca224 */ /* 0x000fc600078e00ff */
[----:B------:R-:W-:-:S03]  /*4be0*/  @!P2 LOP3.LUT R29, R29, 0x80000000, R25, 0xf8, !PT ;  /* 0x800000001d1da812 */ /* 0x000fc600078ef819 */
[----:B------:R-:W-:Y:S01]  /*4bf0*/  DFMA R30, R26, -R48, 1 ;  /* 0x3ff000001a1e742b */ /* 0x000fe20000000830 */
[----:B------:R-:W-:-:S06]  /*4c00*/  @!P2 LOP3.LUT R29, R29, 0x100000, RZ, 0xfc, !PT ;  /* 0x001000001d1da812 */ /* 0x000fcc00078efcff */
[----:B------:R-:W-:Y:S02]  /*4c10*/  @!P2 DFMA R32, R32, 2, -R28 ;  /* 0x400000002020a82b */ /* 0x000fe4000000081c */
[----:B------:R-:W-:-:S08]  /*4c20*/  DFMA R30, R26, R30, R26 ;  /* 0x0000001e1a1e722b */ /* 0x000fd0000000001a */
[----:B------:R-:W-:Y:S01]  /*4c30*/  @!P2 LOP3.LUT R35, R33, 0x7ff00000, RZ, 0xc0, !PT ;  /* 0x7ff000002123a812 */ /* 0x000fe200078ec0ff */
[----:B------:R-:W-:-:S04]  /*4c40*/  DMUL R28, R30, R32 ;  /* 0x000000201e1c7228 */ /* 0x000fc80000000000 */
[----:B------:R-:W-:-:S04]  /*4c50*/  VIADD R37, R35, 0xffffffff ;  /* 0xffffffff23257836 */ /* 0x000fc80000000000 */
[----:B------:R-:W-:Y:S01]  /*4c60*/  DFMA R26, R28, -R48, R32 ;  /* 0x800000301c1a722b */ /* 0x000fe20000000020 */
[----:B------:R-:W-:-:S04]  /*4c70*/  ISETP.GT.U32.AND P0, PT, R37, 0x7feffffe, PT ;  /* 0x7feffffe2500780c */ /* 0x000fc80003f04070 */
[----:B------:R-:W-:-:S03]  /*4c80*/  ISETP.GT.U32.OR P0, PT, R38, 0x7feffffe, P0 ;  /* 0x7feffffe2600780c */ /* 0x000fc60000704470 */
[----:B------:R-:W-:-:S10]  /*4c90*/  DFMA R26, R30, R26, R28 ;  /* 0x0000001a1e1a722b */ /* 0x000fd4000000001c */
        /* <DEDUP_REMOVED lines=19> */
[----:B------:R-:W-:Y:S01]  /*4dd0*/  DMUL.RP R24, R26, R24 ;  /* 0x000000181a187228 */ /* 0x000fe20000008000 */
[----:B------:R-:W-:-:S06]  /*4de0*/  IMAD.MOV.U32 R22, RZ, RZ, RZ ;  /* 0x000000ffff167224 */ /* 0x000fcc00078e00ff */
[----:B------:R-:W-:-:S03]  /*4df0*/  DFMA R22, R28, -R22, R26 ;  /* 0x800000161c16722b */ /* 0x000fc6000000001a */
[----:B------:R-:W-:-:S03]  /*4e00*/  LOP3.LUT R31, R25, R31, RZ, 0x3c, !PT ;  /* 0x0000001f191f7212 */ /* 0x000fc600078e3cff */
[----:B------:R-:W-:-:S04]  /*4e10*/  IADD3 R22, PT, PT, -R12, -0x43300000, RZ ;  /* 0xbcd000000c167810 */ /* 0x000fc80007ffe1ff */
[----:B------:R-:W-:-:S04]  /*4e20*/  FSETP.NEU.AND P0, PT, |R23|, R22, PT ;  /* 0x000000161700720b */ /* 0x000fc80003f0d200 */
[----:B------:R-:W-:Y:S02]  /*4e30*/  FSEL R28, R24, R28, !P0 ;  /* 0x0000001c181c7208 */ /* 0x000fe40004000000 */
[----:B------:R-:W-:Y:S01]  /*4e40*/  FSEL R29, R31, R29, !P0 ;  /* 0x0000001d1f1d7208 */ /* 0x000fe20004000000 */
[----:B------:R-:W-:Y:S06]  /*4e50*/  BRA `(.L_x_455) ;  /* 0x0000000000547947 */ /* 0x000fec0003800000 */
.L_x_454:
        /* <DEDUP_REMOVED lines=16> */
.L_x_457:
[----:B------:R-:W-:Y:S01]  /*4f60*/  LOP3.LUT R29, R23, 0x80000, RZ, 0xfc, !PT ;  /* 0x00080000171d7812 */ /* 0x000fe200078efcff */
[----:B------:R-:W-:Y:S01]  /*4f70*/  IMAD.MOV.U32 R28, RZ, RZ, R22 ;  /* 0x000000ffff1c7224 */ /* 0x000fe200078e0016 */
[----:B------:R-:W-:Y:S06]  /*4f80*/  BRA `(.L_x_455) ;  /* 0x0000000000087947 */ /* 0x000fec0003800000 */
.L_x_456:
[----:B------:R-:W-:Y:S01]  /*4f90*/  LOP3.LUT R29, R25, 0x80000, RZ, 0xfc, !PT ;  /* 0x00080000191d7812 */ /* 0x000fe200078efcff */
[----:B------:R-:W-:-:S07]  /*4fa0*/  IMAD.MOV.U32 R28, RZ, RZ, R24 ;  /* 0x000000ffff1c7224 */ /* 0x000fce00078e0018 */
.L_x_455:
[----:B------:R-:W-:Y:S05]  /*4fb0*/  BSYNC.RECONVERGENT B2 ;  /* 0x0000000000027941 */ /* 0x000fea0003800200 */
.L_x_453:
[----:B------:R-:W-:Y:S02]  /*4fc0*/  IMAD.MOV.U32 R22, RZ, RZ, R0 ;  /* 0x000000ffff167224 */ /* 0x000fe400078e0000 */
[----:B------:R-:W-:-:S04]  /*4fd0*/  IMAD.MOV.U32 R23, RZ, RZ, 0x0 ;  /* 0x00000000ff177424 */ /* 0x000fc800078e00ff */
[----:B------:R-:W-:Y:S05]  /*4fe0*/  RET.REL.NODEC R22 `(_Z16fband_iso_directPdS_S_S_S_ddiiidi) ;  /* 0xffffffb016047950 */ /* 0x000fea0003c3ffff */
        .type           $_Z16fband_iso_directPdS_S_S_S_ddiiidi$__internal_accurate_pow,@function
        .size           $_Z16fband_iso_directPdS_S_S_S_ddiiidi$__internal_accurate_pow,(.L_x_1186 - $_Z16fband_iso_directPdS_S_S_S_ddiiidi$__internal_accurate_pow)
$_Z16fband_iso_directPdS_S_S_S_ddiiidi$__internal_accurate_pow:
[----:B------:R-:W-:Y:S01]  /*4ff0*/  ISETP.GT.U32.AND P6, PT, R33, 0xfffff, PT ;  /* 0x000fffff2100780c */ /* 0x000fe20003fc4070 */
[----:B------:R-:W-:Y:S01]  /*5000*/  IMAD.MOV.U32 R12, RZ, RZ, R33 ;  /* 0x000000ffff0c7224 */ /* 0x000fe200078e0021 */
[----:B------:R-:W-:Y:S01]  /*5010*/  UMOV UR16, 0x7d2cafe2 ;  /* 0x7d2cafe200107882 */ /* 0x000fe20000000000 */
[----:B------:R-:W-:Y:S01]  /*5020*/  IMAD.MOV.U32 R24, RZ, RZ, RZ ;  /* 0x000000ffff187224 */ /* 0x000fe200078e00ff */
[----:B------:R-:W-:Y:S01]  /*5030*/  UMOV UR17, 0x3eb0f5ff ;  /* 0x3eb0f5ff00117882 */ /* 0x000fe20000000000 */
[----:B------:R-:W-:Y:S01]  /*5040*/  UMOV UR18, 0x3b39803f ;  /* 0x3b39803f00127882 */ /* 0x000fe20000000000 */
[----:B------:R-:W-:Y:S01]  /*5050*/  UMOV UR19, 0x3c7abc9e ;  /* 0x3c7abc9e00137882 */ /* 0x000fe20000000000 */
[----:B------:R-:W-:-:S06]  /*5060*/  IMAD.U32 R48, RZ, RZ, UR4 ;  /* 0x00000004ff307e24 */ /* 0x000fcc000f8e00ff */
[----:B------:R-:W-:-:S10]  /*5070*/  @!P6 DMUL R30, R32, 1.80143985094819840000e+16 ;  /* 0x43500000201ee828 */ /* 0x000fd40000000000 */
[----:B------:R-:W-:Y:S02]  /*5080*/  @!P6 IMAD.MOV.U32 R12, RZ, RZ, R31 ;  /* 0x000000ffff0ce224 */ /* 0x000fe400078e001f */
[----:B------:R-:W-:-:S03]  /*5090*/  @!P6 IMAD.MOV.U32 R32, RZ, RZ, R30 ;  /* 0x000000ffff20e224 */ /* 0x000fc600078e001e */
[----:B------:R-:W-:Y:S01]  /*50a0*/  LOP3.LUT R12, R12, 0x800fffff, RZ, 0xc0, !PT ;  /* 0x800fffff0c0c7812 */ /* 0x000fe200078ec0ff */
[----:B------:R-:W-:-:S03]  /*50b0*/  IMAD.MOV.U32 R34, RZ, RZ, R32 ;  /* 0x000000ffff227224 */ /* 0x000fc600078e0020 */
[----:B------:R-:W-:-:S04]  /*50c0*/  LOP3.LUT R25, R12, 0x3ff00000, RZ, 0xfc, !PT ;  /* 0x3ff000000c197812 */ /* 0x000fc800078efcff */
[----:B------:R-:W-:Y:S01]  /*50d0*/  ISETP.GE.U32.AND P0, PT, R25, 0x3ff6a09f, PT ;  /* 0x3ff6a09f1900780c */ /* 0x000fe20003f06070 */
[----:B------:R-:W-:-:S12]  /*50e0*/  IMAD.MOV.U32 R35, RZ, RZ, R25 ;  /* 0x000000ffff237224 */ /* 0x000fd800078e0019 */
[----:B------:R-:W-:-:S04]  /*50f0*/  @P0 VIADD R12, R35, 0xfff00000 ;  /* 0xfff00000230c0836 */ /* 0x000fc80000000000 */
[----:B------:R-:W-:Y:S01]  /*5100*/  @P0 IMAD.MOV.U32 R35, RZ, RZ, R12 ;  /* 0x000000ffff230224 */ /* 0x000fe200078e000c */
[----:B------:R-:W-:Y:S02]  /*5110*/  SHF.R.U32.HI R12, RZ, 0x14, R33 ;  /* 0x00000014ff0c7819 */ /* 0x000fe40000011621 */
[----:B------:R-:W-:-:S03]  /*5120*/  @!P6 LEA.HI R12, R31, 0xffffffca, RZ, 0xc ;  /* 0xffffffca1f0ce811 */ /* 0x000fc600078f60ff */
        /* <DEDUP_REMOVED lines=8> */
[----:B------:R-:W-:Y:S02]  /*51b0*/  DADD R26, R34, -R24 ;  /* 0x00000000221a7229 */ /* 0x000fe40000000818 */
[CC--:B------:R-:W-:Y:S02]  /*51c0*/  DMUL R36, R24.reuse, R24.reuse ;  /* 0x0000001818247228 */ /* 0x0c0fe40000000000 */
[----:B------:R-:W-:-:S04]  /*51d0*/  DMUL R32, R24, R24 ;  /* 0x0000001818207228 */ /* 0x000fc80000000000 */
[----:B------:R-:W-:-:S08]  /*51e0*/  DADD R26, R26, R26 ;  /* 0x000000001a1a7229 */ /* 0x000fd0000000001a */
[----:B------:R-:W-:Y:S01]  /*51f0*/  DFMA R26, R34, -R24, R26 ;  /* 0x80000018221a722b */ /* 0x000fe2000000001a */
[----:B------:R-:W-:Y:S02]  /*5200*/  IMAD.MOV.U32 R34, RZ, RZ, 0x41ad3b5a ;  /* 0x41ad3b5aff227424 */ /* 0x000fe400078e00ff */
[----:B------:R-:W-:-:S05]  /*5210*/  IMAD.MOV.U32 R35, RZ, RZ, 0x3ed0f5d2 ;  /* 0x3ed0f5d2ff237424 */ /* 0x000fca00078e00ff */
[----:B------:R-:W-:Y:S02]  /*5220*/  DMUL R26, R28, R26 ;  /* 0x0000001a1c1a7228 */ /* 0x000fe40000000000 */
        /* <DEDUP_REMOVED lines=52> */
[----:B------:R-:W-:Y:S01]  /*5570*/  LOP3.LUT R24, R24, 0x80000000, RZ, 0x3c, !PT ;  /* 0x8000000018187812 */ /* 0x000fe200078e3cff */
[----:B------:R-:W-:-:S05]  /*5580*/  IMAD.SHL.U32 R12, R49, 0x2, RZ ;  /* 0x00000002310c7824 */ /* 0x000fca00078e00ff */
[----:B------:R-:W-:Y:S01]  /*5590*/  DADD R24, R24, -UR16 ;  /* 0x8000001018187e29 */ /* 0x000fe20008000000 */
[----:B------:R-:W-:Y:S01]  /*55a0*/  UMOV UR16, 0xfefa39ef ;  /* 0xfefa39ef00107882 */ /* 0x000fe20000000000 */
[----:B------:R-:W-:Y:S01]  /*55b0*/  DADD R32, R28, R30 ;  /* 0x000000001c207229 */ /* 0x000fe2000000001e */
[----:B------:R-:W-:Y:S01]  /*55c0*/  UMOV UR17, 0x3fe62e42 ;  /* 0x3fe62e4200117882 */ /* 0x000fe20000000000 */
[----:B------:R-:W-:-:S06]  /*55d0*/  ISETP.GT.U32.AND P0, PT, R12, -0x2000001, PT ;  /* 0xfdffffff0c00780c */ /* 0x000fcc0003f04070 */
[--C-:B------:R-:W-:Y:S02]  /*55e0*/  DFMA R26, R24, UR16, R32.reuse ;  /* 0x00000010181a7c2b */ /* 0x100fe40008000020 */
[----:B------:R-:W-:-:S06]  /*55f0*/  DADD R34, R28, -R32 ;  /* 0x000000001c227229 */ /* 0x000fcc0000000820 */
[----:B------:R-:W-:Y:S02]  /*5600*/  DFMA R28, R24, -UR16, R26 ;  /* 0x80000010181c7c2b */ /* 0x000fe4000800001a */
[----:B------:R-:W-:-:S06]  /*5610*/  DADD R34, R30, R34 ;  /* 0x000000001e227229 */ /* 0x000fcc0000000022 */
[----:B------:R-:W-:-:S08]  /*5620*/  DADD R28, -R32, R28 ;  /* 0x00000000201c7229 */ /* 0x000fd0000000011c */
[----:B------:R-:W-:-:S08]  /*5630*/  DADD R28, R34, -R28 ;  /* 0x00000000221c7229 */ /* 0x000fd0000000081c */
[----:B------:R-:W-:Y:S01]  /*5640*/  DFMA R28, R24, UR18, R28 ;  /* 0x00000012181c7c2b */ /* 0x000fe2000800001c */
[----:B------:R-:W-:Y:S01]  /*5650*/  LOP3.LUT R24, R49, 0xff0fffff, RZ, 0xc0, !PT ;  /* 0xff0fffff31187812 */ /* 0x000fe200078ec0ff */
[----:B------:R-:W-:-:S03]  /*5660*/  IMAD.MOV.U32 R25, RZ, RZ, 0x3ff71547 ;  /* 0x3ff71547ff197424 */ /* 0x000fc600078e00ff */
[----:B------:R-:W-:Y:S01]  /*5670*/  SEL R49, R24, R49, P0 ;  /* 0x0000003118317207 */ /* 0x000fe20000000000 */
[----:B------:R-:W-:Y:S02]  /*5680*/  IMAD.MOV.U32 R24, RZ, RZ, 0x652b82fe ;  /* 0x652b82feff187424 */ /* 0x000fe400078e00ff */
[----:B------:R-:W-:-:S08]  /*5690*/  DADD R32, R26, R28 ;  /* 0x000000001a207229 */ /* 0x000fd0000000001c */
[----:B------:R-:W-:Y:S02]  /*56a0*/  DADD R26, R26, -R32 ;  /* 0x000000001a1a7229 */ /* 0x000fe40000000820 */
[----:B------:R-:W-:-:S06]  /*56b0*/  DMUL R30, R32, R48 ;  /* 0x00000030201e7228 */ /* 0x000fcc0000000000 */
[----:B------:R-:W-:Y:S02]  /*56c0*/  DADD R28, R28, R26 ;  /* 0x000000001c1c7229 */ /* 0x000fe4000000001a */
[----:B------:R-:W-:-:S08]  /*56d0*/  DFMA R32, R32, R48, -R30 ;  /* 0x000000302020722b */ /* 0x000fd0000000081e */
        /* <DEDUP_REMOVED lines=57> */
.L_x_458:
[----:B------:R-:W-:Y:S01]  /*5a70*/  DFMA R28, R28, R30, R30 ;  /* 0x0000001e1c1c722b */ /* 0x000fe2000000001e */
[----:B------:R-:W-:Y:S01]  /*5a80*/  IMAD.MOV.U32 R26, RZ, RZ, R0 ;  /* 0x000000ffff1a7224 */ /* 0x000fe200078e0000 */
[----:B------:R-:W-:Y:S01]  /*5a90*/  DSETP.NEU.AND P0, PT, |R30|, +INF , PT ;  /* 0x7ff000001e00742a */ /* 0x000fe20003f0d200 */
[----:B------:R-:W-:-:S07]  /*5aa0*/  IMAD.MOV.U32 R27, RZ, RZ, 0x0 ;  /* 0x00000000ff1b7424 */ /* 0x000fce00078e00ff */
[----:B------:R-:W-:Y:S02]  /*5ab0*/  FSEL R24, R30, R28, !P0 ;  /* 0x0000001c1e187208 */ /* 0x000fe40004000000 */
[----:B------:R-:W-:Y:S01]  /*5ac0*/  FSEL R25, R31, R29, !P0 ;  /* 0x0000001d1f197208 */ /* 0x000fe20004000000 */
[----:B------:R-:W-:Y:S06]  /*5ad0*/  RET.REL.NODEC R26 `(_Z16fband_iso_directPdS_S_S_S_ddiiidi) ;  /* 0xffffffa41a487950 */ /* 0x000fec0003c3ffff */
.L_x_459:
        /* <DEDUP_REMOVED lines=10> */
.L_x_1186:


//--------------------- .text._Z19fband_noniso_notabuPdS_S_S_S_S_S_S_S_S_S_iidddddiidi --------------------------
	.section	.text._Z19fband_noniso_notabuPdS_S_S_S_S_S_S_S_S_S_iidddddiidi,"ax",@progbits
	.align	128
        .global         _Z19fband_noniso_notabuPdS_S_S_S_S_S_S_S_S_S_iidddddiidi
        .type           _Z19fband_noniso_notabuPdS_S_S_S_S_S_S_S_S_S_iidddddiidi,@function
        .size           _Z19fband_noniso_notabuPdS_S_S_S_S_S_S_S_S_S_iidddddiidi,(.L_x_1189 - _Z19fband_noniso_notabuPdS_S_S_S_S_S_S_S_S_S_iidddddiidi)
        .other          _Z19fband_noniso_notabuPdS_S_S_S_S_S_S_S_S_S_iidddddiidi,@"STO_CUDA_ENTRY STV_DEFAULT"
_Z19fband_noniso_notabuPdS_S_S_S_S_S_S_S_S_S_iidddddiidi:
.text._Z19fband_noniso_notabuPdS_S_S_S_S_S_S_S_S_S_iidddddiidi:
[----:B------:R-:W-:Y:S01]  /*0000*/  LDC R1, c[0x0][0x37c] ;  /* 0x0000df00ff017b82 */ /* 0x000fe20000000800 */
[----:B------:R-:W0:Y:S07]  /*0010*/  S2R R8, SR_TID.Y ;  /* 0x0000000000087919 */ /* 0x000e2e0000002200 */
[----:B------:R-:W1:Y:S01]  /*0020*/  LDC R0, c[0x0][0x360] ;  /* 0x0000d800ff007b82 */ /* 0x000e620000000800 */
[----:B------:R-:W2:Y:S01]  /*0030*/  LDCU UR6, c[0x0][0x418] ;  /* 0x00008300ff0677ac */ /* 0x000ea20008000800 */
[----:B------:R-:W1:Y:S06]  /*0040*/  S2R R7, SR_TID.X ;  /* 0x0000000000077919 */ /* 0x000e6c0000002100 */
[----:B------:R-:W0:Y:S08]  /*0050*/  S2UR UR5, SR_CTAID.Y ;  /* 0x00000000000579c3 */ /* 0x000e300000002600 */
[----:B------:R-:W0:Y:S08]  /*0060*/  LDC R3, c[0x0][0x364] ;  /* 0x0000d900ff037b82 */ /* 0x000e300000000800 */
[----:B------:R-:W1:Y:S08]  /*0070*/  S2UR UR4, SR_CTAID.X ;  /* 0x00000000000479c3 */ /* 0x000e700000002500 */
[----:B------:R-:W3:Y:S01]  /*0080*/  LDC.64 R4, c[0x0][0x408] ;  /* 0x00010200ff047b82 */ /* 0x000ee20000000a00 */
[----:B0-----:R-:W-:-:S05]  /*0090*/  IMAD R8, R3, UR5, R8 ;  /* 0x0000000503087c24 */ /* 0x001fca000f8e0208 */
[----:B--2---:R-:W-:Y:S01]  /*00a0*/  ISETP.GE.AND P0, PT, R8, UR6, PT ;  /* 0x0000000608007c0c */ /* 0x004fe2000bf06270 */
[----:B-1----:R-:W-:-:S05]  /*00b0*/  IMAD R7, R0, UR4, R7 ;  /* 0x0000000400077c24 */ /* 0x002fca000f8e0207 */
[----:B---3--:R-:W-:-:S04]  /*00c0*/  ISETP.GE.OR P0, PT, R7, R5, P0 ;  /* 0x000000050700720c */ /* 0x008fc80000706670 */
[----:B------:R-:W-:-:S13]  /*00d0*/  ISETP.LT.OR P0, PT, R4, 0x1, P0 ;  /* 0x000000010400780c */ /* 0x000fda0000701670 */
[----:B------:R-:W-:Y:S05]  /*00e0*/  @P0 EXIT ;  /* 0x000000000000094d */ /* 0x000fea0003800000 */
[----:B------:R-:W0:Y:S08]  /*00f0*/  LDC R10, c[0x0][0x404] ;  /* 0x00010100ff0a7b82 */ /* 0x000e300000000800 */
[----:B------:R-:W1:Y:S01]  /*0100*/  LDC.64 R40, c[0x0][0x400] ;  /* 0x00010000ff287b82 */ /* 0x000e620000000a00 */
[----:B0-----:R-:W1:Y:S01]  /*0110*/  MUFU.RCP64H R3, R10 ;  /* 0x0000000a00037308 */ /* 0x001e620000001800 */
[----:B------:R-:W-:-:S05]  /*0120*/  VIADD R2, R10, 0x300402 ;  /* 0x003004020a027836 */ /* 0x000fca0000000000 */
[----:B------:R-:W-:Y:S01]  /*0130*/  FSETP.GEU.AND P0, PT, |R2|, 5.8789094863358348022e-39, PT ;  /* 0x004004020200780b */ /* 0x000fe20003f0e200 */
[----:B-1----:R-:W-:-:S08]  /*0140*/  DFMA R4, R2, -R40, 1 ;  /* 0x3ff000000204742b */ /* 0x002fd00000000828 */
[----:B------:R-:W-:-:S08]  /*0150*/  DFMA R4, R4, R4, R4 ;  /* 0x000000040404722b */ /* 0x000fd00000000004 */
[----:B------:R-:W-:-:S08]  /*0160*/  DFMA R4, R2, R4, R2 ;  /* 0x000000040204722b */ /* 0x000fd00000000002 */
[----:B------:R-:W-:-:S08]  /*0170*/  DFMA R40, R4, -R40, 1 ;  /* 0x3ff000000428742b */ /* 0x000fd00000000828 */
[----:B------:R-:W-:Y:S01]  /*0180*/  DFMA R40, R4, R40, R4 ;  /* 0x000000280428722b */ /* 0x000fe20000000004 */
[----:B------:R-:W-:Y:S10]  /*0190*/  @P0 BRA `(.L_x_460) ;  /* 0x0000000000240947 */ /* 0x000ff40003800000 */
[----:B------:R-:W0:Y:S01]  /*01a0*/  LDCU.64 UR4, c[0x0][0x400] ;  /* 0x00008000ff0477ac */ /* 0x000e220008000a00 */
[----:B------:R-:W-:Y:S02]  /*01b0*/  LOP3.LUT R10, R10, 0x7fffffff, RZ, 0xc0, !PT ;  /* 0x7fffffff0a0a7812 */ /* 0x000fe400078ec0ff */
[----:B------:R-:W-:-:S03]  /*01c0*/  MOV R16, 0x210 ;  /* 0x0000021000107802 */ /* 0x000fc60000000f00 */
[----:B------:R-:W-:Y:S02]  /*01d0*/  VIADD R10, R10, 0xfff00000 ;  /* 0xfff000000a0a7836 */ /* 0x000fe40000000000 */
[----:B0-----:R-:W-:Y:S02]  /*01e0*/  IMAD.U32 R18, RZ, RZ, UR4 ;  /* 0x00000004ff127e24 */ /* 0x001fe4000f8e00ff */
[----:B------:R-:W-:-:S07]  /*01f0*/  IMAD.U32 R17, RZ, RZ, UR5 ;  /* 0x00000005ff117e24 */ /* 0x000fce000f8e00ff */
[----:B------:R-:W-:Y:S05]  /*0200*/  CALL.REL.NOINC `($__internal_9_$__cuda_sm20_dblrcp_rn_slowpath_v3) ;  /* 0x0000009800687944 */ /* 0x000fea0003c00000 */
[----:B------:R-:W-:Y:S02]  /*0210*/  IMAD.MOV.U32 R40, RZ, RZ, R10 ;  /* 0x000000ffff287224 */ /* 0x000fe400078e000a */
[----:B------:R-:W-:-:S07]  /*0220*/  IMAD.MOV.U32 R41, RZ, RZ, R17 ;  /* 0x000000ffff297224 */ /* 0x000fce00078e0011 */
.L_x_460:
[----:B------:R-:W0:Y:S01]  /*0230*/  LDCU UR4, c[0x0][0x3f4] ;  /* 0x00007e80ff0477ac */ /* 0x000e220008000800 */
[----:B------:R-:W1:Y:S01]  /*0240*/  LDC.64 R10, c[0x0][0x3f0] ;  /* 0x0000fc00ff0a7b82 */ /* 0x000e620000000a00 */
[----:B------:R-:W-:Y:S01]  /*0250*/  IMAD.MOV.U32 R2, RZ, RZ, 0x1 ;  /* 0x00000001ff027424 */ /* 0x000fe200078e00ff */
[----:B------:R-:W2:Y:S01]  /*0260*/  LDCU.64 UR6, c[0x0][0x3e8] ;  /* 0x00007d00ff0677ac */ /* 0x000ea20008000a00 */
[----:B------:R-:W3:Y:S05]  /*0270*/  LDCU UR5, c[0x0][0x408] ;  /* 0x00008100ff0577ac */ /* 0x000eea0008000800 */
[----:B------:R-:W4:Y:S08]  /*0280*/  LDC R6, c[0x0][0x3ec] ;  /* 0x0000fb00ff067b82 */ /* 0x000f300000000800 */
[----:B------:R-:W5:Y:S01]  /*0290*/  LDC.64 R38, c[0x0][0x3d0] ;  /* 0x0000f400ff267b82 */ /* 0x000f620000000a00 */
[----:B0-----:R-:W1:Y:S01]  /*02a0*/  MUFU.RCP64H R3, UR4 ;  /* 0x0000000400037d08 */ /* 0x001e620008001800 */
[----:B----4-:R-:W-:Y:S01]  /*02b0*/  FSETP.GEU.AND P1, PT, |R6|, 6.5827683646048100446e-37, PT ;  /* 0x036000000600780b */ /* 0x010fe20003f2e200 */
[C---:B---3--:R-:W-:Y:S01]  /*02c0*/  IMAD R6, R7.reuse, UR5, RZ ;  /* 0x0000000507067c24 */ /* 0x048fe2000f8e02ff */
[----:B-1----:R-:W-:Y:S01]  /*02d0*/  DFMA R4, R2, -R10, 1 ;  /* 0x3ff000000204742b */ /* 0x002fe2000000080a */
[----:B-----5:R-:W-:-:S07]  /*02e0*/  IMAD.WIDE R38, R7, 0x8, R38 ;  /* 0x0000000807267825 */ /* 0x020fce00078e0226 */
[----:B------:R-:W-:-:S08]  /*02f0*/  DFMA R4, R4, R4, R4 ;  /* 0x000000040404722b */ /* 0x000fd00000000004 */
[----:B------:R-:W-:-:S08]  /*0300*/  DFMA R4, R2, R4, R2 ;  /* 0x000000040204722b */ /* 0x000fd00000000002 */
[----:B------:R-:W-:-:S08]  /*0310*/  DFMA R2, R4, -R10, 1 ;  /* 0x3ff000000402742b */ /* 0x000fd0000000080a */
[----:B------:R-:W-:-:S08]  /*0320*/  DFMA R2, R4, R2, R4 ;  /* 0x000000020402722b */ /* 0x000fd00000000004 */
[----:B--2---:R-:W-:-:S08]  /*0330*/  DMUL R4, R2, UR6 ;  /* 0x0000000602047c28 */ /* 0x004fd00008000000 */
[----:B------:R-:W-:-:S08]  /*0340*/  DFMA R10, R4, -R10, UR6 ;  /* 0x00000006040a7e2b */ /* 0x000fd0000800080a */
[----:B------:R-:W-:-:S10]  /*0350*/  DFMA R2, R2, R10, R4 ;  /* 0x0000000a0202722b */ /* 0x000fd40000000004 */
[----:B------:R-:W-:-:S05]  /*0360*/  FFMA R0, RZ, UR4, R3 ;  /* 0x00000004ff007c23 */ /* 0x000fca0008000003 */
[----:B------:R-:W-:Y:S01]  /*0370*/  FSETP.GT.AND P0, PT, |R0|, 1.469367938527859385e-39, PT ;  /* 0x001000000000780b */ /* 0x000fe20003f04200 */
[----:B------:R-:W-:-:S12]  /*0380*/  IMAD.IADD R0, R7, 0x1, R6 ;  /* 0x0000000107007824 */ /* 0x000fd800078e0206 */
[----:B------:R-:W-:Y:S05]  /*0390*/  @P0 BRA P1, `(.L_x_461) ;  /* 0x0000000000280947 */ /* 0x000fea0000800000 */
[----:B------:R-:W0:Y:S01]  /*03a0*/  LDCU.64 UR4, c[0x0][0x3e8] ;  /* 0x00007d00ff0477ac */ /* 0x000e220008000a00 */
[----:B------:R-:W-:Y:S01]  /*03b0*/  MOV R10, 0x420 ;  /* 0x00000420000a7802 */ /* 0x000fe20000000f00 */
[----:B------:R-:W1:Y:S01]  /*03c0*/  LDCU.64 UR6, c[0x0][0x3f0] ;  /* 0x00007e00ff0677ac */ /* 0x000e620008000a00 */
[----:B0-----:R-:W-:Y:S01]  /*03d0*/  MOV R76, UR4 ;  /* 0x00000004004c7c02 */ /* 0x001fe20008000f00 */
[----:B------:R-:W-:Y:S02]  /*03e0*/  IMAD.U32 R77, RZ, RZ, UR5 ;  /* 0x00000005ff4d7e24 */ /* 0x000fe4000f8e00ff */
[----:B-1----:R-:W-:Y:S02]  /*03f0*/  IMAD.U32 R18, RZ, RZ, UR6 ;  /* 0x00000006ff127e24 */ /* 0x002fe4000f8e00ff */
[----:B------:R-:W-:-:S07]  /*0400*/  IMAD.U32 R21, RZ, RZ, UR7 ;  /* 0x00000007ff157e24 */ /* 0x000fce000f8e00ff */
[----:B------:R-:W-:Y:S05]  /*0410*/  CALL.REL.NOINC `($__internal_10_$__cuda_sm20_div_rn_f64_full) ;  /* 0x0000009800987944 */ /* 0x000fea0003c00000 */
[----:B------:R-:W-:Y:S02]  /*0420*/  IMAD.MOV.U32 R2, RZ, RZ, R20 ;  /* 0x000000ffff027224 */ /* 0x000fe400078e0014 */
[----:B------:R-:W-:-:S07]  /*0430*/  IMAD.MOV.U32 R3, RZ, RZ, R21 ;  /* 0x000000ffff037224 */ /* 0x000fce00078e0015 */
.L_x_461:
[----:B------:R-:W0:Y:S01]  /*0440*/  LDC.64 R10, c[0x0][0x400] ;  /* 0x00010000ff0a7b82 */ /* 0x000e220000000a00 */
[----:B------:R-:W1:Y:S01]  /*0450*/  LDCU.64 UR34, c[0x0][0x408] ;  /* 0x00008100ff2277ac */ /* 0x000e620008000a00 */
[----:B------:R-:W-:Y:S01]  /*0460*/  DADD R4, R2, 2 ;  /* 0x4000000002047429 */ /* 0x000fe20000000000 */
[----:B------:R-:W-:Y:S01]  /*0470*/  SHF.R.S32.HI R15, RZ, 0x1f, R0 ;  /* 0x0000001fff0f7819 */ /* 0x000fe20000011400 */
[----:B------:R-:W2:Y:S04]  /*0480*/  LDCU.128 UR4, c[0x0][0x3b0] ;  /* 0x00007600ff0477ac */ /* 0x000ea80008000c00 */
[----:B------:R-:W3:Y:S01]  /*0490*/  LDC.64 R36, c[0x0][0x3f8] ;  /* 0x0000fe00ff247b82 */ /* 0x000ee20000000a00 */
[----:B------:R-:W-:Y:S01]  /*04a0*/  UMOV UR12, 0x54442eea ;  /* 0x54442eea000c7882 */ /* 0x000fe20000000000 */
[----:B------:R-:W-:Y:S01]  /*04b0*/  UMOV UR13, 0x401921fb ;  /* 0x401921fb000d7882 */ /* 0x000fe20000000000 */
[----:B------:R-:W4:Y:S01]  /*04c0*/  LDCU UR9, c[0x0][0x418] ;  /* 0x00008300ff0977ac */ /* 0x000f220008000800 */
[----:B------:R-:W-:Y:S01]  /*04d0*/  LOP3.LUT R9, R5, 0x7ff00000, RZ, 0xc0, !PT ;  /* 0x7ff0000005097812 */ /* 0x000fe200078ec0ff */
[----:B------:R-:W0:Y:S01]  /*04e0*/  LDCU UR11, c[0x0][0x408] ;  /* 0x00008100ff0b77ac */ /* 0x000e220008000800 */
[----:B-1----:R-:W-:Y:S01]  /*04f0*/  UIADD3 UR8, UPT, UPT, UR34, -0x1, URZ ;  /* 0xffffffff22087890 */ /* 0x002fe2000fffe0ff */
[----:B------:R-:W-:Y:S01]  /*0500*/  IMAD.U32 R4, RZ, RZ, UR35 ;  /* 0x00000023ff047e24 */ /* 0x000fe2000f8e00ff */
[----:B------:R-:W1:Y:S01]  /*0510*/  LDCU.64 UR16, c[0x0][0x358] ;  /* 0x00006b00ff1077ac */ /* 0x000e620008000a00 */
[C---:B0-----:R-:W-:Y:S01]  /*0520*/  DADD R12, R10.reuse, R10 ;  /* 0x000000000a0c7229 */ /* 0x041fe2000000000a */
[----:B--2---:R-:W-:Y:S01]  /*0530*/  UIMAD.WIDE.U32 UR4, UR8, 0x8, UR4 ;  /* 0x00000008080478a5 */ /* 0x004fe2000f8e0004 */
[----:B------:R-:W-:Y:S01]  /*0540*/  DMUL R10, R10, UR12 ;  /* 0x0000000c0a0a7c28 */ /* 0x000fe20008000000 */
[----:B------:R-:W-:-:S02]  /*0550*/  UIMAD.WIDE.U32 UR6, UR8, 0x8, UR6 ;  /* 0x00000008080678a5 */ /* 0x000fc4000f8e0006 */
[--C-:B------:R-:W-:Y:S01]  /*0560*/  IMAD R5, R4, UR8, R7.reuse ;  /* 0x0000000804057c24 */ /* 0x100fe2000f8e0207 */
[----:B----4-:R-:W-:Y:S01]  /*0570*/  UIMAD UR18, UR9, UR35, URZ ;  /* 0x00000023091272a4 */ /* 0x010fe2000f8e02ff */
[----:B------:R-:W0:Y:S01]  /*0580*/  LDCU.64 UR20, c[0x0][0x3e0] ;  /* 0x00007c00ff1477ac */ /* 0x000e220008000a00 */
[----:B---3--:R-:W-:Y:S02]  /*0590*/  DADD R36, -R36, 1 ;  /* 0x3ff0000024247429 */ /* 0x008fe40000000100 */
[----:B------:R-:W-:Y:S01]  /*05a0*/  R2UR UR14, R12 ;  /* 0x000000000c0e72ca */ /* 0x000fe200000e0000 */
[----:B------:R-:W-:Y:S01]  /*05b0*/  IMAD.U32 R12, RZ, RZ, UR34 ;  /* 0x00000022ff0c7e24 */ /* 0x000fe2000f8e00ff */
[----:B------:R-:W-:Y:S01]  /*05c0*/  R2UR UR12, R10 ;  /* 0x000000000a0c72ca */ /* 0x000fe200000e0000 */
[----:B------:R-:W2:Y:S01]  /*05d0*/  LDCU.64 UR22, c[0x0][0x400] ;  /* 0x00008000ff1677ac */ /* 0x000ea20008000a00 */
[----:B------:R-:W-:Y:S01]  /*05e0*/  R2UR UR15, R13 ;  /* 0x000000000d0f72ca */ /* 0x000fe200000e0000 */
[----:B------:R-:W-:Y:S01]  /*05f0*/  IMAD R17, R12, UR35, R7 ;  /* 0x000000230c117c24 */ /* 0x000fe2000f8e0207 */
[----:B------:R-:W-:Y:S01]  /*0600*/  R2UR UR13, R11 ;  /* 0x000000000b0d72ca */ /* 0x000fe200000e0000 */
[----:B------:R-:W-:Y:S01]  /*0610*/  VIADD R11, R6, UR34 ;  /* 0x00000022060b7c36 */ /* 0x000fe20008000000 */
[----:B------:R-:W-:Y:S01]  /*0620*/  SHF.R.S32.HI R13, RZ, 0x1f, R6 ;  /* 0x0000001fff0d7819 */ /* 0x000fe20000011406 */
[--C-:B------:R-:W-:Y:S01]  /*0630*/  IMAD R12, R5, UR9, R8.reuse ;  /* 0x00000009050c7c24 */ /* 0x100fe2000f8e0208 */
[----:B------:R-:W3:Y:S01]  /*0640*/  LDCU.64 UR24, c[0x0][0x380] ;  /* 0x00007000ff1877ac */ /* 0x000ee20008000a00 */
[----:B------:R-:W-:Y:S01]  /*0650*/  IMAD R14, R17, UR9, R8 ;  /* 0x00000009110e7c24 */ /* 0x000fe2000f8e0208 */
[----:B------:R-:W4:Y:S01]  /*0660*/  LDCU UR19, c[0x0][0x3e4] ;  /* 0x00007c80ff1377ac */ /* 0x000f220008000800 */
[----:B------:R-:W0:Y:S01]  /*0670*/  LDCU UR32, c[0x0][0x3d8] ;  /* 0x00007b00ff2077ac */ /* 0x000e220008000800 */
[----:B------:R-:W0:Y:S01]  /*0680*/  LDCU.64 UR26, c[0x0][0x410] ;  /* 0x00008200ff1a77ac */ /* 0x000e220008000a00 */
[----:B------:R-:W0:Y:S01]  /*0690*/  LDCU.64 UR28, c[0x0][0x3a0] ;  /* 0x00007400ff1c77ac */ /* 0x000e220008000a00 */
[----:B------:R-:W0:Y:S01]  /*06a0*/  LDCU.64 UR30, c[0x0][0x3a8] ;  /* 0x00007500ff1e77ac */ /* 0x000e220008000a00 */
[----:B------:R-:W-:Y:S01]  /*06b0*/  UMOV UR33, 0x1 ;  /* 0x0000000100217882 */ /* 0x000fe20000000000 */
[----:B------:R-:W-:Y:S01]  /*06c0*/  UMOV UR10, UR4 ;  /* 0x00000004000a7c82 */ /* 0x000fe20008000000 */
[----:B------:R-:W-:Y:S01]  /*06d0*/  UMOV UR8, UR6 ;  /* 0x0000000600087c82 */ /* 0x000fe20008000000 */
[----:B-1----:R-:W-:-:S05]  /*06e0*/  UMOV UR9, UR7 ;  /* 0x0000000700097c82 */ /* 0x002fca0008000000 */
.L_x_546:
[----:B------:R-:W-:Y:S02]  /*06f0*/  UISETP.NE.AND UP0, UPT, UR33, 0x1, UPT ;  /* 0x000000012100788c */ /* 0x000fe4000bf05270 */
[----:B------:R-:W-:Y:S01]  /*0700*/  USHF.R.S32.HI UR34, URZ, 0x1f, UR11 ;  /* 0x0000001fff227899 */ /* 0x000fe2000801140b */
[----:B------:R-:W-:Y:S01]  /*0710*/  UMOV UR6, UR10 ;  /* 0x0000000a00067c82 */ /* 0x000fe20008000000 */
[----:B------:R-:W-:Y:S01]  /*0720*/  UMOV UR7, UR5 ;  /* 0x0000000500077c82 */ /* 0x000fe20008000000 */
[----:B------:R-:W-:-:S04]  /*0730*/  UMOV UR4, URZ ;  /* 0x000000ff00047c82 */ /* 0x000fc80008000000 */
[----:B012---:R-:W-:Y:S05]  /*0740*/  BRA.U UP0, `(.L_x_462) ;  /* 0x0000000100907547 */ /* 0x007fea000b800000 */
[--C-:B------:R-:W-:Y:S01]  /*0750*/  DADD R88, -RZ, |R2|.reuse ;  /* 0x00000000ff587229 */ /* 0x100fe20000000502 */
[----:B------:R-:W-:Y:S01]  /*0760*/  BSSY.RECONVERGENT B0, `(.L_x_463) ;  /* 0x0000009000007945 */ /* 0x000fe20003800200 */
[C---:B------:R-:W-:Y:S01]  /*0770*/  DSETP.NEU.AND P6, PT, R2.reuse, 1, PT ;  /* 0x3ff000000200742a */ /* 0x040fe20003fcd000 */
[----:B------:R-:W-:Y:S01]  /*0780*/  ISETP.NE.AND P3, PT, R9, 0x7ff00000, PT ;  /* 0x7ff000000900780c */ /* 0x000fe20003f65270 */
[C---:B------:R-:W-:Y:S01]  /*0790*/  DSETP.NEU.AND P0, PT, |R2|.reuse, +INF , PT ;  /* 0x7ff000000200742a */ /* 0x040fe20003f0d200 */
[----:B------:R-:W-:Y:S01]  /*07a0*/  MOV R87, 0x40000000 ;  /* 0x4000000000577802 */ /* 0x000fe20000000f00 */
[C---:B------:R-:W-:Y:S01]  /*07b0*/  DSETP.NAN.AND P1, PT, R2.reuse, R2, PT ;  /* 0x000000020200722a */ /* 0x040fe20003f28000 */
[----:B------:R-:W-:Y:S01]  /*07c0*/  MOV R10, 0x7f0 ;  /* 0x000007f0000a7802 */ /* 0x000fe20000000f00 */
[----:B------:R-:W-:-:S14]  /*07d0*/  DSETP.NEU.AND P2, PT, R2, RZ, PT ;  /* 0x000000ff0200722a */ /* 0x000fdc0003f4d000 */
[----:B0-234-:R-:W-:Y:S05]  /*07e0*/  CALL.REL.NOINC `($_Z19fband_noniso_notabuPdS_S_S_S_S_S_S_S_S_S_iidddddiidi$__internal_accurate_pow) ;  /* 0x0000009c00187944 */ /* 0x01dfea0003c00000 */
[----:B------:R-:W-:Y:S05]  /*07f0*/  BSYNC.RECONVERGENT B0 ;  /* 0x0000000000007941 */ /* 0x000fea0003800200 */
.L_x_463:
        /* <DEDUP_REMOVED lines=17> */
[----:B------:R-:W-:Y:S01]  /*0910*/  FSEL R4, R17, RZ, P6 ;  /* 0x000000ff11047208 */ /* 0x000fe20003000000 */
[----:B------:R-:W-:Y:S01]  /*0920*/  IMAD.WIDE R16, R12, 0x8, R58 ;  /* 0x000000080c107825 */ /* 0x000fe200078e023a */
[----:B------:R-:W-:-:S06]  /*0930*/  FSEL R5, R21, 1.875, P6 ;  /* 0x3ff0000015057808 */ /* 0x000fcc0003000000 */
[----:B------:R-:W-:-:S08]  /*0940*/  DMUL R4, R4, UR26 ;  /* 0x0000001a04047c28 */ /* 0x000fd00008000000 */
[----:B------:R-:W-:-:S08]  /*0950*/  DMUL R4, R4, UR34 ;  /* 0x0000002204047c28 */ /* 0x000fd00008000000 */
[----:B--2---:R-:W-:-:S07]  /*0960*/  DMUL R4, R4, R18 ;  /* 0x0000001204047228 */ /* 0x004fce0000000000 */
[----:B------:R0:W-:Y:S01]  /*0970*/  STG.E.64 desc[UR16][R16.64], R4 ;  /* 0x0000000410007986 */ /* 0x0001e2000c101b10 */
[----:B------:R-:W-:Y:S05]  /*0980*/  BRA `(.L_x_464) ;  /* 0x0000004400d07947 */ /* 0x000fea0003800000 */
.L_x_462:
[----:B------:R-:W1:Y:S08]  /*0990*/  LDC.64 R16, c[0x0][0x3c8] ;  /* 0x0000f200ff107b82 */ /* 0x000e700000000a00 */
[----:B------:R-:W5:Y:S01]  /*09a0*/  LDC.64 R60, c[0x0][0x3c0] ;  /* 0x0000f000ff3c7b82 */ /* 0x000f620000000a00 */
[----:B-1----:R-:W-:-:S06]  /*09b0*/  IMAD.WIDE R16, R14, 0x8, R16 ;  /* 0x000000080e107825 */ /* 0x002fcc00078e0210 */
[----:B------:R-:W2:Y:S01]  /*09c0*/  LDG.E.64 R16, desc[UR16][R16.64] ;  /* 0x0000001010107981 */ /* 0x000ea2000c1e1b00 */
[----:B-----5:R-:W-:-:S05]  /*09d0*/  IMAD.WIDE R60, R12, 0x8, R60 ;  /* 0x000000080c3c7825 */ /* 0x020fca00078e023c */
[----:B------:R-:W2:Y:S01]  /*09e0*/  LDG.E.64 R4, desc[UR16][R60.64] ;  /* 0x000000103c047981 */ /* 0x000ea2000c1e1b00 */
[----:B0-----:R-:W-:Y:S01]  /*09f0*/  UISETP.NE.AND UP1, UPT, UR32, 0x1, UPT ;  /* 0x000000012000788c */ /* 0x001fe2000bf25270 */
[----:B--2---:R-:W-:-:S08]  /*0a00*/  DADD R4, R4, R16 ;  /* 0x0000000004047229 */ /* 0x004fd00000000010 */
[----:B------:R-:W-:Y:S01]  /*0a10*/  DMUL R46, R4, 0.5 ;  /* 0x3fe00000042e7828 */ /* 0x000fe20000000000 */
[----:B------:R-:W-:Y:S10]  /*0a20*/  BRA.U UP1, `(.L_x_465) ;  /* 0x0000000d01747547 */ /* 0x000ff4000b800000 */
[----:B------:R-:W2:Y:S01]  /*0a30*/  LDG.E.64 R4, desc[UR16][R38.64] ;  /* 0x0000001026047981 */ /* 0x000ea2000c1e1b00 */
[----:B------:R-:W-:Y:S01]  /*0a40*/  IMAD.MOV.U32 R16, RZ, RZ, 0x1 ;  /* 0x00000001ff107424 */ /* 0x000fe200078e00ff */
[----:B------:R-:W-:Y:S01]  /*0a50*/  BSSY.RECONVERGENT B0, `(.L_x_466) ;  /* 0x0000015000007945 */ /* 0x000fe20003800200 */
[----:B--2---:R-:W-:Y:S01]  /*0a60*/  DFMA R22, R46, UR20, R4 ;  /* 0x000000142e167c2b */ /* 0x004fe20008000004 */
[----:B------:R-:W-:-:S05]  /*0a70*/  FSETP.GEU.AND P1, PT, |R5|, 6.5827683646048100446e-37, PT ;  /* 0x036000000500780b */ /* 0x000fca0003f2e200 */
        /* <DEDUP_REMOVED lines=17> */
[----:B---34-:R-:W-:Y:S05]  /*0b90*/  CALL.REL.NOINC `($__internal_10_$__cuda_sm20_div_rn_f64_full) ;  /* 0x0000009000b87944 */ /* 0x018fea0003c00000 */
.L_x_467:
[----:B---34-:R-:W-:Y:S05]  /*0ba0*/  BSYNC.RECONVERGENT B0 ;  /* 0x0000000000007941 */ /* 0x018fea0003800200 */
.L_x_466:
[----:B------:R-:W-:Y:S01]  /*0bb0*/  IMAD.U32 R32, RZ, RZ, UR6 ;  /* 0x00000006ff207e24 */ /* 0x000fe2000f8e00ff */
[----:B------:R-:W-:Y:S01]  /*0bc0*/  MOV R33, UR7 ;  /* 0x0000000700217c02 */ /* 0x000fe20008000f00 */
[----:B------:R-:W0:Y:S05]  /*0bd0*/  LDC.64 R22, c[0x0][0x3e0] ;  /* 0x0000f800ff167b82 */ /* 0x000e2a0000000a00 */
[----:B------:R-:W5:Y:S01]  /*0be0*/  LDG.E.64 R32, desc[UR16][R32.64] ;  /* 0x0000001020207981 */ /* 0x000f62000c1e1b00 */
[----:B------:R-:W0:Y:S01]  /*0bf0*/  MUFU.RCP64H R17, UR19 ;  /* 0x0000001300117d08 */ /* 0x000e220008001800 */
[----:B------:R-:W-:Y:S01]  /*0c00*/  IMAD.MOV.U32 R16, RZ, RZ, 0x1 ;  /* 0x00000001ff107424 */ /* 0x000fe200078e00ff */
[----:B------:R-:W-:Y:S01]  /*0c10*/  FSETP.GEU.AND P1, PT, |R5|, 6.5827683646048100446e-37, PT ;  /* 0x036000000500780b */ /* 0x000fe20003f2e200 */
[----:B------:R-:W-:Y:S01]  /*0c20*/  BSSY.RECONVERGENT B0, `(.L_x_468) ;  /* 0x0000017000007945 */ /* 0x000fe20003800200 */
[----:B------:R-:W-:-:S02]  /*0c30*/  IMAD.MOV.U32 R34, RZ, RZ, R20 ;  /* 0x000000ffff227224 */ /* 0x000fc400078e0014 */
[----:B------:R-:W-:Y:S01]  /*0c40*/  IMAD.MOV.U32 R35, RZ, RZ, R21 ;  /* 0x000000ffff237224 */ /* 0x000fe200078e0015 */
[----:B0-----:R-:W-:-:S08]  /*0c50*/  DFMA R18, R16, -R22, 1 ;  /* 0x3ff000001012742b */ /* 0x001fd00000000816 */
        /* <DEDUP_REMOVED lines=9> */
[----:B------:R-:W-:Y:S05]  /*0cf0*/  @P0 BRA P1, `(.L_x_469) ;  /* 0x0000000000240947 */ /* 0x000fea0000800000 */
[----:B------:R-:W0:Y:S01]  /*0d00*/  LDCU.64 UR36, c[0x0][0x3e0] ;  /* 0x00007c00ff2477ac */ /* 0x000e220008000a00 */
[----:B------:R-:W-:Y:S01]  /*0d10*/  IMAD.MOV.U32 R76, RZ, RZ, R4 ;  /* 0x000000ffff4c7224 */ /* 0x000fe200078e0004 */
[----:B------:R-:W-:Y:S01]  /*0d20*/  MOV R10, 0xd70 ;  /* 0x00000d70000a7802 */ /* 0x000fe20000000f00 */
[----:B------:R-:W-:Y:S02]  /*0d30*/  IMAD.MOV.U32 R77, RZ, RZ, R5 ;  /* 0x000000ffff4d7224 */ /* 0x000fe400078e0005 */
[----:B0-----:R-:W-:Y:S02]  /*0d40*/  IMAD.U32 R18, RZ, RZ, UR36 ;  /* 0x00000024ff127e24 */ /* 0x001fe4000f8e00ff */
[----:B------:R-:W-:-:S07]  /*0d50*/  IMAD.U32 R21, RZ, RZ, UR37 ;  /* 0x00000025ff157e24 */ /* 0x000fce000f8e00ff */
[----:B-----5:R-:W-:Y:S05]  /*0d60*/  CALL.REL.NOINC `($__internal_10_$__cuda_sm20_div_rn_f64_full) ;  /* 0x0000009000447944 */ /* 0x020fea0003c00000 */
[----:B------:R-:W-:Y:S01]  /*0d70*/  IMAD.MOV.U32 R16, RZ, RZ, R20 ;  /* 0x000000ffff107224 */ /* 0x000fe200078e0014 */
[----:B------:R-:W-:-:S07]  /*0d80*/  MOV R17, R21 ;  /* 0x0000001500117202 */ /* 0x000fce0000000f00 */
.L_x_469:
[----:B------:R-:W-:Y:S05]  /*0d90*/  BSYNC.RECONVERGENT B0 ;  /* 0x0000000000007941 */ /* 0x000fea0003800200 */
.L_x_468:
[----:B------:R-:W0:Y:S01]  /*0da0*/  LDC.64 R4, c[0x0][0x3f8] ;  /* 0x0000fe00ff047b82 */ /* 0x000e220000000a00 */
[----:B------:R-:W-:Y:S01]  /*0db0*/  DADD R22, -R34, 1 ;  /* 0x3ff0000022167429 */ /* 0x000fe20000000100 */
[----:B------:R-:W-:Y:S01]  /*0dc0*/  BSSY.RECONVERGENT B0, `(.L_x_470) ;  /* 0x0000009000007945 */ /* 0x000fe20003800200 */
[----:B------:R-:W-:Y:S01]  /*0dd0*/  DADD R16, R46, R16 ;  /* 0x000000002e107229 */ /* 0x000fe20000000010 */
[----:B------:R-:W-:Y:S01]  /*0de0*/  IMAD.MOV.U32 R87, RZ, RZ, 0x3fe00000 ;  /* 0x3fe00000ff577424 */ /* 0x000fe200078e00ff */
[----:B------:R-:W-:-:S06]  /*0df0*/  MOV R10, 0xe50 ;  /* 0x00000e50000a7802 */ /* 0x000fcc0000000f00 */
[----:B-----5:R-:W-:Y:S02]  /*0e00*/  DMUL R32, R32, R16 ;  /* 0x0000001020207228 */ /* 0x020fe40000000000 */
[----:B0-----:R-:W-:-:S08]  /*0e10*/  DFMA R4, -R34, R4, 1 ;  /* 0x3ff000002204742b */ /* 0x001fd00000000104 */
[----:B------:R-:W-:-:S08]  /*0e20*/  DMUL R24, R4, R22 ;  /* 0x0000001604187228 */ /* 0x000fd00000000000 */
[----:B------:R-:W-:-:S11]  /*0e30*/  DADD R88, -RZ, |R24| ;  /* 0x00000000ff587229 */ /* 0x000fd60000000518 */
[----:B------:R-:W-:Y:S05]  /*0e40*/  CALL.REL.NOINC `($_Z19fband_noniso_notabuPdS_S_S_S_S_S_S_S_S_S_iidddddiidi$__internal_accurate_pow) ;  /* 0x0000009400807944 */ /* 0x000fea0003c00000 */
[----:B------:R-:W-:Y:S05]  /*0e50*/  BSYNC.RECONVERGENT B0 ;  /* 0x0000000000007941 */ /* 0x000fea0003800200 */
.L_x_470:
[C---:B------:R-:W-:Y:S01]  /*0e60*/  DADD R18, R24.reuse, 0.5 ;  /* 0x3fe0000018127429 */ /* 0x040fe20000000000 */
[----:B------:R-:W-:Y:S01]  /*0e70*/  ISETP.GE.AND P1, PT, R25, RZ, PT ;  /* 0x000000ff1900720c */ /* 0x000fe20003f26270 */
[C---:B------:R-:W-:Y:S01]  /*0e80*/  DSETP.NEU.AND P0, PT, R24.reuse, RZ, PT ;  /* 0x000000ff1800722a */ /* 0x040fe20003f0d000 */
[----:B------:R-:W-:Y:S02]  /*0e90*/  BSSY.RECONVERGENT B0, `(.L_x_471) ;  /* 0x000000f000007945 */ /* 0x000fe40003800200 */
[----:B------:R-:W-:Y:S02]  /*0ea0*/  FSEL R17, R17, RZ, P1 ;  /* 0x000000ff11117208 */ /* 0x000fe40000800000 */
[----:B------:R-:W-:Y:S01]  /*0eb0*/  FSEL R10, R16, -QNAN , P1 ;  /* 0xfff80000100a7808 */ /* 0x000fe20000800000 */
[----:B------:R-:W-:Y:S01]  /*0ec0*/  DSETP.NEU.AND P1, PT, R24, 1, PT ;  /* 0x3ff000001800742a */ /* 0x000fe20003f2d000 */
[----:B------:R-:W-:Y:S02]  /*0ed0*/  FSEL R16, R17, RZ, P0 ;  /* 0x000000ff11107208 */ /* 0x000fe40000000000 */
[----:B------:R-:W-:-:S02]  /*0ee0*/  LOP3.LUT R18, R19, 0x7ff00000, RZ, 0xc0, !PT ;  /* 0x7ff0000013127812 */ /* 0x000fc400078ec0ff */
[----:B------:R-:W-:Y:S02]  /*0ef0*/  FSEL R17, R10, RZ, P0 ;  /* 0x000000ff0a117208 */ /* 0x000fe40000000000 */
[----:B------:R-:W-:-:S13]  /*0f00*/  ISETP.NE.AND P2, PT, R18, 0x7ff00000, PT ;  /* 0x7ff000001200780c */ /* 0x000fda0003f45270 */
[----:B------:R-:W-:Y:S05]  /*0f10*/  @P2 BRA `(.L_x_472) ;  /* 0x0000000000182947 */ /* 0x000fea0003800000 */
[----:B------:R-:W-:-:S14]  /*0f20*/  DSETP.NAN.AND P0, PT, R24, R24, PT ;  /* 0x000000181800722a */ /* 0x000fdc0003f08000 */
[----:B------:R-:W-:Y:S01]  /*0f30*/  @P0 DADD R16, R24, 0.5 ;  /* 0x3fe0000018100429 */ /* 0x000fe20000000000 */
[----:B------:R-:W-:Y:S10]  /*0f40*/  @P0 BRA `(.L_x_472) ;  /* 0x00000000000c0947 */ /* 0x000ff40003800000 */
[----:B------:R-:W-:-:S14]  /*0f50*/  DSETP.NEU.AND P0, PT, |R24|, +INF , PT ;  /* 0x7ff000001800742a */ /* 0x000fdc0003f0d200 */
[----:B------:R-:W-:Y:S02]  /*0f60*/  @!P0 IMAD.MOV.U32 R16, RZ, RZ, 0x0 ;  /* 0x00000000ff108424 */ /* 0x000fe400078e00ff */
[----:B------:R-:W-:-:S07]  /*0f70*/  @!P0 IMAD.MOV.U32 R17, RZ, RZ, 0x7ff00000 ;  /* 0x7ff00000ff118424 */ /* 0x000fce00078e00ff */
.L_x_472:
[----:B------:R-:W-:Y:S05]  /*0f80*/  BSYNC.RECONVERGENT B0 ;  /* 0x0000000000007941 */ /* 0x000fea0003800200 */
.L_x_471:
[----:B------:R-:W-:Y:S01]  /*0f90*/  FSEL R16, R16, RZ, P1 ;  /* 0x000000ff10107208 */ /* 0x000fe20000800000 */
[----:B------:R-:W-:Y:S01]  /*0fa0*/  UMOV UR36, 0xfefa39ef ;  /* 0xfefa39ef00247882 */ /* 0x000fe20000000000 */
[----:B------:R-:W-:Y:S01]  /*0fb0*/  FSEL R17, R17, 1.875, P1 ;  /* 0x3ff0000011117808 */ /* 0x000fe20000800000 */
[----:B------:R-:W-:Y:S01]  /*0fc0*/  UMOV UR37, 0x3fe62e42 ;  /* 0x3fe62e4200257882 */ /* 0x000fe20000000000 */
[----:B------:R-:W0:Y:S01]  /*0fd0*/  MUFU.RCP64H R21, R5 ;  /* 0x0000000500157308 */ /* 0x000e220000001800 */
[----:B------:R-:W-:Y:S01]  /*0fe0*/  IMAD.MOV.U32 R20, RZ, RZ, 0x1 ;  /* 0x00000001ff147424 */ /* 0x000fe200078e00ff */
[----:B------:R-:W-:Y:S01]  /*0ff0*/  BSSY.RECONVERGENT B0, `(.L_x_473) ;  /* 0x0000045000007945 */ /* 0x000fe20003800200 */
[----:B------:R-:W-:Y:S01]  /*1000*/  FSETP.GEU.AND P3, PT, |R23|, 6.5827683646048100446e-37, PT ;  /* 0x036000001700780b */ /* 0x000fe20003f6e200 */
[----:B------:R-:W-:-:S08]  /*1010*/  DMUL R16, R40, -R16 ;  /* 0x8000001028107228 */ /* 0x000fd00000000000 */
[----:B------:R-:W-:Y:S01]  /*1020*/  DMUL R28, R32, R16 ;  /* 0x00000010201c7228 */ /* 0x000fe20000000000 */
[----:B------:R-:W-:Y:S02]  /*1030*/  IMAD.MOV.U32 R16, RZ, RZ, 0x652b82fe ;  /* 0x652b82feff107424 */ /* 0x000fe400078e00ff */
[----:B------:R-:W-:Y:S01]  /*1040*/  IMAD.MOV.U32 R17, RZ, RZ, 0x3ff71547 ;  /* 0x3ff71547ff117424 */ /* 0x000fe200078e00ff */
[----:B0-----:R-:W-:-:S05]  /*1050*/  DFMA R24, -R4, R20, 1 ;  /* 0x3ff000000418742b */ /* 0x001fca0000000114 */
[----:B------:R-:W-:Y:S01]  /*1060*/  DFMA R46, R28, R16, 6.75539944105574400000e+15 ;  /* 0x433800001c2e742b */ /* 0x000fe20000000010 */
[----:B------:R-:W-:Y:S02]  /*1070*/  FSETP.GEU.AND P0, PT, |R29|, 4.1917929649353027344, PT ;  /* 0x4086232b1d00780b */ /* 0x000fe40003f0e200 */
[----:B------:R-:W-:-:S05]  /*1080*/  DFMA R24, R24, R24, R24 ;  /* 0x000000181818722b */ /* 0x000fca0000000018 */
[----:B------:R-:W-:-:S03]  /*1090*/  DADD R16, R46, -6.75539944105574400000e+15 ;  /* 0xc33800002e107429 */ /* 0x000fc60000000000 */
[----:B------:R-:W-:-:S05]  /*10a0*/  DFMA R24, R20, R24, R20 ;  /* 0x000000181418722b */ /* 0x000fca0000000014 */
[----:B------:R-:W-:Y:S01]  /*10b0*/  DFMA R18, R16, -UR36, R28 ;  /* 0x8000002410127c2b */ /* 0x000fe2000800001c */
[----:B------:R-:W-:Y:S01]  /*10c0*/  UMOV UR36, 0x3b39803f ;  /* 0x3b39803f00247882 */ /* 0x000fe20000000000 */
[----:B------:R-:W-:Y:S01]  /*10d0*/  UMOV UR37, 0x3c7abc9e ;  /* 0x3c7abc9e00257882 */ /* 0x000fe20000000000 */
[----:B------:R-:W-:-:S05]  /*10e0*/  DFMA R20, -R4, R24, 1 ;  /* 0x3ff000000414742b */ /* 0x000fca0000000118 */
[----:B------:R-:W-:Y:S01]  /*10f0*/  DFMA R18, R16, -UR36, R18 ;  /* 0x8000002410127c2b */ /* 0x000fe20008000012 */
[----:B------:R-:W-:Y:S01]  /*1100*/  UMOV UR36, 0x69ce2bdf ;  /* 0x69ce2bdf00247882 */ /* 0x000fe20000000000 */
[----:B------:R-:W-:Y:S01]  /*1110*/  IMAD.MOV.U32 R16, RZ, RZ, -0x35dec16 ;  /* 0xfca213eaff107424 */ /* 0x000fe200078e00ff */
[----:B------:R-:W-:Y:S01]  /*1120*/  UMOV UR37, 0x3e5ade15 ;  /* 0x3e5ade1500257882 */ /* 0x000fe20000000000 */
[----:B------:R-:W-:Y:S01]  /*1130*/  IMAD.MOV.U32 R17, RZ, RZ, 0x3e928af3 ;  /* 0x3e928af3ff117424 */ /* 0x000fe200078e00ff */
[----:B------:R-:W-:-:S05]  /*1140*/  DFMA R20, R24, R20, R24 ;  /* 0x000000141814722b */ /* 0x000fca0000000018 */
[----:B------:R-:W-:Y:S01]  /*1150*/  DFMA R16, R18, UR36, R16 ;  /* 0x0000002412107c2b */ /* 0x000fe20008000010 */
[----:B------:R-:W-:Y:S01]  /*1160*/  UMOV UR36, 0x62401315 ;  /* 0x6240131500247882 */ /* 0x000fe20000000000 */
[----:B------:R-:W-:Y:S01]  /*1170*/  UMOV UR37, 0x3ec71dee ;  /* 0x3ec71dee00257882 */ /* 0x000fe20000000000 */
[----:B------:R-:W-:-:S05]  /*1180*/  DMUL R24, R22, R20 ;  /* 0x0000001416187228 */ /* 0x000fca0000000000 */
[----:B------:R-:W-:Y:S01]  /*1190*/  DFMA R16, R18, R16, UR36 ;  /* 0x0000002412107e2b */ /* 0x000fe20008000010 */
[----:B------:R-:W-:Y:S01]  /*11a0*/  UMOV UR36, 0x7c89eb71 ;  /* 0x7c89eb7100247882 */ /* 0x000fe20000000000 */
[----:B------:R-:W-:Y:S01]  /*11b0*/  UMOV UR37, 0x3efa0199 ;  /* 0x3efa019900257882 */ /* 0x000fe20000000000 */
[----:B------:R-:W-:-:S05]  /*11c0*/  DFMA R26, -R4, R24, R22 ;  /* 0x00000018041a722b */ /* 0x000fca0000000116 */
[----:B------:R-:W-:Y:S01]  /*11d0*/  DFMA R16, R18, R16, UR36 ;  /* 0x0000002412107e2b */ /* 0x000fe20008000010 */
[----:B------:R-:W-:Y:S01]  /*11e0*/  UMOV UR36, 0x14761f65 ;  /* 0x14761f6500247882 */ /* 0x000fe20000000000 */
[----:B------:R-:W-:Y:S01]  /*11f0*/  UMOV UR37, 0x3f2a01a0 ;  /* 0x3f2a01a000257882 */ /* 0x000fe20000000000 */
[----:B------:R-:W-:-:S05]  /*1200*/  DFMA R24, R20, R26, R24 ;  /* 0x0000001a1418722b */ /* 0x000fca0000000018 */
[----:B------:R-:W-:Y:S01]  /*1210*/  DFMA R16, R18, R16, UR36 ;  /* 0x0000002412107e2b */ /* 0x000fe20008000010 */
[----:B------:R-:W-:Y:S01]  /*1220*/  UMOV UR36, 0x1852b7af ;  /* 0x1852b7af00247882 */ /* 0x000fe20000000000 */
[----:B------:R-:W-:-:S03]  /*1230*/  UMOV UR37, 0x3f56c16c ;  /* 0x3f56c16c00257882 */ /* 0x000fc60000000000 */
[----:B------:R-:W-:-:S03]  /*1240*/  FFMA R10, RZ, R5, R25 ;  /* 0x00000005ff0a7223 */ /* 0x000fc60000000019 */
[----:B------:R-:W-:Y:S01]  /*1250*/  DFMA R16, R18, R16, UR36 ;  /* 0x0000002412107e2b */ /* 0x000fe20008000010 */
[----:B------:R-:W-:Y:S01]  /*1260*/  UMOV UR36, 0x11122322 ;  /* 0x1112232200247882 */ /* 0x000fe20000000000 */
[----:B------:R-:W-:Y:S01]  /*1270*/  UMOV UR37, 0x3f811111 ;  /* 0x3f81111100257882 */ /* 0x000fe20000000000 */
[----:B------:R-:W-:-:S05]  /*1280*/  FSETP.GT.AND P2, PT, |R10|, 1.469367938527859385e-39, PT ;  /* 0x001000000a00780b */ /* 0x000fca0003f44200 */
        /* <DEDUP_REMOVED lines=12> */
[----:B------:R-:W-:Y:S01]  /*1350*/  LEA R31, R46, R17, 0x14 ;  /* 0x000000112e1f7211 */ /* 0x000fe200078ea0ff */
        /* <DEDUP_REMOVED lines=14> */
.L_x_474:
[----:B------:R-:W-:Y:S05]  /*1440*/  BSYNC.RECONVERGENT B0 ;  /* 0x0000000000007941 */ /* 0x000fea0003800200 */
.L_x_473:
[----:B------:R-:W-:Y:S04]  /*1450*/  BSSY.RECONVERGENT B0, `(.L_x_475) ;  /* 0x000000a000007945 */ /* 0x000fe80003800200 */
[----:B------:R-:W-:Y:S05]  /*1460*/  @P2 BRA P3, `(.L_x_476) ;  /* 0x0000000000202947 */ /* 0x000fea0001800000 */
[----:B------:R-:W-:Y:S01]  /*1470*/  IMAD.MOV.U32 R76, RZ, RZ, R22 ;  /* 0x000000ffff4c7224 */ /* 0x000fe200078e0016 */
[----:B------:R-:W-:Y:S01]  /*1480*/  MOV R10, 0x14d0 ;  /* 0x000014d0000a7802 */ /* 0x000fe20000000f00 */
[----:B------:R-:W-:Y:S02]  /*1490*/  IMAD.MOV.U32 R77, RZ, RZ, R23 ;  /* 0x000000ffff4d7224 */ /* 0x000fe400078e0017 */
[----:B------:R-:W-:Y:S02]  /*14a0*/  IMAD.MOV.U32 R18, RZ, RZ, R4 ;  /* 0x000000ffff127224 */ /* 0x000fe400078e0004 */
[----:B------:R-:W-:-:S07]  /*14b0*/  IMAD.MOV.U32 R21, RZ, RZ, R5 ;  /* 0x000000ffff157224 */ /* 0x000fce00078e0005 */
[----:B------:R-:W-:Y:S05]  /*14c0*/  CALL.REL.NOINC `($__internal_10_$__cuda_sm20_div_rn_f64_full) ;  /* 0x00000088006c7944 */ /* 0x000fea0003c00000 */
[----:B------:R-:W-:Y:S01]  /*14d0*/  MOV R24, R20 ;  /* 0x0000001400187202 */ /* 0x000fe20000000f00 */
[----:B------:R-:W-:-:S07]  /*14e0*/  IMAD.MOV.U32 R25, RZ, RZ, R21 ;  /* 0x000000ffff197224 */ /* 0x000fce00078e0015 */
.L_x_476:
[----:B------:R-:W-:Y:S05]  /*14f0*/  BSYNC.RECONVERGENT B0 ;  /* 0x0000000000007941 */ /* 0x000fea0003800200 */
.L_x_475:
[----:B------:R-:W-:Y:S01]  /*1500*/  DADD R88, -RZ, |R24| ;  /* 0x00000000ff587229 */ /* 0x000fe20000000518 */
[----:B------:R-:W-:Y:S01]  /*1510*/  BSSY.RECONVERGENT B0, `(.L_x_477) ;  /* 0x0000004000007945 */ /* 0x000fe20003800200 */
[----:B------:R-:W-:Y:S01]  /*1520*/  IMAD.MOV.U32 R87, RZ, RZ, 0x3fe00000 ;  /* 0x3fe00000ff577424 */ /* 0x000fe200078e00ff */
[----:B------:R-:W-:-:S08]  /*1530*/  MOV R10, 0x1550 ;  /* 0x00001550000a7802 */ /* 0x000fd00000000f00 */
[----:B------:R-:W-:Y:S05]  /*1540*/  CALL.REL.NOINC `($_Z19fband_noniso_notabuPdS_S_S_S_S_S_S_S_S_S_iidddddiidi$__internal_accurate_pow) ;  /* 0x0000008c00c07944 */ /* 0x000fea0003c00000 */
[----:B------:R-:W-:Y:S05]  /*1550*/  BSYNC.RECONVERGENT B0 ;  /* 0x0000000000007941 */ /* 0x000fea0003800200 */
.L_x_477:
[C---:B------:R-:W-:Y:S01]  /*1560*/  DADD R4, R24.reuse, 0.5 ;  /* 0x3fe0000018047429 */ /* 0x040fe20000000000 */
[----:B------:R-:W-:Y:S01]  /*1570*/  ISETP.GE.AND P1, PT, R25, RZ, PT ;  /* 0x000000ff1900720c */ /* 0x000fe20003f26270 */
[----:B------:R-:W-:Y:S01]  /*1580*/  DSETP.NEU.AND P0, PT, R24, RZ, PT ;  /* 0x000000ff1800722a */ /* 0x000fe20003f0d000 */
[----:B------:R-:W-:Y:S02]  /*1590*/  BSSY.RECONVERGENT B0, `(.L_x_478) ;  /* 0x0000012000007945 */ /* 0x000fe40003800200 */
[----:B------:R-:W-:-:S05]  /*15a0*/  FSEL R16, R16, -QNAN , P1 ;  /* 0xfff8000010107808 */ /* 0x000fca0000800000 */
[----:B------:R-:W-:Y:S02]  /*15b0*/  LOP3.LUT R4, R5, 0x7ff00000, RZ, 0xc0, !PT ;  /* 0x7ff0000005047812 */ /* 0x000fe400078ec0ff */
[----:B------:R-:W-:Y:S02]  /*15c0*/  FSEL R5, R17, RZ, P1 ;  /* 0x000000ff11057208 */ /* 0x000fe40000800000 */
[----:B------:R-:W-:Y:S02]  /*15d0*/  ISETP.NE.AND P1, PT, R4, 0x7ff00000, PT ;  /* 0x7ff000000400780c */ /* 0x000fe40003f25270 */
[----:B------:R-:W-:Y:S02]  /*15e0*/  FSEL R4, R5, RZ, P0 ;  /* 0x000000ff05047208 */ /* 0x000fe40000000000 */
[----:B------:R-:W-:-:S03]  /*15f0*/  FSEL R5, R16, RZ, P0 ;  /* 0x000000ff10057208 */ /* 0x000fc60000000000 */
[----:B------:R-:W-:Y:S02]  /*1600*/  IMAD.MOV.U32 R16, RZ, RZ, R4 ;  /* 0x000000ffff107224 */ /* 0x000fe400078e0004 */
[----:B------:R-:W-:-:S04]  /*1610*/  IMAD.MOV.U32 R17, RZ, RZ, R5 ;  /* 0x000000ffff117224 */ /* 0x000fc800078e0005 */
[----:B------:R-:W-:Y:S05]  /*1620*/  @P1 BRA `(.L_x_479) ;  /* 0x0000000000201947 */ /* 0x000fea0003800000 */
[----:B------:R-:W-:-:S14]  /*1630*/  DSETP.NAN.AND P0, PT, R24, R24, PT ;  /* 0x000000181800722a */ /* 0x000fdc0003f08000 */
[----:B------:R-:W-:Y:S01]  /*1640*/  @P0 DADD R16, R24, 0.5 ;  /* 0x3fe0000018100429 */ /* 0x000fe20000000000 */
[----:B------:R-:W-:Y:S10]  /*1650*/  @P0 BRA `(.L_x_479) ;  /* 0x0000000000140947 */ /* 0x000ff40003800000 */
[----:B------:R-:W-:Y:S01]  /*1660*/  DSETP.NEU.AND P0, PT, |R24|, +INF , PT ;  /* 0x7ff000001800742a */ /* 0x000fe20003f0d200 */
[----:B------:R-:W-:Y:S02]  /*1670*/  IMAD.MOV.U32 R16, RZ, RZ, R4 ;  /* 0x000000ffff107224 */ /* 0x000fe400078e0004 */
[----:B------:R-:W-:-:S11]  /*1680*/  IMAD.MOV.U32 R17, RZ, RZ, R5 ;  /* 0x000000ffff117224 */ /* 0x000fd600078e0005 */
[----:B------:R-:W-:Y:S02]  /*1690*/  @!P0 IMAD.MOV.U32 R16, RZ, RZ, 0x0 ;  /* 0x00000000ff108424 */ /* 0x000fe400078e00ff */
[----:B------:R-:W-:-:S07]  /*16a0*/  @!P0 IMAD.MOV.U32 R17, RZ, RZ, 0x7ff00000 ;  /* 0x7ff00000ff118424 */ /* 0x000fce00078e00ff */
.L_x_479:
[----:B------:R-:W-:Y:S05]  /*16b0*/  BSYNC.RECONVERGENT B0 ;  /* 0x0000000000007941 */ /* 0x000fea0003800200 */
.L_x_478:
[----:B------:R-:W-:Y:S04]  /*16c0*/  BSSY.RECONVERGENT B0, `(.L_x_480) ;  /* 0x0000008000007945 */ /* 0x000fe80003800200 */
[----:B------:R-:W-:Y:S05]  /*16d0*/  @P1 BRA `(.L_x_481) ;  /* 0x0000000000181947 */ /* 0x000fea0003800000 */
[----:B------:R-:W-:-:S14]  /*16e0*/  DSETP.NAN.AND P0, PT, R24, R24, PT ;  /* 0x000000181800722a */ /* 0x000fdc0003f08000 */
[----:B------:R-:W-:Y:S01]  /*16f0*/  @P0 DADD R4, R24, 0.5 ;  /* 0x3fe0000018040429 */ /* 0x000fe20000000000 */
[----:B------:R-:W-:Y:S10]  /*1700*/  @P0 BRA `(.L_x_481) ;  /* 0x00000000000c0947 */ /* 0x000ff40003800000 */
[----:B------:R-:W-:-:S14]  /*1710*/  DSETP.NEU.AND P0, PT, |R24|, +INF , PT ;  /* 0x7ff000001800742a */ /* 0x000fdc0003f0d200 */
[----:B------:R-:W-:Y:S01]  /*1720*/  @!P0 MOV R4, 0x0 ;  /* 0x0000000000048802 */ /* 0x000fe20000000f00 */
[----:B------:R-:W-:-:S07]  /*1730*/  @!P0 IMAD.MOV.U32 R5, RZ, RZ, 0x7ff00000 ;  /* 0x7ff00000ff058424 */ /* 0x000fce00078e00ff */
.L_x_481:
[----:B------:R-:W-:Y:S05]  /*1740*/  BSYNC.RECONVERGENT B0 ;  /* 0x0000000000007941 */ /* 0x000fea0003800200 */
.L_x_480:
[----:B------:R-:W-:Y:S01]  /*1750*/  DADD R4, R4, 1 ;  /* 0x3ff0000004047429 */ /* 0x000fe20000000000 */
[----:B------:R-:W-:Y:S01]  /*1760*/  PLOP3.LUT P0, PT, PT, PT, PT, 0x8, 0x80 ;  /* 0x000000000080781c */ /* 0x000fe20003f0e170 */
[----:B------:R-:W-:Y:S02]  /*1770*/  DADD R16, -R16, 1 ;  /* 0x3ff0000010107429 */ /* 0x000fe40000000100 */
[----:B------:R-:W-:-:S04]  /*1780*/  DSETP.NEU.AND P1, PT, R24, 1, PT ;  /* 0x3ff000001800742a */ /* 0x000fc80003f2d000 */
[----:B------:R-:W-:Y:S02]  /*1790*/  DMUL R4, R4, 0.5 ;  /* 0x3fe0000004047828 */ /* 0x000fe40000000000 */
[----:B------:R-:W-:-:S08]  /*17a0*/  DMUL R16, R16, 0.5 ;  /* 0x3fe0000010107828 */ /* 0x000fd00000000000 */
[----:B------:R-:W-:Y:S02]  /*17b0*/  FSEL R28, R4, RZ, P1 ;  /* 0x000000ff041c7208 */ /* 0x000fe40000800000 */
[----:B------:R-:W-:Y:S02]  /*17c0*/  FSEL R29, R5, 1.875, P1 ;  /* 0x3ff00000051d7808 */ /* 0x000fe40000800000 */
[----:B------:R-:W-:Y:S02]  /*17d0*/  FSEL R26, R16, RZ, P1 ;  /* 0x000000ff101a7208 */ /* 0x000fe40000800000 */
[----:B------:R-:W-:Y:S01]  /*17e0*/  FSEL R27, R17, RZ, P1 ;  /* 0x000000ff111b7208 */ /* 0x000fe20000800000 */
[----:B------:R-:W-:Y:S06]  /*17f0*/  BRA `(.L_x_482) ;  /* 0x0000000400487947 */ /* 0x000fec0003800000 */
.L_x_465:
[----:B------:R-:W-:Y:S01]  /*1800*/  UISETP.NE.AND UP0, UPT, UR32, URZ, UPT ;  /* 0x000000ff2000728c */ /* 0x000fe2000bf05270 */
[----:B------:R-:W-:-:S08]  /*1810*/  PLOP3.LUT P0, PT, PT, PT, PT, 0x8, 0x80 ;  /* 0x000000000080781c */ /* 0x000fd00003f0e170 */
[----:B------:R-:W-:Y:S05]  /*1820*/  BRA.U UP0, `(.L_x_482) ;  /* 0x00000005003c7547 */ /* 0x000fea000b800000 */
[----:B------:R-:W-:Y:S02]  /*1830*/  IMAD.U32 R22, RZ, RZ, UR6 ;  /* 0x00000006ff167e24 */ /* 0x000fe4000f8e00ff */
[----:B------:R-:W-:-:S05]  /*1840*/  IMAD.U32 R23, RZ, RZ, UR7 ;  /* 0x00000007ff177e24 */ /* 0x000fca000f8e00ff */
[----:B------:R-:W2:Y:S01]  /*1850*/  LDG.E.64 R32, desc[UR16][R22.64] ;  /* 0x0000001016207981 */ /* 0x000ea2000c1e1b00 */
[----:B------:R-:W-:Y:S01]  /*1860*/  IMAD.MOV.U32 R20, RZ, RZ, 0x652b82fe ;  /* 0x652b82feff147424 */ /* 0x000fe200078e00ff */
[----:B------:R-:W-:Y:S01]  /*1870*/  UMOV UR36, 0xfefa39ef ;  /* 0xfefa39ef00247882 */ /* 0x000fe20000000000 */
[----:B------:R-:W-:Y:S01]  /*1880*/  IMAD.MOV.U32 R21, RZ, RZ, 0x3ff71547 ;  /* 0x3ff71547ff157424 */ /* 0x000fe200078e00ff */
[----:B------:R-:W-:Y:S01]  /*1890*/  UMOV UR37, 0x3fe62e42 ;  /* 0x3fe62e4200257882 */ /* 0x000fe20000000000 */
[----:B------:R-:W-:Y:S01]  /*18a0*/  BSSY.RECONVERGENT B0, `(.L_x_482) ;  /* 0x0000047000007945 */ /* 0x000fe20003800200 */
[----:B------:R-:W-:Y:S01]  /*18b0*/  HFMA2 R28, -RZ, RZ, 0, 0 ;  /* 0x00000000ff1c7431 */ /* 0x000fe200000001ff */
[----:B------:R-:W-:Y:S02]  /*18c0*/  PLOP3.LUT P0, PT, PT, PT, PT, 0x80, 0x8 ;  /* 0x000000000008781c */ /* 0x000fe40003f0f070 */
[----:B------:R-:W-:Y:S01]  /*18d0*/  CS2R R26, SRZ ;  /* 0x00000000001a7805 */ /* 0x000fe2000001ff00 */
[----:B------:R-:W-:Y:S01]  /*18e0*/  IMAD.MOV.U32 R29, RZ, RZ, 0x3ff00000 ;  /* 0x3ff00000ff1d7424 */ /* 0x000fe200078e00ff */
[----:B------:R-:W-:Y:S01]  /*18f0*/  CS2R R34, SRZ ;  /* 0x0000000000227805 */ /* 0x000fe2000001ff00 */
[----:B--2---:R-:W-:-:S08]  /*1900*/  DMUL R32, R46, R32 ;  /* 0x000000202e207228 */ /* 0x004fd00000000000 */
[----:B------:R-:W-:-:S08]  /*1910*/  DMUL R18, R32, -R40 ;  /* 0x8000002820127228 */ /* 0x000fd00000000000 */
        /* <DEDUP_REMOVED lines=42> */
[C---:B------:R-:W-:Y:S01]  /*1bc0*/  DADD R16, R18.reuse, +INF ;  /* 0x7ff0000012107429 */ /* 0x040fe20000000000 */
[----:B------:R-:W-:Y:S01]  /*1bd0*/  CS2R R26, SRZ ;  /* 0x00000000001a7805 */ /* 0x000fe2000001ff00 */
[----:B------:R-:W-:Y:S01]  /*1be0*/  DSETP.GEU.AND P1, PT, R18, RZ, PT ;  /* 0x000000ff1200722a */ /* 0x000fe20003f2e000 */
[----:B------:R-:W-:Y:S01]  /*1bf0*/  IMAD.MOV.U32 R28, RZ, RZ, 0x0 ;  /* 0x00000000ff1c7424 */ /* 0x000fe200078e00ff */
[----:B------:R-:W-:Y:S01]  /*1c00*/  CS2R R34, SRZ ;  /* 0x0000000000227805 */ /* 0x000fe2000001ff00 */
[----:B------:R-:W-:-:S05]  /*1c10*/  IMAD.MOV.U32 R29, RZ, RZ, 0x3ff00000 ;  /* 0x3ff00000ff1d7424 */ /* 0x000fca00078e00ff */
[----:B------:R-:W-:Y:S02]  /*1c20*/  FSEL R30, R16, RZ, P1 ;  /* 0x000000ff101e7208 */ /* 0x000fe40000800000 */
[----:B------:R-:W-:Y:S01]  /*1c30*/  FSEL R31, R17, RZ, P1 ;  /* 0x000000ff111f7208 */ /* 0x000fe20000800000 */
[----:B------:R-:W-:Y:S06]  /*1c40*/  @P2 BRA `(.L_x_483) ;  /* 0x0000000000302947 */ /* 0x000fec0003800000 */
[C---:B------:R-:W-:Y:S01]  /*1c50*/  LEA.HI R10, R20.reuse, R20, RZ, 0x1 ;  /* 0x00000014140a7211 */ /* 0x040fe200078f08ff */
[----:B------:R-:W-:Y:S01]  /*1c60*/  IMAD.MOV.U32 R30, RZ, RZ, R4 ;  /* 0x000000ffff1e7224 */ /* 0x000fe200078e0004 */
[----:B------:R-:W-:Y:S01]  /*1c70*/  CS2R R26, SRZ ;  /* 0x00000000001a7805 */ /* 0x000fe2000001ff00 */
[----:B------:R-:W-:Y:S01]  /*1c80*/  IMAD.MOV.U32 R4, RZ, RZ, RZ ;  /* 0x000000ffff047224 */ /* 0x000fe200078e00ff */
[----:B------:R-:W-:Y:S01]  /*1c90*/  SHF.R.S32.HI R31, RZ, 0x1, R10 ;  /* 0x00000001ff1f7819 */ /* 0x000fe2000001140a */
[----:B------:R-:W-:Y:S01]  /*1ca0*/  IMAD.MOV.U32 R29, RZ, RZ, 0x3ff00000 ;  /* 0x3ff00000ff1d7424 */ /* 0x000fe200078e00ff */
[----:B------:R-:W-:Y:S02]  /*1cb0*/  MOV R28, 0x0 ;  /* 0x00000000001c7802 */ /* 0x000fe40000000f00 */
[----:B------:R-:W-:Y:S01]  /*1cc0*/  CS2R R34, SRZ ;  /* 0x0000000000227805 */ /* 0x000fe2000001ff00 */
[----:B------:R-:W-:Y:S02]  /*1cd0*/  IMAD.IADD R20, R20, 0x1, -R31 ;  /* 0x0000000114147824 */ /* 0x000fe400078e0a1f */
[----:B------:R-:W-:-:S03]  /*1ce0*/  IMAD R31, R31, 0x100000, R5 ;  /* 0x001000001f1f7824 */ /* 0x000fc600078e0205 */
[----:B------:R-:W-:-:S06]  /*1cf0*/  LEA R5, R20, 0x3ff00000, 0x14 ;  /* 0x3ff0000014057811 */ /* 0x000fcc00078ea0ff */
[----:B------:R-:W-:-:S11]  /*1d00*/  DMUL R30, R30, R4 ;  /* 0x000000041e1e7228 */ /* 0x000fd60000000000 */
.L_x_483:
[----:B---34-:R-:W-:Y:S05]  /*1d10*/  BSYNC.RECONVERGENT B0 ;  /* 0x0000000000007941 */ /* 0x018fea0003800200 */
.L_x_482:
[----:B------:R-:W0:Y:S01]  /*1d20*/  LDC.64 R22, c[0x0][0x390] ;  /* 0x0000e400ff167b82 */ /* 0x000e220000000a00 */
[----:B------:R-:W-:Y:S01]  /*1d30*/  UMOV UR36, 0xe7210be9 ;  /* 0xe7210be900247882 */ /* 0x000fe20000000000 */
[----:B------:R-:W-:Y:S01]  /*1d40*/  UMOV UR37, 0x3feffffd ;  /* 0x3feffffd00257882 */ /* 0x000fe20000000000 */
[----:B------:R-:W-:Y:S01]  /*1d50*/  IADD3 R4, P1, PT, R0, UR11, RZ ;  /* 0x0000000b00047c10 */ /* 0x000fe2000ff3e0ff */
[----:B------:R-:W-:Y:S01]  /*1d60*/  DSETP.GEU.AND P2, PT, R34, UR36, PT ;  /* 0x0000002422007e2a */ /* 0x000fe2000bf4e000 */
[----:B------:R-:W-:Y:S02]  /*1d70*/  BSSY.RECONVERGENT B0, `(.L_x_484) ;  /* 0x0000101000007945 */ /* 0x000fe40003800200 */
[----:B------:R-:W-:Y:S02]  /*1d80*/  IADD3.X R5, PT, PT, R15, UR34, RZ, P1, !PT ;  /* 0x000000220f057c10 */ /* 0x000fe40008ffe4ff */
[----:B------:R-:W-:-:S04]  /*1d90*/  LEA R24, P1, R4, UR28, 0x3 ;  /* 0x0000001c04187c11 */ /* 0x000fc8000f8218ff */
[----:B------:R-:W-:Y:S01]  /*1da0*/  LEA.HI.X R25, R4, UR29, R5, 0x3, P1 ;  /* 0x0000001d04197c11 */ /* 0x000fe200088f1c05 */
[----:B0-----:R-:W-:-:S04]  /*1db0*/  IMAD.WIDE R22, R12, 0x8, R22 ;  /* 0x000000080c167825 */ /* 0x001fc800078e0216 */
[----:B------:R-:W-:Y:S05]  /*1dc0*/  @!P0 BRA P2, `(.L_x_485) ;  /* 0x0000000c00008947 */ /* 0x000fea0001000000 */
[----:B------:R-:W0:Y:S01]  /*1dd0*/  LDC.64 R58, c[0x0][0x3a8] ;  /* 0x0000ea00ff3a7b82 */ /* 0x000e220000000a00 */
[----:B------:R1:W5:Y:S01]  /*1de0*/  LDG.E.64 R70, desc[UR16][R24.64+-0x8] ;  /* 0xfffff81018467981 */ /* 0x000362000c1e1b00 */
[----:B0-----:R-:W-:-:S05]  /*1df0*/  IMAD.WIDE R58, R11, 0x8, R58 ;  /* 0x000000080b3a7825 */ /* 0x001fca00078e023a */
[----:B------:R1:W5:Y:S01]  /*1e00*/  LDG.E.64 R68, desc[UR16][R58.64] ;  /* 0x000000103a447981 */ /* 0x000362000c1e1b00 */
[----:B------:R-:W-:Y:S01]  /*1e10*/  DADD R88, -RZ, |R26| ;  /* 0x00000000ff587229 */ /* 0x000fe2000000051a */
[----:B------:R-:W-:Y:S01]  /*1e20*/  BSSY.RECONVERGENT B1, `(.L_x_486) ;  /* 0x0000004000017945 */ /* 0x000fe20003800200 */
[----:B------:R-:W-:Y:S01]  /*1e30*/  IMAD.MOV.U32 R87, RZ, RZ, 0x40000000 ;  /* 0x40000000ff577424 */ /* 0x000fe200078e00ff */
[----:B------:R-:W-:-:S08]  /*1e40*/  MOV R10, 0x1e60 ;  /* 0x00001e60000a7802 */ /* 0x000fd00000000f00 */
[----:B-1-345:R-:W-:Y:S05]  /*1e50*/  CALL.REL.NOINC `($_Z19fband_noniso_notabuPdS_S_S_S_S_S_S_S_S_S_iidddddiidi$__internal_accurate_pow) ;  /* 0x00000084007c7944 */ /* 0x03afea0003c00000 */
[----:B------:R-:W-:Y:S05]  /*1e60*/  BSYNC.RECONVERGENT B1 ;  /* 0x0000000000017941 */ /* 0x000fea0003800200 */
.L_x_486:
[C---:B------:R-:W-:Y:S01]  /*1e70*/  DADD R4, R26.reuse, 2 ;  /* 0x400000001a047429 */ /* 0x040fe20000000000 */
[----:B------:R-:W-:Y:S01]  /*1e80*/  BSSY.RECONVERGENT B1, `(.L_x_487) ;  /* 0x000000f000017945 */ /* 0x000fe20003800200 */
[----:B------:R-:W-:-:S06]  /*1e90*/  DSETP.NEU.AND P1, PT, R26, RZ, PT ;  /* 0x000000ff1a00722a */ /* 0x000fcc0003f2d000 */
[----:B------:R-:W-:Y:S02]  /*1ea0*/  FSEL R46, R17, RZ, P1 ;  /* 0x000000ff112e7208 */ /* 0x000fe40000800000 */
[----:B------:R-:W-:Y:S01]  /*1eb0*/  LOP3.LUT R10, R5, 0x7ff00000, RZ, 0xc0, !PT ;  /* 0x7ff00000050a7812 */ /* 0x000fe200078ec0ff */
[----:B------:R-:W-:Y:S01]  /*1ec0*/  DADD R4, -RZ, |R30| ;  /* 0x00000000ff047229 */ /* 0x000fe2000000051e */
[----:B------:R-:W-:Y:S02]  /*1ed0*/  FSEL R47, R16, RZ, P1 ;  /* 0x000000ff102f7208 */ /* 0x000fe40000800000 */
        /* <DEDUP_REMOVED lines=9> */
.L_x_488:
[----:B------:R-:W-:Y:S05]  /*1f70*/  BSYNC.RECONVERGENT B1 ;  /* 0x0000000000017941 */ /* 0x000fea0003800200 */
.L_x_487:
[----:B------:R-:W-:Y:S01]  /*1f80*/  BSSY.RECONVERGENT B1, `(.L_x_489) ;  /* 0x0000005000017945 */ /* 0x000fe20003800200 */
[----:B------:R-:W-:Y:S01]  /*1f90*/  IMAD.MOV.U32 R89, RZ, RZ, R5 ;  /* 0x000000ffff597224 */ /* 0x000fe200078e0005 */
[----:B------:R-:W-:Y:S01]  /*1fa0*/  MOV R10, 0x1fd0 ;  /* 0x00001fd0000a7802 */ /* 0x000fe20000000f00 */
[----:B------:R-:W-:-:S07]  /*1fb0*/  IMAD.MOV.U32 R87, RZ, RZ, 0x40000000 ;  /* 0x40000000ff577424 */ /* 0x000fce00078e00ff */
[----:B------:R-:W-:Y:S05]  /*1fc0*/  CALL.REL.NOINC `($_Z19fband_noniso_notabuPdS_S_S_S_S_S_S_S_S_S_iidddddiidi$__internal_accurate_pow) ;  /* 0x0000008400207944 */ /* 0x000fea0003c00000 */
[----:B------:R-:W-:Y:S05]  /*1fd0*/  BSYNC.RECONVERGENT B1 ;  /* 0x0000000000017941 */ /* 0x000fea0003800200 */
.L_x_489:
[C---:B------:R-:W-:Y:S01]  /*1fe0*/  DADD R4, R30.reuse, 2 ;  /* 0x400000001e047429 */ /* 0x040fe20000000000 */
[----:B------:R-:W-:Y:S01]  /*1ff0*/  BSSY.RECONVERGENT B1, `(.L_x_490) ;  /* 0x000000f000017945 */ /* 0x000fe20003800200 */
[----:B------:R-:W-:Y:S02]  /*2000*/  DADD R18, -RZ, |R28| ;  /* 0x00000000ff127229 */ /* 0x000fe4000000051c */
[----:B------:R-:W-:-:S06]  /*2010*/  DSETP.NEU.AND P1, PT, R30, RZ, PT ;  /* 0x000000ff1e00722a */ /* 0x000fcc0003f2d000 */
[----:B------:R-:W-:Y:S02]  /*2020*/  LOP3.LUT R4, R5, 0x7ff00000, RZ, 0xc0, !PT ;  /* 0x7ff0000005047812 */ /* 0x000fe400078ec0ff */
[----:B------:R-:W-:Y:S01]  /*2030*/  FSEL R5, R16, RZ, P1 ;  /* 0x000000ff10057208 */ /* 0x000fe20000800000 */
[----:B------:R-:W-:Y:S01]  /*2040*/  IMAD.MOV.U32 R88, RZ, RZ, R18 ;  /* 0x000000ffff587224 */ /* 0x000fe200078e0012 */
[----:B------:R-:W-:Y:S02]  /*2050*/  ISETP.NE.AND P2, PT, R4, 0x7ff00000, PT ;  /* 0x7ff000000400780c */ /* 0x000fe40003f45270 */
[----:B------:R-:W-:-:S11]  /*2060*/  FSEL R4, R17, RZ, P1 ;  /* 0x000000ff11047208 */ /* 0x000fd60000800000 */
[----:B------:R-:W-:Y:S05]  /*2070*/  @P2 BRA `(.L_x_491) ;  /* 0x0000000000182947 */ /* 0x000fea0003800000 */
[----:B------:R-:W-:-:S14]  /*2080*/  DSETP.NAN.AND P1, PT, R30, R30, PT ;  /* 0x0000001e1e00722a */ /* 0x000fdc0003f28000 */
[----:B------:R-:W-:Y:S01]  /*2090*/  @P1 DADD R4, R30, 2 ;  /* 0x400000001e041429 */ /* 0x000fe20000000000 */
[----:B------:R-:W-:Y:S10]  /*20a0*/  @P1 BRA `(.L_x_491) ;  /* 0x00000000000c1947 */ /* 0x000ff40003800000 */
[----:B------:R-:W-:-:S14]  /*20b0*/  DSETP.NEU.AND P1, PT, |R30|, +INF , PT ;  /* 0x7ff000001e00742a */ /* 0x000fdc0003f2d200 */
[----:B------:R-:W-:Y:S01]  /*20c0*/  @!P1 MOV R4, 0x0 ;  /* 0x0000000000049802 */ /* 0x000fe20000000f00 */
[----:B------:R-:W-:-:S07]  /*20d0*/  @!P1 IMAD.MOV.U32 R5, RZ, RZ, 0x7ff00000 ;  /* 0x7ff00000ff059424 */ /* 0x000fce00078e00ff */
.L_x_491:
[----:B------:R-:W-:Y:S05]  /*20e0*/  BSYNC.RECONVERGENT B1 ;  /* 0x0000000000017941 */ /* 0x000fea0003800200 */
.L_x_490:
[----:B------:R-:W-:Y:S01]  /*20f0*/  BSSY.RECONVERGENT B1, `(.L_x_492) ;  /* 0x0000005000017945 */ /* 0x000fe20003800200 */
[----:B------:R-:W-:Y:S01]  /*2100*/  IMAD.MOV.U32 R89, RZ, RZ, R19 ;  /* 0x000000ffff597224 */ /* 0x000fe200078e0013 */
[----:B------:R-:W-:Y:S01]  /*2110*/  MOV R10, 0x2140 ;  /* 0x00002140000a7802 */ /* 0x000fe20000000f00 */
[----:B------:R-:W-:-:S07]  /*2120*/  IMAD.MOV.U32 R87, RZ, RZ, 0x40000000 ;  /* 0x40000000ff577424 */ /* 0x000fce00078e00ff */
[----:B------:R-:W-:Y:S05]  /*2130*/  CALL.REL.NOINC `($_Z19fband_noniso_notabuPdS_S_S_S_S_S_S_S_S_S_iidddddiidi$__internal_accurate_pow) ;  /* 0x0000008000c47944 */ /* 0x000fea0003c00000 */
[----:B------:R-:W-:Y:S05]  /*2140*/  BSYNC.RECONVERGENT B1 ;  /* 0x0000000000017941 */ /* 0x000fea0003800200 */
.L_x_492:
[C---:B------:R-:W-:Y:S01]  /*2150*/  DADD R18, R28.reuse, 2 ;  /* 0x400000001c127429 */ /* 0x040fe20000000000 */
[----:B------:R-:W-:Y:S01]  /*2160*/  BSSY.RECONVERGENT B1, `(.L_x_493) ;  /* 0x0000014000017945 */ /* 0x000fe20003800200 */
[----:B------:R-:W-:Y:S02]  /*2170*/  DSETP.NEU.AND P2, PT, R28, RZ, PT ;  /* 0x000000ff1c00722a */ /* 0x000fe40003f4d000 */
[----:B------:R-:W-:Y:S02]  /*2180*/  DSETP.NEU.AND P4, PT, R26, 1, PT ;  /* 0x3ff000001a00742a */ /* 0x000fe40003f8d000 */
[----:B------:R-:W-:Y:S02]  /*2190*/  DSETP.NEU.AND P5, PT, R30, 1, PT ;  /* 0x3ff000001e00742a */ /* 0x000fe40003fad000 */
[----:B------:R-:W-:Y:S02]  /*21a0*/  DSETP.NEU.AND P1, PT, R28, 1, PT ;  /* 0x3ff000001c00742a */ /* 0x000fe40003f2d000 */
[----:B------:R-:W-:-:S02]  /*21b0*/  LOP3.LUT R18, R19, 0x7ff00000, RZ, 0xc0, !PT ;  /* 0x7ff0000013127812 */ /* 0x000fc400078ec0ff */
[----:B------:R-:W-:Y:S02]  /*21c0*/  FSEL R19, R16, RZ, P2 ;  /* 0x000000ff10137208 */ /* 0x000fe40001000000 */
[----:B------:R-:W-:Y:S02]  /*21d0*/  ISETP.NE.AND P3, PT, R18, 0x7ff00000, PT ;  /* 0x7ff000001200780c */ /* 0x000fe40003f65270 */
[----:B------:R-:W-:Y:S02]  /*21e0*/  FSEL R18, R17, RZ, P2 ;  /* 0x000000ff11127208 */ /* 0x000fe40001000000 */
[----:B------:R-:W-:Y:S02]  /*21f0*/  FSEL R54, R46, RZ, P4 ;  /* 0x000000ff2e367208 */ /* 0x000fe40002000000 */
[----:B------:R-:W-:Y:S02]  /*2200*/  FSEL R55, R47, 1.875, P4 ;  /* 0x3ff000002f377808 */ /* 0x000fe40002000000 */
[----:B------:R-:W-:-:S02]  /*2210*/  FSEL R4, R4, RZ, P5 ;  /* 0x000000ff04047208 */ /* 0x000fc40002800000 */
[----:B------:R-:W-:-:S03]  /*2220*/  FSEL R5, R5, 1.875, P5 ;  /* 0x3ff0000005057808 */ /* 0x000fc60002800000 */
[----:B------:R-:W-:Y:S05]  /*2230*/  @P3 BRA `(.L_x_494) ;  /* 0x0000000000183947 */ /* 0x000fea0003800000 */
[----:B------:R-:W-:-:S14]  /*2240*/  DSETP.NAN.AND P2, PT, R28, R28, PT ;  /* 0x0000001c1c00722a */ /* 0x000fdc0003f48000 */
[----:B------:R-:W-:Y:S01]  /*2250*/  @P2 DADD R18, R28, 2 ;  /* 0x400000001c122429 */ /* 0x000fe20000000000 */
[----:B------:R-:W-:Y:S10]  /*2260*/  @P2 BRA `(.L_x_494) ;  /* 0x00000000000c2947 */ /* 0x000ff40003800000 */
[----:B------:R-:W-:-:S14]  /*2270*/  DSETP.NEU.AND P2, PT, |R28|, +INF , PT ;  /* 0x7ff000001c00742a */ /* 0x000fdc0003f4d200 */
[----:B------:R-:W-:Y:S02]  /*2280*/  @!P2 IMAD.MOV.U32 R18, RZ, RZ, 0x0 ;  /* 0x00000000ff12a424 */ /* 0x000fe400078e00ff */
[----:B------:R-:W-:-:S07]  /*2290*/  @!P2 IMAD.MOV.U32 R19, RZ, RZ, 0x7ff00000 ;  /* 0x7ff00000ff13a424 */ /* 0x000fce00078e00ff */
.L_x_494:
[----:B------:R-:W-:Y:S05]  /*22a0*/  BSYNC.RECONVERGENT B1 ;  /* 0x0000000000017941 */ /* 0x000fea0003800200 */
.L_x_493:
[----:B------:R-:W-:Y:S01]  /*22b0*/  FSEL R16, R18, RZ, P1 ;  /* 0x000000ff12107208 */ /* 0x000fe20000800000 */
[----:B------:R-:W-:Y:S01]  /*22c0*/  DMUL R56, R28, R26 ;  /* 0x0000001a1c387228 */ /* 0x000fe20000000000 */
[----:B------:R-:W-:Y:S01]  /*22d0*/  FSEL R17, R19, 1.875, P1 ;  /* 0x3ff0000013117808 */ /* 0x000fe20000800000 */
[----:B------:R-:W-:Y:S05]  /*22e0*/  BSSY.RECONVERGENT B1, `(.L_x_495) ;  /* 0x0000018000017945 */ /* 0x000fea0003800200 */
[----:B------:R-:W-:Y:S02]  /*22f0*/  DFMA R66, R54, R4, -R16 ;  /* 0x000000043642722b */ /* 0x000fe40000000810 */
[----:B------:R-:W-:-:S02]  /*2300*/  DADD R4, -R4, 1 ;  /* 0x3ff0000004047429 */ /* 0x000fc40000000100 */
[--C-:B------:R-:W-:Y:S02]  /*2310*/  DADD R50, R54, -R16.reuse ;  /* 0x0000000036327229 */ /* 0x100fe40000000810 */
[----:B------:R-:W0:Y:S01]  /*2320*/  MUFU.RCP64H R19, R67 ;  /* 0x0000004300137308 */ /* 0x000e220000001800 */
[----:B------:R-:W-:-:S03]  /*2330*/  DFMA R54, R30, R54, R16 ;  /* 0x000000361e36722b */ /* 0x000fc60000000010 */
[----:B------:R-:W-:Y:S01]  /*2340*/  VIADD R18, R67, 0x300402 ;  /* 0x0030040243127836 */ /* 0x000fe20000000000 */
[----:B------:R-:W-:Y:S02]  /*2350*/  DMUL R56, R56, R4 ;  /* 0x0000000438387228 */ /* 0x000fe40000000000 */
[----:B------:R-:W-:Y:S02]  /*2360*/  DMUL R50, R30, R50 ;  /* 0x000000321e327228 */ /* 0x000fe40000000000 */
[----:B------:R-:W-:Y:S01]  /*2370*/  FSETP.GEU.AND P1, PT, |R18|, 5.8789094863358348022e-39, PT ;  /* 0x004004021200780b */ /* 0x000fe20003f2e200 */
[----:B0-----:R-:W-:-:S08]  /*2380*/  DFMA R20, -R66, R18, 1 ;  /* 0x3ff000004214742b */ /* 0x001fd00000000112 */
[----:B------:R-:W-:-:S08]  /*2390*/  DFMA R20, R20, R20, R20 ;  /* 0x000000141414722b */ /* 0x000fd00000000014 */
[----:B------:R-:W-:-:S08]  /*23a0*/  DFMA R20, R18, R20, R18 ;  /* 0x000000141214722b */ /* 0x000fd00000000012 */
[----:B------:R-:W-:-:S08]  /*23b0*/  DFMA R52, -R66, R20, 1 ;  /* 0x3ff000004234742b */ /* 0x000fd00000000114 */
[----:B------:R-:W-:Y:S01]  /*23c0*/  DFMA R52, R20, R52, R20 ;  /* 0x000000341434722b */ /* 0x000fe20000000014 */
[----:B------:R-:W-:Y:S10]  /*23d0*/  @P1 BRA `(.L_x_496) ;  /* 0x0000000000201947 */ /* 0x000ff40003800000 */
[----:B------:R-:W-:Y:S01]  /*23e0*/  LOP3.LUT R10, R67, 0x7fffffff, RZ, 0xc0, !PT ;  /* 0x7fffffff430a7812 */ /* 0x000fe200078ec0ff */
[----:B------:R-:W-:Y:S01]  /*23f0*/  IMAD.MOV.U32 R18, RZ, RZ, R66 ;  /* 0x000000ffff127224 */ /* 0x000fe200078e0042 */
[----:B------:R-:W-:Y:S01]  /*2400*/  MOV R16, 0x2440 ;  /* 0x0000244000107802 */ /* 0x000fe20000000f00 */
[----:B------:R-:W-:Y:S01]  /*2410*/  IMAD.MOV.U32 R17, RZ, RZ, R67 ;  /* 0x000000ffff117224 */ /* 0x000fe200078e0043 */
[----:B------:R-:W-:-:S07]  /*2420*/  IADD3 R10, PT, PT, R10, -0x100000, RZ ;  /* 0xfff000000a0a7810 */ /* 0x000fce0007ffe0ff */
[----:B------:R-:W-:Y:S05]  /*2430*/  CALL.REL.NOINC `($__internal_9_$__cuda_sm20_dblrcp_rn_slowpath_v3) ;  /* 0x0000007400dc7944 */ /* 0x000fea0003c00000 */
[----:B------:R-:W-:Y:S02]  /*2440*/  IMAD.MOV.U32 R52, RZ, RZ, R10 ;  /* 0x000000ffff347224 */ /* 0x000fe400078e000a */
[----:B------:R-:W-:-:S07]  /*2450*/  IMAD.MOV.U32 R53, RZ, RZ, R17 ;  /* 0x000000ffff357224 */ /* 0x000fce00078e0011 */
.L_x_496:
[----:B------:R-:W-:Y:S05]  /*2460*/  BSYNC.RECONVERGENT B1 ;  /* 0x0000000000017941 */ /* 0x000fea0003800200 */
.L_x_495:
[----:B------:R-:W0:Y:S08]  /*2470*/  LDC.64 R48, c[0x0][0x398] ;  /* 0x0000e600ff307b82 */ /* 0x000e300000000a00 */
[----:B------:R-:W1:Y:S08]  /*2480*/  LDC.64 R46, c[0x0][0x380] ;  /* 0x0000e000ff2e7b82 */ /* 0x000e700000000a00 */
[----:B------:R-:W2:Y:S01]  /*2490*/  LDC.64 R72, c[0x0][0x3f8] ;  /* 0x0000fe00ff487b82 */ /* 0x000ea20000000a00 */
[----:B0-----:R-:W-:-:S07]  /*24a0*/  IMAD.WIDE R48, R12, 0x8, R48 ;  /* 0x000000080c307825 */ /* 0x001fce00078e0230 */
[----:B------:R-:W0:Y:S01]  /*24b0*/  LDC R10, c[0x0][0x404] ;  /* 0x00010100ff0a7b82 */ /* 0x000e220000000800 */
[----:B------:R-:W3:Y:S01]  /*24c0*/  LDG.E.64 R16, desc[UR16][R48.64] ;  /* 0x0000001030107981 */ /* 0x000ee2000c1e1b00 */
[----:B-1----:R-:W-:-:S05]  /*24d0*/  IMAD.WIDE R46, R14, 0x8, R46 ;  /* 0x000000080e2e7825 */ /* 0x002fca00078e022e */
[----:B------:R-:W4:Y:S01]  /*24e0*/  LDG.E.64 R62, desc[UR16][R46.64] ;  /* 0x000000102e3e7981 */ /* 0x000f22000c1e1b00 */
[----:B------:R-:W-:Y:S01]  /*24f0*/  IMAD.MOV.U32 R4, RZ, RZ, 0x1 ;  /* 0x00000001ff047424 */ /* 0x000fe200078e00ff */
[----:B------:R-:W-:Y:S01]  /*2500*/  DADD R64, R66, R56 ;  /* 0x0000000042407229 */ /* 0x000fe20000000038 */
[----:B------:R-:W-:Y:S01]  /*2510*/  BSSY.RECONVERGENT B2, `(.L_x_497) ;  /* 0x000001c000027945 */ /* 0x000fe20003800200 */
[----:B--2---:R-:W-:-:S06]  /*2520*/  DFMA R72, R34, R72, 1 ;  /* 0x3ff000002248742b */ /* 0x004fcc0000000048 */
[----:B------:R-:W1:Y:S01]  /*2530*/  MUFU.RCP64H R5, R73 ;  /* 0x0000004900057308 */ /* 0x000e620000001800 */
[----:B0-----:R-:W-:Y:S01]  /*2540*/  FSETP.GEU.AND P2, PT, |R10|, 6.5827683646048100446e-37, PT ;  /* 0x036000000a00780b */ /* 0x001fe20003f4e200 */
[----:B-1----:R-:W-:-:S08]  /*2550*/  DFMA R18, -R72, R4, 1 ;  /* 0x3ff000004812742b */ /* 0x002fd00000000104 */
[----:B------:R-:W-:-:S08]  /*2560*/  DFMA R18, R18, R18, R18 ;  /* 0x000000121212722b */ /* 0x000fd00000000012 */
[----:B------:R-:W-:-:S08]  /*2570*/  DFMA R18, R4, R18, R4 ;  /* 0x000000120412722b */ /* 0x000fd00000000004 */
[----:B------:R-:W-:-:S08]  /*2580*/  DFMA R4, -R72, R18, 1 ;  /* 0x3ff000004804742b */ /* 0x000fd00000000112 */
[----:B------:R-:W-:-:S08]  /*2590*/  DFMA R4, R18, R4, R18 ;  /* 0x000000041204722b */ /* 0x000fd00000000012 */
[----:B------:R-:W-:-:S08]  /*25a0*/  DMUL R18, R4, UR22 ;  /* 0x0000001604127c28 */ /* 0x000fd00008000000 */
[----:B------:R-:W-:-:S08]  /*25b0*/  DFMA R20, -R72, R18, UR22 ;  /* 0x0000001648147e2b */ /* 0x000fd00008000112 */
[----:B------:R-:W-:Y:S02]  /*25c0*/  DFMA R4, R4, R20, R18 ;  /* 0x000000140404722b */ /* 0x000fe40000000012 */
[----:B------:R-:W-:-:S08]  /*25d0*/  DMUL R18, R68, R50 ;  /* 0x0000003244127228 */ /* 0x000fd00000000000 */
[----:B------:R-:W-:Y:S01]  /*25e0*/  FFMA R20, RZ, R73, R5 ;  /* 0x00000049ff147223 */ /* 0x000fe20000000005 */
[----:B------:R-:W-:-:S04]  /*25f0*/  DFMA R64, R70, R64, -R18 ;  /* 0x000000404640722b */ /* 0x000fc80000000812 */
[----:B------:R-:W-:Y:S01]  /*2600*/  FSETP.GT.AND P1, PT, |R20|, 1.469367938527859385e-39, PT ;  /* 0x001000001400780b */ /* 0x000fe20003f24200 */
[----:B---3--:R-:W-:-:S08]  /*2610*/  DMUL R16, R56, R16 ;  /* 0x0000001038107228 */ /* 0x008fd00000000000 */
[----:B----4-:R-:W-:-:S04]  /*2620*/  DFMA R62, R50, R62, -R16 ;  /* 0x0000003e323e722b */ /* 0x010fc80000000810 */
[----:B------:R-:W-:Y:S07]  /*2630*/  @P1 BRA P2, `(.L_x_498) ;  /* 0x0000000000241947 */ /* 0x000fee0001000000 */
[----:B------:R-:W0:Y:S01]  /*2640*/  LDCU.64 UR36, c[0x0][0x400] ;  /* 0x00008000ff2477ac */ /* 0x000e220008000a00 */
[----:B------:R-:W-:Y:S01]  /*2650*/  IMAD.MOV.U32 R18, RZ, RZ, R72 ;  /* 0x000000ffff127224 */ /* 0x000fe200078e0048 */
[----:B------:R-:W-:Y:S01]  /*2660*/  MOV R10, 0x26b0 ;  /* 0x000026b0000a7802 */ /* 0x000fe20000000f00 */
[----:B------:R-:W-:Y:S02]  /*2670*/  IMAD.MOV.U32 R21, RZ, RZ, R73 ;  /* 0x000000ffff157224 */ /* 0x000fe400078e0049 */
[----:B0-----:R-:W-:Y:S02]  /*2680*/  IMAD.U32 R76, RZ, RZ, UR36 ;  /* 0x00000024ff4c7e24 */ /* 0x001fe4000f8e00ff */
[----:B------:R-:W-:-:S07]  /*2690*/  IMAD.U32 R77, RZ, RZ, UR37 ;  /* 0x00000025ff4d7e24 */ /* 0x000fce000f8e00ff */
[----:B------:R-:W-:Y:S05]  /*26a0*/  CALL.REL.NOINC `($__internal_10_$__cuda_sm20_div_rn_f64_full) ;  /* 0x0000007400f47944 */ /* 0x000fea0003c00000 */
[----:B------:R-:W-:Y:S01]  /*26b0*/  IMAD.MOV.U32 R4, RZ, RZ, R20 ;  /* 0x000000ffff047224 */ /* 0x000fe200078e0014 */
[----:B------:R-:W-:-:S07]  /*26c0*/  MOV R5, R21 ;  /* 0x0000001500057202 */ /* 0x000fce0000000f00 */
.L_x_498:
[----:B------:R-:W-:Y:S05]  /*26d0*/  BSYNC.RECONVERGENT B2 ;  /* 0x0000000000027941 */ /* 0x000fea0003800200 */
.L_x_497:
[----:B------:R-:W0:Y:S01]  /*26e0*/  MUFU.RCP64H R17, R33 ;  /* 0x0000002100117308 */ /* 0x000e220000001800 */
[----:B------:R-:W-:Y:S01]  /*26f0*/  IMAD.MOV.U32 R16, RZ, RZ, 0x1 ;  /* 0x00000001ff107424 */ /* 0x000fe200078e00ff */
[----:B------:R-:W-:Y:S01]  /*2700*/  DADD R76, R70, -R68 ;  /* 0x00000000464c7229 */ /* 0x000fe20000000844 */
        /* <DEDUP_REMOVED lines=16> */
[----:B------:R-:W-:Y:S05]  /*2810*/  CALL.REL.NOINC `($__internal_10_$__cuda_sm20_div_rn_f64_full) ;  /* 0x0000007400987944 */ /* 0x000fea0003c00000 */
.L_x_500:
[----:B------:R-:W-:Y:S05]  /*2820*/  BSYNC.RECONVERGENT B2 ;  /* 0x0000000000027941 */ /* 0x000fea0003800200 */
.L_x_499:
[----:B------:R-:W-:Y:S01]  /*2830*/  DADD R66, -R66, R50 ;  /* 0x0000000042427229 */ /* 0x000fe20000000132 */
[----:B------:R-:W-:Y:S01]  /*2840*/  UMOV UR36, 0xeb1c432d ;  /* 0xeb1c432d00247882 */ /* 0x000fe20000000000 */
[----:B------:R-:W-:Y:S01]  /*2850*/  DMUL R4, R20, R4 ;  /* 0x0000000414047228 */ /* 0x000fe20000000000 */
[----:B------:R-:W-:Y:S02]  /*2860*/  UMOV UR37, 0x3f1a36e2 ;  /* 0x3f1a36e200257882 */ /* 0x000fe40000000000 */
[----:B------:R-:W-:-:S03]  /*2870*/  DSETP.GEU.AND P1, PT, R32, UR36, PT ;  /* 0x0000002420007e2a */ /* 0x000fc6000bf2e000 */
[----:B------:R-:W-:-:S08]  /*2880*/  DADD R66, R56, R66 ;  /* 0x0000000038427229 */ /* 0x000fd00000000042 */
[----:B------:R-:W-:-:S08]  /*2890*/  DFMA R4, R4, R66, R64 ;  /* 0x000000420404722b */ /* 0x000fd00000000040 */
[----:B------:R-:W-:-:S08]  /*28a0*/  DFMA R62, R4, UR12, R62 ;  /* 0x0000000c043e7c2b */ /* 0x000fd0000800003e */
[----:B------:R-:W-:-:S07]  /*28b0*/  DMUL R62, R62, R52 ;  /* 0x000000343e3e7228 */ /* 0x000fce0000000000 */
[----:B------:R0:W-:Y:S01]  /*28c0*/  STG.E.64 desc[UR16][R22.64], R62 ;  /* 0x0000003e16007986 */ /* 0x0001e2000c101b10 */
[----:B------:R-:W-:Y:S05]  /*28d0*/  @P1 BRA `(.L_x_501) ;  /* 0x0000000400281947 */ /* 0x000fea0003800000 */
[----:B------:R-:W2:Y:S04]  /*28e0*/  LDG.E.64 R58, desc[UR16][R58.64] ;  /* 0x000000103a3a7981 */ /* 0x000ea8000c1e1b00 */
[----:B------:R-:W2:Y:S04]  /*28f0*/  LDG.E.64 R4, desc[UR16][R24.64+-0x8] ;  /* 0xfffff81018047981 */ /* 0x000ea8000c1e1b00 */
[----:B------:R-:W3:Y:S04]  /*2900*/  LDG.E.64 R48, desc[UR16][R48.64] ;  /* 0x0000001030307981 */ /* 0x000ee8000c1e1b00 */
[----:B------:R-:W4:Y:S01]  /*2910*/  LDG.E.64 R46, desc[UR16][R46.64] ;  /* 0x000000102e2e7981 */ /* 0x000f22000c1e1b00 */
[----:B------:R-:W-:-:S08]  /*2920*/  DADD R16, -R30, 1 ;  /* 0x3ff000001e107429 */ /* 0x000fd00000000100 */
[----:B------:R-:W-:Y:S02]  /*2930*/  DFMA R16, R54, -R16, R56 ;  /* 0x800000103610722b */ /* 0x000fe40000000038 */
[----:B--2---:R-:W-:Y:S02]  /*2940*/  DADD R4, R58, R4 ;  /* 0x000000003a047229 */ /* 0x004fe40000000004 */
[----:B---3--:R-:W-:-:S06]  /*2950*/  DMUL R56, R56, R48 ;  /* 0x0000003038387228 */ /* 0x008fcc0000000000 */
[----:B------:R-:W-:Y:S02]  /*2960*/  DMUL R4, R4, 0.5 ;  /* 0x3fe0000004047828 */ /* 0x000fe40000000000 */
[----:B----4-:R-:W-:-:S06]  /*2970*/  DFMA R56, R50, R46, -R56 ;  /* 0x0000002e3238722b */ /* 0x010fcc0000000838 */
[----:B------:R-:W-:-:S08]  /*2980*/  DMUL R4, R4, R16 ;  /* 0x0000001004047228 */ /* 0x000fd00000000000 */
[----:B------:R-:W-:-:S08]  /*2990*/  DFMA R4, R4, UR12, R56 ;  /* 0x0000000c04047c2b */ /* 0x000fd00008000038 */
[----:B0-----:R-:W-:-:S07]  /*29a0*/  DMUL R62, R4, R52 ;  /* 0x00000034043e7228 */ /* 0x001fce0000000000 */
[----:B------:R1:W-:Y:S01]  /*29b0*/  STG.E.64 desc[UR16][R22.64], R62 ;  /* 0x0000003e16007986 */ /* 0x0003e2000c101b10 */
[----:B------:R-:W-:Y:S05]  /*29c0*/  BRA `(.L_x_501) ;  /* 0x0000000000ec7947 */ /* 0x000fea0003800000 */
.L_x_485:
[----:B------:R-:W0:Y:S08]  /*29d0*/  LDC.64 R4, c[0x0][0x380] ;  /* 0x0000e000ff047b82 */ /* 0x000e300000000a00 */
[----:B------:R-:W1:Y:S01]  /*29e0*/  LDC.64 R16, c[0x0][0x398] ;  /* 0x0000e600ff107b82 */ /* 0x000e620000000a00 */
[----:B0-----:R-:W-:-:S06]  /*29f0*/  IMAD.WIDE R62, R14, 0x8, R4 ;  /* 0x000000080e3e7825 */ /* 0x001fcc00078e0204 */
[----:B------:R-:W2:Y:S01]  /*2a00*/  LDG.E.64 R62, desc[UR16][R62.64] ;  /* 0x000000103e3e7981 */ /* 0x000ea2000c1e1b00 */
[----:B-1----:R-:W-:-:S06]  /*2a10*/  IMAD.WIDE R4, R12, 0x8, R16 ;  /* 0x000000080c047825 */ /* 0x002fcc00078e0210 */
[----:B------:R-:W2:Y:S01]  /*2a20*/  LDG.E.64 R4, desc[UR16][R4.64] ;  /* 0x0000001004047981 */ /* 0x000ea2000c1e1b00 */
[----:B------:R-:W-:-:S06]  /*2a30*/  DMUL R46, R32, R36 ;  /* 0x00000024202e7228 */ /* 0x000fcc0000000000 */
[----:B------:R-:W0:Y:S01]  /*2a40*/  MUFU.RCP64H R17, R47 ;  /* 0x0000002f00117308 */ /* 0x000e220000001800 */
[----:B------:R-:W-:-:S06]  /*2a50*/  IMAD.MOV.U32 R16, RZ, RZ, 0x1 ;  /* 0x00000001ff107424 */ /* 0x000fcc00078e00ff */
[----:B0-----:R-:W-:-:S08]  /*2a60*/  DFMA R18, -R46, R16, 1 ;  /* 0x3ff000002e12742b */ /* 0x001fd00000000110 */
[----:B------:R-:W-:-:S08]  /*2a70*/  DFMA R18, R18, R18, R18 ;  /* 0x000000121212722b */ /* 0x000fd00000000012 */
[----:B------:R-:W-:-:S08]  /*2a80*/  DFMA R18, R16, R18, R16 ;  /* 0x000000121012722b */ /* 0x000fd00000000010 */
[----:B------:R-:W-:-:S08]  /*2a90*/  DFMA R16, -R46, R18, 1 ;  /* 0x3ff000002e10742b */ /* 0x000fd00000000112 */
[----:B------:R-:W-:-:S08]  /*2aa0*/  DFMA R16, R18, R16, R18 ;  /* 0x000000101210722b */ /* 0x000fd00000000012 */
[----:B------:R-:W-:-:S08]  /*2ab0*/  DMUL R20, R16, UR14 ;  /* 0x0000000e10147c28 */ /* 0x000fd00008000000 */
[----:B------:R-:W-:-:S08]  /*2ac0*/  DFMA R18, -R46, R20, UR14 ;  /* 0x0000000e2e127e2b */ /* 0x000fd00008000114 */
[----:B------:R-:W-:Y:S01]  /*2ad0*/  DFMA R20, R16, R18, R20 ;  /* 0x000000121014722b */ /* 0x000fe20000000014 */
[----:B------:R-:W-:-:S09]  /*2ae0*/  IMAD.U32 R10, RZ, RZ, UR15 ;  /* 0x0000000fff0a7e24 */ /* 0x000fd2000f8e00ff */
[----:B------:R-:W-:Y:S01]  /*2af0*/  FFMA R16, RZ, R47, R21 ;  /* 0x0000002fff107223 */ /* 0x000fe20000000015 */
[----:B------:R-:W-:-:S04]  /*2b00*/  FSETP.GEU.AND P2, PT, |R10|, 6.5827683646048100446e-37, PT ;  /* 0x036000000a00780b */ /* 0x000fc80003f4e200 */
[----:B------:R-:W-:Y:S01]  /*2b10*/  FSETP.GT.AND P1, PT, |R16|, 1.469367938527859385e-39, PT ;  /* 0x001000001000780b */ /* 0x000fe20003f24200 */
[----:B------:R-:W-:Y:S01]  /*2b20*/  BSSY.RECONVERGENT B2, `(.L_x_502) ;  /* 0x000000c000027945 */ /* 0x000fe20003800200 */
[----:B--2---:R-:W-:-:S11]  /*2b30*/  DADD R4, -R62, R4 ;  /* 0x000000003e047229 */ /* 0x004fd60000000104 */
[----:B------:R-:W-:Y:S05]  /*2b40*/  @P1 BRA P2, `(.L_x_503) ;  /* 0x0000000000241947 */ /* 0x000fea0001000000 */
[----:B------:R-:W-:Y:S01]  /*2b50*/  MOV R17, UR15 ;  /* 0x0000000f00117c02 */ /* 0x000fe20008000f00 */
[----:B------:R-:W-:Y:S01]  /*2b60*/  IMAD.U32 R77, RZ, RZ, UR15 ;  /* 0x0000000fff4d7e24 */ /* 0x000fe2000f8e00ff */
[----:B------:R-:W-:Y:S01]  /*2b70*/  MOV R10, 0x2be0 ;  /* 0x00002be0000a7802 */ /* 0x000fe20000000f00 */
[----:B------:R-:W-:Y:S02]  /*2b80*/  IMAD.U32 R76, RZ, RZ, UR14 ;  /* 0x0000000eff4c7e24 */ /* 0x000fe4000f8e00ff */
[----:B------:R-:W-:Y:S02]  /*2b90*/  IMAD.U32 R16, RZ, RZ, UR14 ;  /* 0x0000000eff107e24 */ /* 0x000fe4000f8e00ff */
[----:B------:R-:W-:Y:S02]  /*2ba0*/  IMAD.MOV.U32 R18, RZ, RZ, R46 ;  /* 0x000000ffff127224 */ /* 0x000fe400078e002e */
[----:B------:R-:W-:Y:S02]  /*2bb0*/  IMAD.MOV.U32 R21, RZ, RZ, R47 ;  /* 0x000000ffff157224 */ /* 0x000fe400078e002f */
[----:B------:R-:W-:-:S07]  /*2bc0*/  IMAD.MOV.U32 R77, RZ, RZ, R17 ;  /* 0x000000ffff4d7224 */ /* 0x000fce00078e0011 */
[----:B---34-:R-:W-:Y:S05]  /*2bd0*/  CALL.REL.NOINC `($__internal_10_$__cuda_sm20_div_rn_f64_full) ;  /* 0x0000007000a87944 */ /* 0x018fea0003c00000 */
.L_x_503:
[----:B---34-:R-:W-:Y:S05]  /*2be0*/  BSYNC.RECONVERGENT B2 ;  /* 0x0000000000027941 */ /* 0x018fea0003800200 */
.L_x_502:
[----:B------:R-:W-:Y:S01]  /*2bf0*/  DADD R46, R20, 1 ;  /* 0x3ff00000142e7429 */ /* 0x000fe20000000000 */
[----:B------:R-:W-:Y:S01]  /*2c00*/  IMAD.MOV.U32 R16, RZ, RZ, 0x1 ;  /* 0x00000001ff107424 */ /* 0x000fe200078e00ff */
[----:B------:R-:W-:Y:S01]  /*2c10*/  FSETP.GEU.AND P2, PT, |R5|, 6.5827683646048100446e-37, PT ;  /* 0x036000000500780b */ /* 0x000fe20003f4e200 */
[----:B------:R-:W-:Y:S03]  /*2c20*/  BSSY.RECONVERGENT B2, `(.L_x_504) ;  /* 0x0000013000027945 */ /* 0x000fe60003800200 */
        /* <DEDUP_REMOVED lines=17> */
[----:B------:R-:W-:Y:S05]  /*2d40*/  CALL.REL.NOINC `($__internal_10_$__cuda_sm20_div_rn_f64_full) ;  /* 0x00000070004c7944 */ /* 0x000fea0003c00000 */
.L_x_505:
[----:B------:R-:W-:Y:S05]  /*2d50*/  BSYNC.RECONVERGENT B2 ;  /* 0x0000000000027941 */ /* 0x000fea0003800200 */
.L_x_504:
[----:B------:R-:W-:-:S07]  /*2d60*/  DADD R62, R62, R20 ;  /* 0x000000003e3e7229 */ /* 0x000fce0000000014 */
[----:B------:R2:W-:Y:S04]  /*2d70*/  STG.E.64 desc[UR16][R22.64], R62 ;  /* 0x0000003e16007986 */ /* 0x0005e8000c101b10 */
.L_x_501:
[----:B------:R-:W-:Y:S05]  /*2d80*/  BSYNC.RECONVERGENT B0 ;  /* 0x0000000000007941 */ /* 0x000fea0003800200 */
.L_x_484:
[----:B------:R-:W3:Y:S01]  /*2d90*/  LDC.64 R16, c[0x0][0x3c8] ;  /* 0x0000f200ff107b82 */ /* 0x000ee20000000a00 */
[----:B------:R-:W4:Y:S01]  /*2da0*/  LDG.E.64 R60, desc[UR16][R60.64] ;  /* 0x000000103c3c7981 */ /* 0x000f22000c1e1b00 */
[----:B---3--:R-:W-:-:S06]  /*2db0*/  IMAD.WIDE R16, R12, 0x8, R16 ;  /* 0x000000080c107825 */ /* 0x008fcc00078e0210 */
[----:B------:R-:W4:Y:S02]  /*2dc0*/  LDG.E.64 R16, desc[UR16][R16.64] ;  /* 0x0000001010107981 */ /* 0x000f24000c1e1b00 */
[----:B----4-:R-:W-:-:S08]  /*2dd0*/  DADD R4, R16, R60 ;  /* 0x0000000010047229 */ /* 0x010fd0000000003c */
[----:B------:R-:W-:Y:S01]  /*2de0*/  DMUL R4, R4, 0.5 ;  /* 0x3fe0000004047828 */ /* 0x000fe20000000000 */
[----:B------:R-:W-:Y:S10]  /*2df0*/  BRA.U UP1, `(.L_x_506) ;  /* 0x0000000d016c7547 */ /* 0x000ff4000b800000 */
[----:B------:R-:W3:Y:S01]  /*2e00*/  LDG.E.64 R26, desc[UR16][R38.64] ;  /* 0x00000010261a7981 */ /* 0x000ee2000c1e1b00 */
[----:B------:R-:W-:Y:S01]  /*2e10*/  MOV R16, 0x1 ;  /* 0x0000000100107802 */ /* 0x000fe20000000f00 */
[----:B------:R-:W-:Y:S01]  /*2e20*/  BSSY.RECONVERGENT B0, `(.L_x_507) ;  /* 0x0000015000007945 */ /* 0x000fe20003800200 */
[----:B---3--:R-:W-:Y:S01]  /*2e30*/  DFMA R28, R4, UR20, R26 ;  /* 0x00000014041c7c2b */ /* 0x008fe2000800001a */
[----:B------:R-:W-:-:S05]  /*2e40*/  FSETP.GEU.AND P2, PT, |R27|, 6.5827683646048100446e-37, PT ;  /* 0x036000001b00780b */ /* 0x000fca0003f4e200 */
[----:B------:R-:W3:Y:S02]  /*2e50*/  MUFU.RCP64H R17, R29 ;  /* 0x0000001d00117308 */ /* 0x000ee40000001800 */
[----:B---3--:R-:W-:-:S08]  /*2e60*/  DFMA R18, -R28, R16, 1 ;  /* 0x3ff000001c12742b */ /* 0x008fd00000000110 */
        /* <DEDUP_REMOVED lines=15> */
[----:B012---:R-:W-:Y:S05]  /*2f60*/  CALL.REL.NOINC `($__internal_10_$__cuda_sm20_div_rn_f64_full) ;  /* 0x0000006c00c47944 */ /* 0x007fea0003c00000 */
.L_x_508:
[----:B------:R-:W-:Y:S05]  /*2f70*/  BSYNC.RECONVERGENT B0 ;  /* 0x0000000000007941 */ /* 0x000fea0003800200 */
.L_x_507:
[----:B------:R-:W-:Y:S01]  /*2f80*/  IMAD.U32 R44, RZ, RZ, UR8 ;  /* 0x00000008ff2c7e24 */ /* 0x000fe2000f8e00ff */
[----:B------:R-:W3:Y:S01]  /*2f90*/  LDC.64 R18, c[0x0][0x3e0] ;  /* 0x0000f800ff127b82 */ /* 0x000ee20000000a00 */
[----:B------:R-:W-:-:S06]  /*2fa0*/  IMAD.U32 R45, RZ, RZ, UR9 ;  /* 0x00000009ff2d7e24 */ /* 0x000fcc000f8e00ff */
[----:B------:R-:W5:Y:S01]  /*2fb0*/  LDG.E.64 R44, desc[UR16][R44.64] ;  /* 0x000000102c2c7981 */ /* 0x000f62000c1e1b00 */
[----:B------:R-:W3:Y:S01]  /*2fc0*/  MUFU.RCP64H R17, UR19 ;  /* 0x0000001300117d08 */ /* 0x000ee20008001800 */
[----:B------:R-:W-:Y:S01]  /*2fd0*/  IMAD.MOV.U32 R16, RZ, RZ, 0x1 ;  /* 0x00000001ff107424 */ /* 0x000fe200078e00ff */
[----:B------:R-:W-:Y:S01]  /*2fe0*/  FSETP.GEU.AND P2, PT, |R27|, 6.5827683646048100446e-37, PT ;  /* 0x036000001b00780b */ /* 0x000fe20003f4e200 */
[----:B------:R-:W-:Y:S01]  /*2ff0*/  BSSY.RECONVERGENT B0, `(.L_x_509) ;  /* 0x0000017000007945 */ /* 0x000fe20003800200 */
[----:B------:R-:W-:Y:S01]  /*3000*/  IMAD.MOV.U32 R42, RZ, RZ, R20 ;  /* 0x000000ffff2a7224 */ /* 0x000fe200078e0014 */
[----:B------:R-:W-:Y:S02]  /*3010*/  MOV R43, R21 ;  /* 0x00000015002b7202 */ /* 0x000fe40000000f00 */
[----:B---3--:R-:W-:-:S08]  /*3020*/  DFMA R28, R16, -R18, 1 ;  /* 0x3ff00000101c742b */ /* 0x008fd00000000812 */
        /* <DEDUP_REMOVED lines=10> */
[----:B------:R-:W3:Y:S01]  /*30d0*/  LDCU.64 UR36, c[0x0][0x3e0] ;  /* 0x00007c00ff2477ac */ /* 0x000ee20008000a00 */
[----:B------:R-:W-:Y:S01]  /*30e0*/  IMAD.MOV.U32 R76, RZ, RZ, R26 ;  /* 0x000000ffff4c7224 */ /* 0x000fe200078e001a */
[----:B------:R-:W-:Y:S01]  /*30f0*/  MOV R10, 0x3140 ;  /* 0x00003140000a7802 */ /* 0x000fe20000000f00 */
[----:B------:R-:W-:Y:S02]  /*3100*/  IMAD.MOV.U32 R77, RZ, RZ, R27 ;  /* 0x000000ffff4d7224 */ /* 0x000fe400078e001b */
[----:B---3--:R-:W-:Y:S02]  /*3110*/  IMAD.U32 R18, RZ, RZ, UR36 ;  /* 0x00000024ff127e24 */ /* 0x008fe4000f8e00ff */
[----:B------:R-:W-:-:S07]  /*3120*/  IMAD.U32 R21, RZ, RZ, UR37 ;  /* 0x00000025ff157e24 */ /* 0x000fce000f8e00ff */
[----:B012--5:R-:W-:Y:S05]  /*3130*/  CALL.REL.NOINC `($__internal_10_$__cuda_sm20_div_rn_f64_full) ;  /* 0x0000006c00507944 */ /* 0x027fea0003c00000 */
[----:B------:R-:W-:Y:S02]  /*3140*/  IMAD.MOV.U32 R16, RZ, RZ, R20 ;  /* 0x000000ffff107224 */ /* 0x000fe400078e0014 */
[----:B------:R-:W-:-:S07]  /*3150*/  IMAD.MOV.U32 R17, RZ, RZ, R21 ;  /* 0x000000ffff117224 */ /* 0x000fce00078e0015 */
.L_x_510:
[----:B------:R-:W-:Y:S05]  /*3160*/  BSYNC.RECONVERGENT B0 ;  /* 0x0000000000007941 */ /* 0x000fea0003800200 */
.L_x_509:
[----:B------:R-:W3:Y:S01]  /*3170*/  LDC.64 R26, c[0x0][0x3f8] ;  /* 0x0000fe00ff1a7b82 */ /* 0x000ee20000000a00 */
[----:B------:R-:W-:Y:S01]  /*3180*/  DADD R28, -R42, 1 ;  /* 0x3ff000002a1c7429 */ /* 0x000fe20000000100 */
[----:B------:R-:W-:Y:S01]  /*3190*/  BSSY.RECONVERGENT B0, `(.L_x_511) ;  /* 0x0000009000007945 */ /* 0x000fe20003800200 */
[----:B------:R-:W-:Y:S01]  /*31a0*/  DADD R16, R4, R16 ;  /* 0x0000000004107229 */ /* 0x000fe20000000010 */
[----:B------:R-:W-:Y:S01]  /*31b0*/  IMAD.MOV.U32 R87, RZ, RZ, 0x3fe00000 ;  /* 0x3fe00000ff577424 */ /* 0x000fe200078e00ff */
[----:B------:R-:W-:-:S06]  /*31c0*/  MOV R10, 0x3220 ;  /* 0x00003220000a7802 */ /* 0x000fcc0000000f00 */
[----:B-----5:R-:W-:Y:S02]  /*31d0*/  DMUL R44, R44, R16 ;  /* 0x000000102c2c7228 */ /* 0x020fe40000000000 */
[----:B---3--:R-:W-:-:S08]  /*31e0*/  DFMA R26, -R42, R26, 1 ;  /* 0x3ff000002a1a742b */ /* 0x008fd0000000011a */
[----:B------:R-:W-:-:S08]  /*31f0*/  DMUL R30, R26, R28 ;  /* 0x0000001c1a1e7228 */ /* 0x000fd00000000000 */
[----:B------:R-:W-:-:S11]  /*3200*/  DADD R88, -RZ, |R30| ;  /* 0x00000000ff587229 */ /* 0x000fd6000000051e */
[----:B012---:R-:W-:Y:S05]  /*3210*/  CALL.REL.NOINC `($_Z19fband_noniso_notabuPdS_S_S_S_S_S_S_S_S_S_iidddddiidi$__internal_accurate_pow) ;  /* 0x00000070008c7944 */ /* 0x007fea0003c00000 */
[----:B------:R-:W-:Y:S05]  /*3220*/  BSYNC.RECONVERGENT B0 ;  /* 0x0000000000007941 */ /* 0x000fea0003800200 */
.L_x_511:
        /* <DEDUP_REMOVED lines=16> */
[----:B------:R-:W-:Y:S01]  /*3330*/  @!P1 IMAD.MOV.U32 R16, RZ, RZ, 0x0 ;  /* 0x00000000ff109424 */ /* 0x000fe200078e00ff */
[----:B------:R-:W-:-:S07]  /*3340*/  @!P1 MOV R17, 0x7ff00000 ;  /* 0x7ff0000000119802 */ /* 0x000fce0000000f00 */
.L_x_513:
[----:B------:R-:W-:Y:S05]  /*3350*/  BSYNC.RECONVERGENT B0 ;  /* 0x0000000000007941 */ /* 0x000fea0003800200 */
.L_x_512:
[----:B------:R-:W-:Y:S01]  /*3360*/  FSEL R16, R16, RZ, P2 ;  /* 0x000000ff10107208 */ /* 0x000fe20001000000 */
[----:B------:R-:W-:Y:S01]  /*3370*/  IMAD.MOV.U32 R50, RZ, RZ, 0x652b82fe ;  /* 0x652b82feff327424 */ /* 0x000fe200078e00ff */
[----:B------:R-:W-:Y:S01]  /*3380*/  FSEL R17, R17, 1.875, P2 ;  /* 0x3ff0000011117808 */ /* 0x000fe20001000000 */
[----:B------:R-:W-:Y:S01]  /*3390*/  IMAD.MOV.U32 R51, RZ, RZ, 0x3ff71547 ;  /* 0x3ff71547ff337424 */ /* 0x000fe200078e00ff */
[----:B------:R-:W-:Y:S01]  /*33a0*/  UMOV UR36, 0xfefa39ef ;  /* 0xfefa39ef00247882 */ /* 0x000fe20000000000 */
[----:B------:R-:W-:Y:S01]  /*33b0*/  UMOV UR37, 0x3fe62e42 ;  /* 0x3fe62e4200257882 */ /* 0x000fe20000000000 */
[----:B------:R-:W0:Y:S01]  /*33c0*/  MUFU.RCP64H R21, R27 ;  /* 0x0000001b00157308 */ /* 0x000e220000001800 */
[----:B------:R-:W-:Y:S01]  /*33d0*/  IMAD.MOV.U32 R20, RZ, RZ, 0x1 ;  /* 0x00000001ff147424 */ /* 0x000fe200078e00ff */
[----:B------:R-:W-:Y:S01]  /*33e0*/  DMUL R16, R40, -R16 ;  /* 0x8000001028107228 */ /* 0x000fe20000000000 */
[----:B------:R-:W-:Y:S01]  /*33f0*/  BSSY.RECONVERGENT B0, `(.L_x_514) ;  /* 0x0000042000007945 */ /* 0x000fe20003800200 */
[----:B------:R-:W-:-:S06]  /*3400*/  FSETP.GEU.AND P4, PT, |R29|, 6.5827683646048100446e-37, PT ;  /* 0x036000001d00780b */ /* 0x000fcc0003f8e200 */
[----:B------:R-:W-:Y:S02]  /*3410*/  DMUL R48, R44, R16 ;  /* 0x000000102c307228 */ /* 0x000fe40000000000 */
[----:B0-----:R-:W-:-:S06]  /*3420*/  DFMA R30, -R26, R20, 1 ;  /* 0x3ff000001a1e742b */ /* 0x001fcc0000000114 */
[----:B------:R-:W-:Y:S02]  /*3430*/  DFMA R50, R48, R50, 6.75539944105574400000e+15 ;  /* 0x433800003032742b */ /* 0x000fe40000000032 */
[----:B------:R-:W-:Y:S01]  /*3440*/  FSETP.GEU.AND P1, PT, |R49|, 4.1917929649353027344, PT ;  /* 0x4086232b3100780b */ /* 0x000fe20003f2e200 */
        /* <DEDUP_REMOVED lines=60> */
.L_x_515:
[----:B------:R-:W-:Y:S05]  /*3810*/  BSYNC.RECONVERGENT B0 ;  /* 0x0000000000007941 */ /* 0x000fea0003800200 */
.L_x_514:
        /* <DEDUP_REMOVED lines=8> */
[----:B------:R-:W-:Y:S02]  /*38a0*/  IMAD.MOV.U32 R46, RZ, RZ, R20 ;  /* 0x000000ffff2e7224 */ /* 0x000fe400078e0014 */
[----:B------:R-:W-:-:S07]  /*38b0*/  IMAD.MOV.U32 R47, RZ, RZ, R21 ;  /* 0x000000ffff2f7224 */ /* 0x000fce00078e0015 */
.L_x_517:
[----:B------:R-:W-:Y:S05]  /*38c0*/  BSYNC.RECONVERGENT B0 ;  /* 0x0000000000007941 */ /* 0x000fea0003800200 */
.L_x_516:
[----:B------:R-:W-:Y:S01]  /*38d0*/  DADD R88, -RZ, |R46| ;  /* 0x00000000ff587229 */ /* 0x000fe2000000052e */
[----:B------:R-:W-:Y:S01]  /*38e0*/  BSSY.RECONVERGENT B0, `(.L_x_518) ;  /* 0x0000004000007945 */ /* 0x000fe20003800200 */
[----:B------:R-:W-:Y:S01]  /*38f0*/  IMAD.MOV.U32 R87, RZ, RZ, 0x3fe00000 ;  /* 0x3fe00000ff577424 */ /* 0x000fe200078e00ff */
[----:B------:R-:W-:-:S08]  /*3900*/  MOV R10, 0x3920 ;  /* 0x00003920000a7802 */ /* 0x000fd00000000f00 */
[----:B------:R-:W-:Y:S05]  /*3910*/  CALL.REL.NOINC `($_Z19fband_noniso_notabuPdS_S_S_S_S_S_S_S_S_S_iidddddiidi$__internal_accurate_pow) ;  /* 0x0000006800cc7944 */ /* 0x000fea0003c00000 */
[----:B------:R-:W-:Y:S05]  /*3920*/  BSYNC.RECONVERGENT B0 ;  /* 0x0000000000007941 */ /* 0x000fea0003800200 */
.L_x_518:
[C---:B------:R-:W-:Y:S01]  /*3930*/  DADD R18, R46.reuse, 0.5 ;  /* 0x3fe000002e127429 */ /* 0x040fe20000000000 */
[----:B------:R-:W-:Y:S01]  /*3940*/  ISETP.GE.AND P2, PT, R47, RZ, PT ;  /* 0x000000ff2f00720c */ /* 0x000fe20003f46270 */
[----:B------:R-:W-:Y:S01]  /*3950*/  DSETP.NEU.AND P1, PT, R46, RZ, PT ;  /* 0x000000ff2e00722a */ /* 0x000fe20003f2d000 */
[----:B------:R-:W-:Y:S02]  /*3960*/  BSSY.RECONVERGENT B0, `(.L_x_519) ;  /* 0x0000012000007945 */ /* 0x000fe40003800200 */
[----:B------:R-:W-:Y:S02]  /*3970*/  FSEL R17, R17, RZ, P2 ;  /* 0x000000ff11117208 */ /* 0x000fe40001000000 */
[----:B------:R-:W-:Y:S02]  /*3980*/  FSEL R10, R16, -QNAN , P2 ;  /* 0xfff80000100a7808 */ /* 0x000fe40001000000 */
[----:B------:R-:W-:Y:S02]  /*3990*/  FSEL R16, R17, RZ, P1 ;  /* 0x000000ff11107208 */ /* 0x000fe40000800000 */
[----:B------:R-:W-:-:S02]  /*39a0*/  LOP3.LUT R18, R19, 0x7ff00000, RZ, 0xc0, !PT ;  /* 0x7ff0000013127812 */ /* 0x000fc400078ec0ff */
[----:B------:R-:W-:Y:S02]  /*39b0*/  FSEL R17, R10, RZ, P1 ;  /* 0x000000ff0a117208 */ /* 0x000fe40000800000 */
[----:B------:R-:W-:Y:S02]  /*39c0*/  ISETP.NE.AND P2, PT, R18, 0x7ff00000, PT ;  /* 0x7ff000001200780c */ /* 0x000fe40003f45270 */
[----:B------:R-:W-:Y:S01]  /*39d0*/  MOV R18, R16 ;  /* 0x0000001000127202 */ /* 0x000fe20000000f00 */
[----:B------:R-:W-:-:S10]  /*39e0*/  IMAD.MOV.U32 R19, RZ, RZ, R17 ;  /* 0x000000ffff137224 */ /* 0x000fd400078e0011 */
        /* <DEDUP_REMOVED lines=9> */
.L_x_520:
[----:B------:R-:W-:Y:S05]  /*3a80*/  BSYNC.RECONVERGENT B0 ;  /* 0x0000000000007941 */ /* 0x000fea0003800200 */
.L_x_519:
[----:B------:R-:W-:Y:S04]  /*3a90*/  BSSY.RECONVERGENT B0, `(.L_x_521) ;  /* 0x0000008000007945 */ /* 0x000fe80003800200 */
[----:B------:R-:W-:Y:S05]  /*3aa0*/  @P2 BRA `(.L_x_522) ;  /* 0x0000000000182947 */ /* 0x000fea0003800000 */
[----:B------:R-:W-:-:S14]  /*3ab0*/  DSETP.NAN.AND P1, PT, R46, R46, PT ;  /* 0x0000002e2e00722a */ /* 0x000fdc0003f28000 */
[----:B------:R-:W-:Y:S01]  /*3ac0*/  @P1 DADD R16, R46, 0.5 ;  /* 0x3fe000002e101429 */ /* 0x000fe20000000000 */
[----:B------:R-:W-:Y:S10]  /*3ad0*/  @P1 BRA `(.L_x_522) ;  /* 0x00000000000c1947 */ /* 0x000ff40003800000 */
[----:B------:R-:W-:-:S14]  /*3ae0*/  DSETP.NEU.AND P1, PT, |R46|, +INF , PT ;  /* 0x7ff000002e00742a */ /* 0x000fdc0003f2d200 */
[----:B------:R-:W-:Y:S02]  /*3af0*/  @!P1 IMAD.MOV.U32 R16, RZ, RZ, 0x0 ;  /* 0x00000000ff109424 */ /* 0x000fe400078e00ff */
[----:B------:R-:W-:-:S07]  /*3b00*/  @!P1 IMAD.MOV.U32 R17, RZ, RZ, 0x7ff00000 ;  /* 0x7ff00000ff119424 */ /* 0x000fce00078e00ff */
.L_x_522:
[----:B------:R-:W-:Y:S05]  /*3b10*/  BSYNC.RECONVERGENT B0 ;  /* 0x0000000000007941 */ /* 0x000fea0003800200 */
.L_x_521:
[----:B------:R-:W-:Y:S02]  /*3b20*/  DADD R16, R16, 1 ;  /* 0x3ff0000010107429 */ /* 0x000fe40000000000 */
[----:B------:R-:W-:Y:S02]  /*3b30*/  DADD R18, -R18, 1 ;  /* 0x3ff0000012127429 */ /* 0x000fe40000000100 */
[----:B------:R-:W-:-:S04]  /*3b40*/  DSETP.NEU.AND P1, PT, R46, 1, PT ;  /* 0x3ff000002e00742a */ /* 0x000fc80003f2d000 */
[----:B------:R-:W-:Y:S02]  /*3b50*/  DMUL R16, R16, 0.5 ;  /* 0x3fe0000010107828 */ /* 0x000fe40000000000 */
[----:B------:R-:W-:-:S08]  /*3b60*/  DMUL R18, R18, 0.5 ;  /* 0x3fe0000012127828 */ /* 0x000fd00000000000 */
[----:B------:R-:W-:Y:S02]  /*3b70*/  FSEL R28, R16, RZ, P1 ;  /* 0x000000ff101c7208 */ /* 0x000fe40000800000 */
[----:B------:R-:W-:Y:S02]  /*3b80*/  FSEL R29, R17, 1.875, P1 ;  /* 0x3ff00000111d7808 */ /* 0x000fe40000800000 */
[----:B------:R-:W-:Y:S02]  /*3b90*/  FSEL R26, R18, RZ, P1 ;  /* 0x000000ff121a7208 */ /* 0x000fe40000800000 */
[----:B------:R-:W-:-:S07]  /*3ba0*/  FSEL R27, R19, RZ, P1 ;  /* 0x000000ff131b7208 */ /* 0x000fce0000800000 */
.L_x_506:
[----:B------:R-:W-:Y:S05]  /*3bb0*/  @!P0 BRA `(.L_x_523) ;  /* 0x0000000400388947 */ /* 0x000fea0003800000 */
[----:B------:R-:W-:Y:S01]  /*3bc0*/  IMAD.U32 R26, RZ, RZ, UR8 ;  /* 0x00000008ff1a7e24 */ /* 0x000fe2000f8e00ff */
[----:B------:R-:W-:-:S05]  /*3bd0*/  MOV R27, UR9 ;  /* 0x00000009001b7c02 */ /* 0x000fca0008000f00 */
[----:B------:R3:W4:Y:S01]  /*3be0*/  LDG.E.64 R44, desc[UR16][R26.64] ;  /* 0x000000101a2c7981 */ /* 0x000722000c1e1b00 */
[----:B------:R-:W-:Y:S01]  /*3bf0*/  IMAD.MOV.U32 R20, RZ, RZ, 0x652b82fe ;  /* 0x652b82feff147424 */ /* 0x000fe200078e00ff */
[----:B------:R-:W-:Y:S01]  /*3c00*/  UMOV UR36, 0xfefa39ef ;  /* 0xfefa39ef00247882 */ /* 0x000fe20000000000 */
[----:B------:R-:W-:Y:S01]  /*3c10*/  IMAD.MOV.U32 R21, RZ, RZ, 0x3ff71547 ;  /* 0x3ff71547ff157424 */ /* 0x000fe200078e00ff */
[----:B------:R-:W-:Y:S01]  /*3c20*/  UMOV UR37, 0x3fe62e42 ;  /* 0x3fe62e4200257882 */ /* 0x000fe20000000000 */
[----:B------:R-:W-:Y:S01]  /*3c30*/  BSSY.RECONVERGENT B0, `(.L_x_523) ;  /* 0x0000046000007945 */ /* 0x000fe20003800200 */
[----:B------:R-:W-:Y:S01]  /*3c40*/  IMAD.MOV.U32 R28, RZ, RZ, 0x0 ;  /* 0x00000000ff1c7424 */ /* 0x000fe200078e00ff */
[----:B------:R-:W-:Y:S01]  /*3c50*/  CS2R R42, SRZ ;  /* 0x00000000002a7805 */ /* 0x000fe2000001ff00 */
[----:B------:R-:W-:Y:S01]  /*3c60*/  IMAD.MOV.U32 R29, RZ, RZ, 0x3ff00000 ;  /* 0x3ff00000ff1d7424 */ /* 0x000fe200078e00ff */
[----:B---3--:R-:W-:Y:S01]  /*3c70*/  CS2R R26, SRZ ;  /* 0x00000000001a7805 */ /* 0x008fe2000001ff00 */
[----:B----4-:R-:W-:-:S08]  /*3c80*/  DMUL R44, R4, R44 ;  /* 0x0000002c042c7228 */ /* 0x010fd00000000000 */
        /* <DEDUP_REMOVED lines=46> */
[----:B------:R-:W-:Y:S01]  /*3f70*/  MOV R28, 0x0 ;  /* 0x00000000001c7802 */ /* 0x000fe20000000f00 */
[----:B------:R-:W-:Y:S01]  /*3f80*/  IMAD.MOV.U32 R29, RZ, RZ, 0x3ff00000 ;  /* 0x3ff00000ff1d7424 */ /* 0x000fe200078e00ff */
[----:B------:R-:W-:-:S05]  /*3f90*/  CS2R R42, SRZ ;  /* 0x00000000002a7805 */ /* 0x000fca000001ff00 */
        /* <DEDUP_REMOVED lines=9> */
[----:B------:R-:W-:Y:S01]  /*4030*/  CS2R R42, SRZ ;  /* 0x00000000002a7805 */ /* 0x000fe2000001ff00 */
[----:B------:R-:W-:Y:S02]  /*4040*/  IMAD.MOV.U32 R29, RZ, RZ, 0x3ff00000 ;  /* 0x3ff00000ff1d7424 */ /* 0x000fe400078e00ff */
[----:B------:R-:W-:Y:S02]  /*4050*/  IMAD.IADD R20, R20, 0x1, -R31 ;  /* 0x0000000114147824 */ /* 0x000fe400078e0a1f */
[----:B------:R-:W-:-:S03]  /*4060*/  IMAD R31, R31, 0x100000, R5 ;  /* 0x001000001f1f7824 */ /* 0x000fc600078e0205 */
[----:B------:R-:W-:-:S06]  /*4070*/  LEA R5, R20, 0x3ff00000, 0x14 ;  /* 0x3ff0000014057811 */ /* 0x000fcc00078ea0ff */
[----:B------:R-:W-:-:S11]  /*4080*/  DMUL R30, R30, R4 ;  /* 0x000000041e1e7228 */ /* 0x000fd60000000000 */
.L_x_524:
[----:B------:R-:W-:Y:S05]  /*4090*/  BSYNC.RECONVERGENT B0 ;  /* 0x0000000000007941 */ /* 0x000fea0003800200 */
.L_x_523:
[----:B------:R-:W-:Y:S01]  /*40a0*/  UMOV UR36, 0xe7210be9 ;  /* 0xe7210be900247882 */ /* 0x000fe20000000000 */
[----:B------:R-:W-:Y:S01]  /*40b0*/  UMOV UR37, 0x3feffffd ;  /* 0x3feffffd00257882 */ /* 0x000fe20000000000 */
[----:B------:R-:W-:Y:S01]  /*40c0*/  BSSY.RECONVERGENT B0, `(.L_x_464) ;  /* 0x0000100000007945 */ /* 0x000fe20003800200 */
[----:B------:R-:W-:-:S14]  /*40d0*/  DSETP.GEU.AND P1, PT, R42, UR36, PT ;  /* 0x000000242a007e2a */ /* 0x000fdc000bf2e000 */
[----:B------:R-:W-:Y:S05]  /*40e0*/  @!P0 BRA P1, `(.L_x_525) ;  /* 0x0000000c00088947 */ /* 0x000fea0000800000 */
[----:B------:R-:W-:Y:S01]  /*40f0*/  IADD3 R4, P0, PT, R6, UR11, RZ ;  /* 0x0000000b06047c10 */ /* 0x000fe2000ff1e0ff */
[----:B------:R3:W5:Y:S03]  /*4100*/  LDG.E.64 R64, desc[UR16][R24.64+-0x8] ;  /* 0xfffff81018407981 */ /* 0x000766000c1e1b00 */
[----:B------:R-:W-:Y:S02]  /*4110*/  IADD3.X R5, PT, PT, R13, UR34, RZ, P0, !PT ;  /* 0x000000220d057c10 */ /* 0x000fe400087fe4ff */
[----:B------:R-:W-:-:S04]  /*4120*/  LEA R66, P0, R4, UR30, 0x3 ;  /* 0x0000001e04427c11 */ /* 0x000fc8000f8018ff */
[----:B------:R-:W-:-:S05]  /*4130*/  LEA.HI.X R67, R4, UR31, R5, 0x3, P0 ;  /* 0x0000001f04437c11 */ /* 0x000fca00080f1c05 */
[----:B------:R3:W5:Y:S01]  /*4140*/  LDG.E.64 R60, desc[UR16][R66.64+-0x8] ;  /* 0xfffff810423c7981 */ /* 0x000762000c1e1b00 */
[----:B------:R-:W-:Y:S01]  /*4150*/  DADD R88, -RZ, |R26| ;  /* 0x00000000ff587229 */ /* 0x000fe2000000051a */
[----:B------:R-:W-:Y:S01]  /*4160*/  BSSY.RECONVERGENT B1, `(.L_x_526) ;  /* 0x0000004000017945 */ /* 0x000fe20003800200 */
[----:B------:R-:W-:Y:S01]  /*4170*/  IMAD.MOV.U32 R87, RZ, RZ, 0x40000000 ;  /* 0x40000000ff577424 */ /* 0x000fe200078e00ff */
[----:B------:R-:W-:-:S08]  /*4180*/  MOV R10, 0x41a0 ;  /* 0x000041a0000a7802 */ /* 0x000fd00000000f00 */
[----:B0123-5:R-:W-:Y:S05]  /*4190*/  CALL.REL.NOINC `($_Z19fband_noniso_notabuPdS_S_S_S_S_S_S_S_S_S_iidddddiidi$__internal_accurate_pow) ;  /* 0x0000006000ac7944 */ /* 0x02ffea0003c00000 */
[----:B------:R-:W-:Y:S05]  /*41a0*/  BSYNC.RECONVERGENT B1 ;  /* 0x0000000000017941 */ /* 0x000fea0003800200 */
.L_x_526:
        /* <DEDUP_REMOVED lines=8> */
[----:B------:R-:W-:-:S06]  /*4230*/  MOV R88, R4 ;  /* 0x0000000400587202 */ /* 0x000fcc0000000f00 */
[----:B------:R-:W-:Y:S05]  /*4240*/  @P1 BRA `(.L_x_528) ;  /* 0x0000000000181947 */ /* 0x000fea0003800000 */
[----:B------:R-:W-:-:S14]  /*4250*/  DSETP.NAN.AND P0, PT, R26, R26, PT ;  /* 0x0000001a1a00722a */ /* 0x000fdc0003f08000 */
[----:B------:R-:W-:Y:S01]  /*4260*/  @P0 DADD R46, R26, 2 ;  /* 0x400000001a2e0429 */ /* 0x000fe20000000000 */
[----:B------:R-:W-:Y:S10]  /*4270*/  @P0 BRA `(.L_x_528) ;  /* 0x00000000000c0947 */ /* 0x000ff40003800000 */
[----:B------:R-:W-:-:S14]  /*4280*/  DSETP.NEU.AND P0, PT, |R26|, +INF , PT ;  /* 0x7ff000001a00742a */ /* 0x000fdc0003f0d200 */
[----:B------:R-:W-:Y:S02]  /*4290*/  @!P0 IMAD.MOV.U32 R46, RZ, RZ, 0x0 ;  /* 0x00000000ff2e8424 */ /* 0x000fe400078e00ff */
[----:B------:R-:W-:-:S07]  /*42a0*/  @!P0 IMAD.MOV.U32 R47, RZ, RZ, 0x7ff00000 ;  /* 0x7ff00000ff2f8424 */ /* 0x000fce00078e00ff */
.L_x_528:
[----:B------:R-:W-:Y:S05]  /*42b0*/  BSYNC.RECONVERGENT B1 ;  /* 0x0000000000017941 */ /* 0x000fea0003800200 */
.L_x_527:
[----:B------:R-:W-:Y:S01]  /*42c0*/  BSSY.RECONVERGENT B1, `(.L_x_529) ;  /* 0x0000005000017945 */ /* 0x000fe20003800200 */
[----:B------:R-:W-:Y:S01]  /*42d0*/  IMAD.MOV.U32 R89, RZ, RZ, R5 ;  /* 0x000000ffff597224 */ /* 0x000fe200078e0005 */
[----:B------:R-:W-:Y:S01]  /*42e0*/  MOV R10, 0x4310 ;  /* 0x00004310000a7802 */ /* 0x000fe20000000f00 */
[----:B------:R-:W-:-:S07]  /*42f0*/  IMAD.MOV.U32 R87, RZ, RZ, 0x40000000 ;  /* 0x40000000ff577424 */ /* 0x000fce00078e00ff */
[----:B------:R-:W-:Y:S05]  /*4300*/  CALL.REL.NOINC `($_Z19fband_noniso_notabuPdS_S_S_S_S_S_S_S_S_S_iidddddiidi$__internal_accurate_pow) ;  /* 0x0000006000507944 */ /* 0x000fea0003c00000 */
[----:B------:R-:W-:Y:S05]  /*4310*/  BSYNC.RECONVERGENT B1 ;  /* 0x0000000000017941 */ /* 0x000fea0003800200 */
.L_x_529:
        /* <DEDUP_REMOVED lines=14> */
[----:B------:R-:W-:Y:S02]  /*4400*/  @!P0 IMAD.MOV.U32 R4, RZ, RZ, 0x0 ;  /* 0x00000000ff048424 */ /* 0x000fe400078e00ff */
[----:B------:R-:W-:-:S07]  /*4410*/  @!P0 IMAD.MOV.U32 R5, RZ, RZ, 0x7ff00000 ;  /* 0x7ff00000ff058424 */ /* 0x000fce00078e00ff */
.L_x_531:
[----:B------:R-:W-:Y:S05]  /*4420*/  BSYNC.RECONVERGENT B1 ;  /* 0x0000000000017941 */ /* 0x000fea0003800200 */
.L_x_530:
[----:B------:R-:W-:Y:S01]  /*4430*/  BSSY.RECONVERGENT B1, `(.L_x_532) ;  /* 0x0000005000017945 */ /* 0x000fe20003800200 */
[----:B------:R-:W-:Y:S01]  /*4440*/  IMAD.MOV.U32 R89, RZ, RZ, R19 ;  /* 0x000000ffff597224 */ /* 0x000fe200078e0013 */
[----:B------:R-:W-:Y:S02]  /*4450*/  MOV R87, 0x40000000 ;  /* 0x4000000000577802 */ /* 0x000fe40000000f00 */
[----:B------:R-:W-:-:S07]  /*4460*/  MOV R10, 0x4480 ;  /* 0x00004480000a7802 */ /* 0x000fce0000000f00 */
[----:B------:R-:W-:Y:S05]  /*4470*/  CALL.REL.NOINC `($_Z19fband_noniso_notabuPdS_S_S_S_S_S_S_S_S_S_iidddddiidi$__internal_accurate_pow) ;  /* 0x0000005c00f47944 */ /* 0x000fea0003c00000 */
[----:B------:R-:W-:Y:S05]  /*4480*/  BSYNC.RECONVERGENT B1 ;  /* 0x0000000000017941 */ /* 0x000fea0003800200 */
.L_x_532:
        /* <DEDUP_REMOVED lines=21> */
.L_x_534:
[----:B------:R-:W-:Y:S05]  /*45e0*/  BSYNC.RECONVERGENT B1 ;  /* 0x0000000000017941 */ /* 0x000fea0003800200 */
.L_x_533:
[----:B------:R-:W-:Y:S01]  /*45f0*/  FSEL R16, R18, RZ, P4 ;  /* 0x000000ff12107208 */ /* 0x000fe20002000000 */
[----:B------:R-:W-:Y:S01]  /*4600*/  DMUL R46, R28, R26 ;  /* 0x0000001a1c2e7228 */ /* 0x000fe20000000000 */
[----:B------:R-:W-:Y:S01]  /*4610*/  FSEL R17, R19, 1.875, P4 ;  /* 0x3ff0000013117808 */ /* 0x000fe20002000000 */
[----:B------:R-:W-:Y:S01]  /*4620*/  DADD R56, -R4, 1 ;  /* 0x3ff0000004387429 */ /* 0x000fe20000000100 */
[----:B------:R-:W-:Y:S04]  /*4630*/  BSSY.RECONVERGENT B1, `(.L_x_535) ;  /* 0x0000017000017945 */ /* 0x000fe80003800200 */
[C-C-:B------:R-:W-:Y:S02]  /*4640*/  DFMA R58, R54.reuse, R4, -R16.reuse ;  /* 0x00000004363a722b */ /* 0x140fe40000000810 */
[----:B------:R-:W-:-:S02]  /*4650*/  DADD R50, R54, -R16 ;  /* 0x0000000036327229 */ /* 0x000fc40000000810 */
[----:B------:R-:W-:Y:S02]  /*4660*/  DMUL R56, R46, R56 ;  /* 0x000000382e387228 */ /* 0x000fe40000000000 */
[----:B------:R-:W0:Y:S01]  /*4670*/  MUFU.RCP64H R19, R59 ;  /* 0x0000003b00137308 */ /* 0x000e220000001800 */
[----:B------:R-:W-:-:S03]  /*4680*/  DFMA R54, R30, R54, R16 ;  /* 0x000000361e36722b */ /* 0x000fc60000000010 */
[----:B------:R-:W-:Y:S01]  /*4690*/  VIADD R18, R59, 0x300402 ;  /* 0x003004023b127836 */ /* 0x000fe20000000000 */
[----:B------:R-:W-:-:S04]  /*46a0*/  DMUL R50, R30, R50 ;  /* 0x000000321e327228 */ /* 0x000fc80000000000 */
        /* <DEDUP_REMOVED lines=12> */
[----:B------:R-:W-:Y:S05]  /*4770*/  CALL.REL.NOINC `($__internal_9_$__cuda_sm20_dblrcp_rn_slowpath_v3) ;  /* 0x00000054000c7944 */ /* 0x000fea0003c00000 */
[----:B------:R-:W-:Y:S02]  /*4780*/  IMAD.MOV.U32 R52, RZ, RZ, R10 ;  /* 0x000000ffff347224 */ /* 0x000fe400078e000a */
[----:B------:R-:W-:-:S07]  /*4790*/  IMAD.MOV.U32 R53, RZ, RZ, R17 ;  /* 0x000000ffff357224 */ /* 0x000fce00078e0011 */
.L_x_536:
[----:B------:R-:W-:Y:S05]  /*47a0*/  BSYNC.RECONVERGENT B1 ;  /* 0x0000000000017941 */ /* 0x000fea0003800200 */
.L_x_535:
[----:B------:R-:W0:Y:S08]  /*47b0*/  LDC.64 R48, c[0x0][0x388] ;  /* 0x0000e200ff307b82 */ /* 0x000e300000000a00 */
[----:B------:R-:W1:Y:S01]  /*47c0*/  LDC.64 R68, c[0x0][0x3f8] ;  /* 0x0000fe00ff447b82 */ /* 0x000e620000000a00 */
[----:B------:R-:W-:-:S07]  /*47d0*/  MOV R4, 0x1 ;  /* 0x0000000100047802 */ /* 0x000fce0000000f00 */
[----:B------:R-:W2:Y:S01]  /*47e0*/  LDC R10, c[0x0][0x404] ;  /* 0x00010100ff0a7b82 */ /* 0x000ea20000000800 */
[----:B0-----:R-:W-:-:S05]  /*47f0*/  IMAD.WIDE R48, R12, 0x8, R48 ;  /* 0x000000080c307825 */ /* 0x001fca00078e0230 */
[----:B------:R-:W3:Y:S01]  /*4800*/  LDG.E.64 R16, desc[UR16][R48.64] ;  /* 0x0000001030107981 */ /* 0x000ee2000c1e1b00 */
[----:B------:R-:W-:Y:S01]  /*4810*/  DADD R46, R58, R56 ;  /* 0x000000003a2e7229 */ /* 0x000fe20000000038 */
[----:B------:R-:W-:Y:S01]  /*4820*/  BSSY.RECONVERGENT B2, `(.L_x_537) ;  /* 0x000001c000027945 */ /* 0x000fe20003800200 */
[----:B-1----:R-:W-:-:S06]  /*4830*/  DFMA R68, R42, R68, 1 ;  /* 0x3ff000002a44742b */ /* 0x002fcc0000000044 */
[----:B------:R-:W0:Y:S01]  /*4840*/  MUFU.RCP64H R5, R69 ;  /* 0x0000004500057308 */ /* 0x000e220000001800 */
[----:B--2---:R-:W-:Y:S01]  /*4850*/  FSETP.GEU.AND P1, PT, |R10|, 6.5827683646048100446e-37, PT ;  /* 0x036000000a00780b */ /* 0x004fe20003f2e200 */
[----:B0-----:R-:W-:-:S08]  /*4860*/  DFMA R18, -R68, R4, 1 ;  /* 0x3ff000004412742b */ /* 0x001fd00000000104 */
        /* <DEDUP_REMOVED lines=12> */
[----:B------:R-:W-:-:S04]  /*4930*/  DFMA R62, R50, R62, -R16 ;  /* 0x0000003e323e722b */ /* 0x000fc80000000810 */
        /* <DEDUP_REMOVED lines=8> */
[----:B------:R-:W-:Y:S02]  /*49c0*/  IMAD.MOV.U32 R4, RZ, RZ, R20 ;  /* 0x000000ffff047224 */ /* 0x000fe400078e0014 */
[----:B------:R-:W-:-:S07]  /*49d0*/  IMAD.MOV.U32 R5, RZ, RZ, R21 ;  /* 0x000000ffff057224 */ /* 0x000fce00078e0015 */
.L_x_538:
[----:B------:R-:W-:Y:S05]  /*49e0*/  BSYNC.RECONVERGENT B2 ;  /* 0x0000000000027941 */ /* 0x000fea0003800200 */
.L_x_537:
        /* <DEDUP_REMOVED lines=19> */
[----:B------:R-:W-:Y:S05]  /*4b20*/  CALL.REL.NOINC `($__internal_10_$__cuda_sm20_div_rn_f64_full) ;  /* 0x0000005000d47944 */ /* 0x000fea0003c00000 */
.L_x_540:
[----:B------:R-:W-:Y:S05]  /*4b30*/  BSYNC.RECONVERGENT B2 ;  /* 0x0000000000027941 */ /* 0x000fea0003800200 */
.L_x_539:
[----:B------:R-:W-:Y:S01]  /*4b40*/  DADD R58, -R58, R50 ;  /* 0x000000003a3a7229 */ /* 0x000fe20000000132 */
[----:B------:R-:W-:Y:S01]  /*4b50*/  UMOV UR36, 0xeb1c432d ;  /* 0xeb1c432d00247882 */ /* 0x000fe20000000000 */
[----:B------:R-:W-:Y:S01]  /*4b60*/  DMUL R4, R20, R4 ;  /* 0x0000000414047228 */ /* 0x000fe20000000000 */
[----:B------:R-:W-:Y:S02]  /*4b70*/  UMOV UR37, 0x3f1a36e2 ;  /* 0x3f1a36e200257882 */ /* 0x000fe40000000000 */
[----:B------:R-:W-:-:S03]  /*4b80*/  DSETP.GEU.AND P0, PT, R44, UR36, PT ;  /* 0x000000242c007e2a */ /* 0x000fc6000bf0e000 */
[----:B------:R-:W-:-:S08]  /*4b90*/  DADD R58, R56, R58 ;  /* 0x00000000383a7229 */ /* 0x000fd0000000003a */
[----:B------:R-:W-:Y:S01]  /*4ba0*/  DFMA R4, R4, R58, R46 ;  /* 0x0000003a0404722b */ /* 0x000fe2000000002e */
[----:B------:R-:W-:Y:S02]  /*4bb0*/  IMAD.U32 R58, RZ, RZ, UR24 ;  /* 0x00000018ff3a7e24 */ /* 0x000fe4000f8e00ff */
[----:B------:R-:W-:-:S05]  /*4bc0*/  IMAD.U32 R59, RZ, RZ, UR25 ;  /* 0x00000019ff3b7e24 */ /* 0x000fca000f8e00ff */
[----:B------:R-:W-:Y:S01]  /*4bd0*/  DFMA R4, R4, UR12, R62 ;  /* 0x0000000c04047c2b */ /* 0x000fe2000800003e */
[----:B------:R-:W-:-:S07]  /*4be0*/  IMAD.WIDE R16, R12, 0x8, R58 ;  /* 0x000000080c107825 */ /* 0x000fce00078e023a */
[----:B------:R-:W-:-:S07]  /*4bf0*/  DMUL R4, R4, R52 ;  /* 0x0000003404047228 */ /* 0x000fce0000000000 */
[----:B------:R1:W-:Y:S01]  /*4c00*/  STG.E.64 desc[UR16][R16.64], R4 ;  /* 0x0000000410007986 */ /* 0x0003e2000c101b10 */
[----:B------:R-:W-:Y:S05]  /*4c10*/  @P0 BRA `(.L_x_541) ;  /* 0x0000000400280947 */ /* 0x000fea0003800000 */
[----:B------:R-:W1:Y:S04]  /*4c20*/  LDG.E.64 R66, desc[UR16][R66.64+-0x8] ;  /* 0xfffff81042427981 */ /* 0x000e68000c1e1b00 */
[----:B------:R-:W1:Y:S04]  /*4c30*/  LDG.E.64 R24, desc[UR16][R24.64+-0x8] ;  /* 0xfffff81018187981 */ /* 0x000e68000c1e1b00 */
[----:B------:R-:W2:Y:S04]  /*4c40*/  LDG.E.64 R48, desc[UR16][R48.64] ;  /* 0x0000001030307981 */ /* 0x000ea8000c1e1b00 */
[----:B------:R-:W3:Y:S01]  /*4c50*/  LDG.E.64 R22, desc[UR16][R22.64] ;  /* 0x0000001016167981 */ /* 0x000ee2000c1e1b00 */
[----:B------:R-:W-:-:S08]  /*4c60*/  DADD R18, -R30, 1 ;  /* 0x3ff000001e127429 */ /* 0x000fd00000000100 */
[----:B------:R-:W-:Y:S02]  /*4c70*/  DFMA R54, -R18, R54, R56 ;  /* 0x000000361236722b */ /* 0x000fe40000000138 */
[----:B-1----:R-:W-:Y:S02]  /*4c80*/  DADD R4, R66, R24 ;  /* 0x0000000042047229 */ /* 0x002fe40000000018 */
[----:B--2---:R-:W-:-:S06]  /*4c90*/  DMUL R56, R56, R48 ;  /* 0x0000003038387228 */ /* 0x004fcc0000000000 */
[----:B------:R-:W-:Y:S02]  /*4ca0*/  DMUL R4, R4, 0.5 ;  /* 0x3fe0000004047828 */ /* 0x000fe40000000000 */
[----:B---3--:R-:W-:-:S06]  /*4cb0*/  DFMA R56, R50, R22, -R56 ;  /* 0x000000163238722b */ /* 0x008fcc0000000838 */
[----:B------:R-:W-:-:S08]  /*4cc0*/  DMUL R4, R4, R54 ;  /* 0x0000003604047228 */ /* 0x000fd00000000000 */
[----:B------:R-:W-:-:S08]  /*4cd0*/  DFMA R4, R4, UR12, R56 ;  /* 0x0000000c04047c2b */ /* 0x000fd00008000038 */
[----:B------:R-:W-:-:S07]  /*4ce0*/  DMUL R4, R4, R52 ;  /* 0x0000003404047228 */ /* 0x000fce0000000000 */
[----:B------:R2:W-:Y:S01]  /*4cf0*/  STG.E.64 desc[UR16][R16.64], R4 ;  /* 0x0000000410007986 */ /* 0x0005e2000c101b10 */
[----:B------:R-:W-:Y:S05]  /*4d00*/  BRA `(.L_x_541) ;  /* 0x0000000000ec7947 */ /* 0x000fea0003800000 */
.L_x_525:
[----:B------:R-:W3:Y:S02]  /*4d10*/  LDC.64 R4, c[0x0][0x388] ;  /* 0x0000e200ff047b82 */ /* 0x000ee40000000a00 */
[----:B---3--:R-:W-:-:S06]  /*4d20*/  IMAD.WIDE R4, R12, 0x8, R4 ;  /* 0x000000080c047825 */ /* 0x008fcc00078e0204 */
[----:B------:R-:W3:Y:S01]  /*4d30*/  LDG.E.64 R4, desc[UR16][R4.64] ;  /* 0x0000001004047981 */ /* 0x000ee2000c1e1b00 */
[----:B012---:R-:W-:Y:S01]  /*4d40*/  DMUL R22, R44, R36 ;  /* 0x000000242c167228 */ /* 0x007fe20000000000 */
[----:B------:R-:W-:Y:S01]  /*4d50*/  IMAD.MOV.U32 R16, RZ, RZ, 0x1 ;  /* 0x00000001ff107424 */ /* 0x000fe200078e00ff */
[----:B------:R-:W-:Y:S01]  /*4d60*/  BSSY.RECONVERGENT B2, `(.L_x_542) ;  /* 0x0000019000027945 */ /* 0x000fe20003800200 */
[----:B------:R-:W-:-:S03]  /*4d70*/  IMAD.U32 R10, RZ, RZ, UR15 ;  /* 0x0000000fff0a7e24 */ /* 0x000fc6000f8e00ff */
[----:B------:R-:W0:Y:S02]  /*4d80*/  MUFU.RCP64H R17, R23 ;  /* 0x0000001700117308 */ /* 0x000e240000001800 */
[----:B------:R-:W-:Y:S01]  /*4d90*/  FSETP.GEU.AND P1, PT, |R10|, 6.5827683646048100446e-37, PT ;  /* 0x036000000a00780b */ /* 0x000fe20003f2e200 */
[----:B0-----:R-:W-:-:S08]  /*4da0*/  DFMA R18, -R22, R16, 1 ;  /* 0x3ff000001612742b */ /* 0x001fd00000000110 */
[----:B------:R-:W-:-:S08]  /*4db0*/  DFMA R18, R18, R18, R18 ;  /* 0x000000121212722b */ /* 0x000fd00000000012 */
[----:B------:R-:W-:-:S08]  /*4dc0*/  DFMA R18, R16, R18, R16 ;  /* 0x000000121012722b */ /* 0x000fd00000000010 */
[----:B------:R-:W-:-:S08]  /*4dd0*/  DFMA R16, -R22, R18, 1 ;  /* 0x3ff000001610742b */ /* 0x000fd00000000112 */
[----:B------:R-:W-:-:S08]  /*4de0*/  DFMA R16, R18, R16, R18 ;  /* 0x000000101210722b */ /* 0x000fd00000000012 */
[----:B------:R-:W-:-:S08]  /*4df0*/  DMUL R20, R16, UR14 ;  /* 0x0000000e10147c28 */ /* 0x000fd00008000000 */
[----:B------:R-:W-:-:S08]  /*4e00*/  DFMA R18, -R22, R20, UR14 ;  /* 0x0000000e16127e2b */ /* 0x000fd00008000114 */
[----:B------:R-:W-:-:S10]  /*4e10*/  DFMA R20, R16, R18, R20 ;  /* 0x000000121014722b */ /* 0x000fd40000000014 */
[----:B------:R-:W-:-:S05]  /*4e20*/  FFMA R16, RZ, R23, R21 ;  /* 0x00000017ff107223 */ /* 0x000fca0000000015 */
[----:B------:R-:W-:Y:S01]  /*4e30*/  FSETP.GT.AND P0, PT, |R16|, 1.469367938527859385e-39, PT ;  /* 0x001000001000780b */ /* 0x000fe20003f04200 */
[----:B---3--:R-:W-:-:S12]  /*4e40*/  DADD R4, R4, -R62 ;  /* 0x0000000004047229 */ /* 0x008fd8000000083e */
        /* <DEDUP_REMOVED lines=9> */
[----:B------:R-:W-:Y:S05]  /*4ee0*/  CALL.REL.NOINC `($__internal_10_$__cuda_sm20_div_rn_f64_full) ;  /* 0x0000004c00e47944 */ /* 0x000fea0003c00000 */
.L_x_543:
[----:B------:R-:W-:Y:S05]  /*4ef0*/  BSYNC.RECONVERGENT B2 ;  /* 0x0000000000027941 */ /* 0x000fea0003800200 */
.L_x_542:
        /* <DEDUP_REMOVED lines=21> */
[----:B------:R-:W-:Y:S05]  /*5050*/  CALL.REL.NOINC `($__internal_10_$__cuda_sm20_div_rn_f64_full) ;  /* 0x0000004c00887944 */ /* 0x000fea0003c00000 */
.L_x_545:
[----:B------:R-:W-:Y:S05]  /*5060*/  BSYNC.RECONVERGENT B2 ;  /* 0x0000000000027941 */ /* 0x000fea0003800200 */
.L_x_544:
[----:B------:R-:W-:Y:S01]  /*5070*/  IMAD.U32 R58, RZ, RZ, UR24 ;  /* 0x00000018ff3a7e24 */ /* 0x000fe2000f8e00ff */
[----:B------:R-:W-:Y:S01]  /*5080*/  DADD R20, R20, R62 ;  /* 0x0000000014147229 */ /* 0x000fe2000000003e */
[----:B------:R-:W-:Y:S02]  /*5090*/  IMAD.U32 R59, RZ, RZ, UR25 ;  /* 0x00000019ff3b7e24 */ /* 0x000fe4000f8e00ff */
[----:B------:R-:W-:-:S05]  /*50a0*/  IMAD.WIDE R4, R12, 0x8, R58 ;  /* 0x000000080c047825 */ /* 0x000fca00078e023a */
[----:B------:R0:W-:Y:S03]  /*50b0*/  STG.E.64 desc[UR16][R4.64], R20 ;  /* 0x0000001404007986 */ /* 0x0001e6000c101b10 */
.L_x_541:
[----:B------:R-:W-:Y:S05]  /*50c0*/  BSYNC.RECONVERGENT B0 ;  /* 0x0000000000007941 */ /* 0x000fea0003800200 */
.L_x_464:
        /* <DEDUP_REMOVED lines=11> */
[----:B------:R-:W0:Y:S01]  /*5180*/  LDCU.64 UR6, c[0x0][0x408] ;  /* 0x00008100ff0677ac */ /* 0x000e220008000a00 */
[----:B------:R-:W3:Y:S01]  /*5190*/  LDC.64 R56, c[0x0][0x3a0] ;  /* 0x0000e800ff387b82 */ /* 0x000ee20000000a00 */
[----:B------:R-:W4:Y:S01]  /*51a0*/  LDCU.128 UR24, c[0x0][0x3a0] ;  /* 0x00007400ff1877ac */ /* 0x000f220008000c00 */
[----:B------:R-:W5:Y:S06]  /*51b0*/  LDCU UR5, c[0x0][0x418] ;  /* 0x00008300ff0577ac */ /* 0x000f6c0008000800 */
[----:B------:R-:W3:Y:S01]  /*51c0*/  LDC.64 R54, c[0x0][0x388] ;  /* 0x0000e200ff367b82 */ /* 0x000ee20000000a00 */
[----:B------:R-:W5:Y:S01]  /*51d0*/  LDCU.128 UR8, c[0x0][0x3b0] ;  /* 0x00007600ff0877ac */ /* 0x000f620008000c00 */
[----:B------:R-:W3:Y:S01]  /*51e0*/  LDCU.64 UR20, c[0x0][0x3e0] ;  /* 0x00007c00ff1477ac */ /* 0x000ee20008000a00 */
[C---:B012---:R-:W-:Y:S01]  /*51f0*/  VIADD R5, R7.reuse, -UR7 ;  /* 0x8000000707057c36 */ /* 0x047fe20008000000 */
[----:B------:R-:W-:Y:S01]  /*5200*/  UIADD3 UR7, UPT, UPT, -UR6, URZ, URZ ;  /* 0x000000ff06077290 */ /* 0x000fe2000fffe1ff */
[----:B----4-:R-:W-:Y:S01]  /*5210*/  LEA R4, P1, R0, UR24, 0x3 ;  /* 0x0000001800047c11 */ /* 0x010fe2000f8218ff */
[----:B------:R-:W0:Y:S01]  /*5220*/  LDCU.64 UR22, c[0x0][0x400] ;  /* 0x00008000ff1677ac */ /* 0x000e220008000a00 */
[----:B------:R-:W-:Y:S01]  /*5230*/  LEA R2, P0, R6, UR26, 0x3 ;  /* 0x0000001a06027c11 */ /* 0x000fe2000f8018ff */
[--C-:B-----5:R-:W-:Y:S01]  /*5240*/  IMAD R3, R7, UR5, R8.reuse ;  /* 0x0000000507037c24 */ /* 0x120fe2000f8e0208 */
[----:B------:R-:W-:Y:S01]  /*5250*/  LEA.HI.X R15, R0, UR25, R15, 0x3, P1 ;  /* 0x00000019000f7c11 */ /* 0x000fe200088f1c0f */
[----:B------:R-:W-:Y:S01]  /*5260*/  IMAD R7, R5, UR5, R8 ;  /* 0x0000000505077c24 */ /* 0x000fe2000f8e0208 */
[----:B------:R-:W-:Y:S01]  /*5270*/  LEA.HI.X R13, R6, UR27, R13, 0x3, P0 ;  /* 0x0000001b060d7c11 */ /* 0x000fe200080f1c0d */
[----:B------:R-:W-:Y:S01]  /*5280*/  VIADD R5, R0, UR6 ;  /* 0x0000000600057c36 */ /* 0x000fe20008000000 */
[----:B------:R-:W-:Y:S01]  /*5290*/  IADD3 R4, P1, PT, R4, -0x8, RZ ;  /* 0xfffffff804047810 */ /* 0x000fe20007f3e0ff */
[----:B------:R-:W-:Y:S01]  /*52a0*/  UIADD3 UR8, UP0, UPT, UR8, -0x8, URZ ;  /* 0xfffffff808087890 */ /* 0x000fe2000ff1e0ff */
[----:B------:R-:W-:Y:S01]  /*52b0*/  IADD3 R2, P0, PT, R2, -0x8, RZ ;  /* 0xfffffff802027810 */ /* 0x000fe20007f1e0ff */
[----:B------:R-:W-:Y:S01]  /*52c0*/  UIADD3 UR10, UP1, UPT, UR10, -0x8, URZ ;  /* 0xfffffff80a0a7890 */ /* 0x000fe2000ff3e0ff */
[----:B---3--:R-:W-:Y:S01]  /*52d0*/  IMAD.WIDE R56, R5, 0x8, R56 ;  /* 0x0000000805387825 */ /* 0x008fe200078e0238 */
[----:B------:R-:W-:Y:S01]  /*52e0*/  IADD3.X R5, PT, PT, R15, -0x1, RZ, P1, !PT ;  /* 0xffffffff0f057810 */ /* 0x000fe20000ffe4ff */
[----:B------:R-:W-:-:S02]  /*52f0*/  UIADD3.X UR9, UPT, UPT, UR9, -0x1, URZ, UP0, !UPT ;  /* 0xffffffff09097890 */ /* 0x000fc400087fe4ff */
[C---:B------:R-:W-:Y:S01]  /*5300*/  IMAD.WIDE R58, R3.reuse, 0x8, R58 ;  /* 0x00000008033a7825 */ /* 0x040fe200078e023a */
[----:B------:R-:W-:Y:S01]  /*5310*/  UIADD3.X UR11, UPT, UPT, UR11, -0x1, URZ, UP1, !UPT ;  /* 0xffffffff0b0b7890 */ /* 0x000fe20008ffe4ff */
[----:B------:R-:W1:Y:S02]  /*5320*/  LDCU UR19, c[0x0][0x3e4] ;  /* 0x00007c80ff1377ac */ /* 0x000e640008000800 */
[----:B------:R-:W-:Y:S01]  /*5330*/  IMAD.WIDE R54, R3, 0x8, R54 ;  /* 0x0000000803367825 */ /* 0x000fe200078e0236 */
[----:B------:R-:W-:Y:S01]  /*5340*/  IADD3.X R3, PT, PT, R13, -0x1, RZ, P0, !PT ;  /* 0xffffffff0d037810 */ /* 0x000fe200007fe4ff */
[----:B------:R-:W2:Y:S01]  /*5350*/  LDCU UR24, c[0x0][0x3d8] ;  /* 0x00007b00ff1877ac */ /* 0x000ea20008000800 */
[----:B------:R-:W-:Y:S01]  /*5360*/  UIADD3 UR25, UPT, UPT, -UR18, URZ, URZ ;  /* 0x000000ff12197290 */ /* 0x000fe2000fffe1ff */
[----:B------:R-:W-:Y:S01]  /*5370*/  UMOV UR5, URZ ;  /* 0x000000ff00057c82 */ /* 0x000fe20008000000 */
[----:B0-----:R-:W-:-:S10]  /*5380*/  UMOV UR6, URZ ;  /* 0x000000ff00067c82 */ /* 0x001fd40008000000 */
.L_x_630:
[----:B------:R-:W-:-:S09]  /*5390*/  UISETP.NE.AND UP0, UPT, UR6, URZ, UPT ;  /* 0x000000ff0600728c */ /* 0x000fd2000bf05270 */
[----:B012---:R-:W-:Y:S05]  /*53a0*/  BRA.U UP0, `(.L_x_547) ;  /* 0x0000000100347547 */ /* 0x007fea000b800000 */
[----:B------:R-:W0:Y:S02]  /*53b0*/  LDC.64 R10, c[0x0][0x3d8] ;  /* 0x0000f600ff0a7b82 */ /* 0x000e240000000a00 */
[----:B0-----:R-:W-:-:S04]  /*53c0*/  ISETP.NE.AND P0, PT, R11, 0x1, PT ;  /* 0x000000010b00780c */ /* 0x001fc80003f05270 */
[----:B------:R-:W-:-:S13]  /*53d0*/  ISETP.NE.OR P0, PT, R10, RZ, P0 ;  /* 0x000000ff0a00720c */ /* 0x000fda0000705670 */
[----:B------:R-:W3:Y:S01]  /*53e0*/  @!P0 LDG.E.64 R10, desc[UR16][R56.64] ;  /* 0x00000010380a8981 */ /* 0x000ee2000c1e1b00 */
[----:B------:R-:W-:Y:S01]  /*53f0*/  UMOV UR26, 0x54442eea ;  /* 0x54442eea001a7882 */ /* 0x000fe20000000000 */
[----:B------:R-:W-:Y:S02]  /*5400*/  UMOV UR27, 0x400921fb ;  /* 0x400921fb001b7882 */ /* 0x000fe40000000000 */
[----:B---3--:R-:W-:-:S07]  /*5410*/  @!P0 DFMA R10, R10, UR26, RZ ;  /* 0x0000001a0a0a8c2b */ /* 0x008fce00080000ff */
[----:B------:R0:W-:Y:S04]  /*5420*/  @!P0 STG.E.64 desc[UR16][R54.64], R10 ;  /* 0x0000000a36008986 */ /* 0x0001e8000c101b10 */
[----:B------:R-:W3:Y:S04]  /*5430*/  @P0 LDG.E.64 R14, desc[UR16][R58.64] ;  /* 0x000000103a0e0981 */ /* 0x000ee8000c1e1b00 */
[----:B------:R-:W3:Y:S02]  /*5440*/  @P0 LDG.E.64 R16, desc[UR16][R56.64] ;  /* 0x0000001038100981 */ /* 0x000ee4000c1e1b00 */
[----:B---3--:R-:W-:-:S07]  /*5450*/  @P0 DFMA R14, R16, UR26, R14 ;  /* 0x0000001a100e0c2b */ /* 0x008fce000800000e */
[----:B------:R0:W-:Y:S01]  /*5460*/  @P0 STG.E.64 desc[UR16][R54.64], R14 ;  /* 0x0000000e36000986 */ /* 0x0001e2000c101b10 */
[----:B------:R-:W-:Y:S05]  /*5470*/  BRA `(.L_x_548) ;  /* 0x0000004400887947 */ /* 0x000fea0003800000 */
.L_x_547:
[----:B------:R-:W0:Y:S08]  /*5480*/  LDC.64 R42, c[0x0][0x3c8] ;  /* 0x0000f200ff2a7b82 */ /* 0x000e300000000a00 */
[----:B------:R-:W3:Y:S01]  /*5490*/  LDC.64 R34, c[0x0][0x3c0] ;  /* 0x0000f000ff227b82 */ /* 0x000ee20000000a00 */
[----:B0-----:R-:W-:-:S05]  /*54a0*/  IMAD.WIDE R42, R7, 0x8, R42 ;  /* 0x00000008072a7825 */ /* 0x001fca00078e022a */
[----:B------:R-:W4:Y:S01]  /*54b0*/  LDG.E.64 R10, desc[UR16][R42.64] ;  /* 0x000000102a0a7981 */ /* 0x000f22000c1e1b00 */
[----:B---3--:R-:W-:-:S05]  /*54c0*/  IMAD.WIDE R34, R7, 0x8, R34 ;  /* 0x0000000807227825 */ /* 0x008fca00078e0222 */
[----:B------:R-:W4:Y:S01]  /*54d0*/  LDG.E.64 R14, desc[UR16][R34.64] ;  /* 0x00000010220e7981 */ /* 0x000f22000c1e1b00 */
[----:B--2---:R-:W-:Y:S01]  /*54e0*/  UISETP.NE.AND UP0, UPT, UR24, 0x1, UPT ;  /* 0x000000011800788c */ /* 0x004fe2000bf05270 */
[----:B----4-:R-:W-:-:S08]  /*54f0*/  DADD R10, R10, R14 ;  /* 0x000000000a0a7229 */ /* 0x010fd0000000000e */
[----:B------:R-:W-:Y:S01]  /*5500*/  DMUL R22, R10, 0.5 ;  /* 0x3fe000000a167828 */ /* 0x000fe20000000000 */
[----:B------:R-:W-:Y:S10]  /*5510*/  BRA.U UP0, `(.L_x_549) ;  /* 0x0000000d00707547 */ /* 0x000ff4000b800000 */
[----:B------:R-:W2:Y:S01]  /*5520*/  LDG.E.64 R8, desc[UR16][R38.64] ;  /* 0x0000001026087981 */ /* 0x000ea2000c1e1b00 */
[----:B------:R-:W-:Y:S01]  /*5530*/  MOV R10, 0x1 ;  /* 0x00000001000a7802 */ /* 0x000fe20000000f00 */
        /* <DEDUP_REMOVED lines=19> */
[----:B-1----:R-:W-:Y:S05]  /*5670*/  CALL.REL.NOINC `($__internal_10_$__cuda_sm20_div_rn_f64_full) ;  /* 0x0000004800007944 */ /* 0x002fea0003c00000 */
.L_x_551:
[----:B-1----:R-:W-:Y:S05]  /*5680*/  BSYNC.RECONVERGENT B0 ;  /* 0x0000000000007941 */ /* 0x002fea0003800200 */
.L_x_550:
[----:B------:R-:W-:Y:S01]  /*5690*/  IMAD.U32 R50, RZ, RZ, UR10 ;  /* 0x0000000aff327e24 */ /* 0x000fe2000f8e00ff */
[----:B------:R-:W0:Y:S01]  /*56a0*/  LDC.64 R12, c[0x0][0x3e0] ;  /* 0x0000f800ff0c7b82 */ /* 0x000e220000000a00 */
[----:B------:R-:W-:-:S06]  /*56b0*/  IMAD.U32 R51, RZ, RZ, UR11 ;  /* 0x0000000bff337e24 */ /* 0x000fcc000f8e00ff */
[----:B------:R-:W5:Y:S01]  /*56c0*/  LDG.E.64 R50, desc[UR16][R50.64] ;  /* 0x0000001032327981 */ /* 0x000f62000c1e1b00 */
[----:B------:R-:W0:Y:S01]  /*56d0*/  MUFU.RCP64H R11, UR19 ;  /* 0x00000013000b7d08 */ /* 0x000e220008001800 */
[----:B------:R-:W-:Y:S01]  /*56e0*/  IMAD.MOV.U32 R10, RZ, RZ, 0x1 ;  /* 0x00000001ff0a7424 */ /* 0x000fe200078e00ff */
[----:B------:R-:W-:Y:S01]  /*56f0*/  FSETP.GEU.AND P1, PT, |R9|, 6.5827683646048100446e-37, PT ;  /* 0x036000000900780b */ /* 0x000fe20003f2e200 */
[----:B------:R-:W-:Y:S01]  /*5700*/  BSSY.RECONVERGENT B0, `(.L_x_552) ;  /* 0x0000017000007945 */ /* 0x000fe20003800200 */
[----:B------:R-:W-:Y:S01]  /*5710*/  IMAD.MOV.U32 R52, RZ, RZ, R20 ;  /* 0x000000ffff347224 */ /* 0x000fe200078e0014 */
[----:B------:R-:W-:Y:S02]  /*5720*/  MOV R53, R21 ;  /* 0x0000001500357202 */ /* 0x000fe40000000f00 */
        /* <DEDUP_REMOVED lines=18> */
[----:B------:R-:W-:Y:S02]  /*5850*/  IMAD.MOV.U32 R10, RZ, RZ, R20 ;  /* 0x000000ffff0a7224 */ /* 0x000fe400078e0014 */
[----:B------:R-:W-:-:S07]  /*5860*/  IMAD.MOV.U32 R11, RZ, RZ, R21 ;  /* 0x000000ffff0b7224 */ /* 0x000fce00078e0015 */
.L_x_553:
[----:B------:R-:W-:Y:S05]  /*5870*/  BSYNC.RECONVERGENT B0 ;  /* 0x0000000000007941 */ /* 0x000fea0003800200 */
.L_x_552:
[----:B------:R-:W0:Y:S01]  /*5880*/  LDC.64 R8, c[0x0][0x3f8] ;  /* 0x0000fe00ff087b82 */ /* 0x000e220000000a00 */
[----:B------:R-:W-:Y:S01]  /*5890*/  DADD R12, -R52, 1 ;  /* 0x3ff00000340c7429 */ /* 0x000fe20000000100 */
[----:B------:R-:W-:Y:S01]  /*58a0*/  BSSY.RECONVERGENT B0, `(.L_x_554) ;  /* 0x0000009000007945 */ /* 0x000fe20003800200 */
[----:B------:R-:W-:Y:S01]  /*58b0*/  DADD R10, R22, R10 ;  /* 0x00000000160a7229 */ /* 0x000fe2000000000a */
[----:B------:R-:W-:-:S07]  /*58c0*/  IMAD.MOV.U32 R87, RZ, RZ, 0x3fe00000 ;  /* 0x3fe00000ff577424 */ /* 0x000fce00078e00ff */
[----:B-----5:R-:W-:Y:S01]  /*58d0*/  DMUL R50, R50, R10 ;  /* 0x0000000a32327228 */ /* 0x020fe20000000000 */
[----:B------:R-:W-:Y:S01]  /*58e0*/  MOV R10, 0x5930 ;  /* 0x00005930000a7802 */ /* 0x000fe20000000f00 */
[----:B0-----:R-:W-:-:S08]  /*58f0*/  DFMA R8, -R52, R8, 1 ;  /* 0x3ff000003408742b */ /* 0x001fd00000000108 */
[----:B------:R-:W-:-:S08]  /*5900*/  DMUL R14, R8, R12 ;  /* 0x0000000c080e7228 */ /* 0x000fd00000000000 */
[----:B------:R-:W-:-:S11]  /*5910*/  DADD R88, -RZ, |R14| ;  /* 0x00000000ff587229 */ /* 0x000fd6000000050e */
[----:B------:R-:W-:Y:S05]  /*5920*/  CALL.REL.NOINC `($_Z19fband_noniso_notabuPdS_S_S_S_S_S_S_S_S_S_iidddddiidi$__internal_accurate_pow) ;  /* 0x0000004800c87944 */ /* 0x000fea0003c00000 */
[----:B------:R-:W-:Y:S05]  /*5930*/  BSYNC.RECONVERGENT B0 ;  /* 0x0000000000007941 */ /* 0x000fea0003800200 */
.L_x_554:
[C---:B------:R-:W-:Y:S01]  /*5940*/  DADD R10, R14.reuse, 0.5 ;  /* 0x3fe000000e0a7429 */ /* 0x040fe20000000000 */
[----:B------:R-:W-:Y:S01]  /*5950*/  ISETP.GE.AND P1, PT, R15, RZ, PT ;  /* 0x000000ff0f00720c */ /* 0x000fe20003f26270 */
[----:B------:R-:W-:Y:S01]  /*5960*/  DSETP.NEU.AND P0, PT, R14, RZ, PT ;  /* 0x000000ff0e00722a */ /* 0x000fe20003f0d000 */
[----:B------:R-:W-:Y:S02]  /*5970*/  BSSY.RECONVERGENT B0, `(.L_x_555) ;  /* 0x000000f000007945 */ /* 0x000fe40003800200 */
[----:B------:R-:W-:-:S05]  /*5980*/  FSEL R16, R16, -QNAN , P1 ;  /* 0xfff8000010107808 */ /* 0x000fca0000800000 */
[----:B------:R-:W-:Y:S02]  /*5990*/  LOP3.LUT R10, R11, 0x7ff00000, RZ, 0xc0, !PT ;  /* 0x7ff000000b0a7812 */ /* 0x000fe400078ec0ff */
[----:B------:R-:W-:Y:S01]  /*59a0*/  FSEL R11, R17, RZ, P1 ;  /* 0x000000ff110b7208 */ /* 0x000fe20000800000 */
[----:B------:R-:W-:Y:S01]  /*59b0*/  DSETP.NEU.AND P1, PT, R14, 1, PT ;  /* 0x3ff000000e00742a */ /* 0x000fe20003f2d000 */
[----:B------:R-:W-:Y:S02]  /*59c0*/  ISETP.NE.AND P2, PT, R10, 0x7ff00000, PT ;  /* 0x7ff000000a00780c */ /* 0x000fe40003f45270 */
[----:B------:R-:W-:Y:S02]  /*59d0*/  FSEL R10, R11, RZ, P0 ;  /* 0x000000ff0b0a7208 */ /* 0x000fe40000000000 */
[----:B------:R-:W-:-:S09]  /*59e0*/  FSEL R11, R16, RZ, P0 ;  /* 0x000000ff100b7208 */ /* 0x000fd20000000000 */
[----:B------:R-:W-:Y:S05]  /*59f0*/  @P2 BRA `(.L_x_556) ;  /* 0x0000000000182947 */ /* 0x000fea0003800000 */
[----:B------:R-:W-:-:S14]  /*5a00*/  DSETP.NAN.AND P0, PT, R14, R14, PT ;  /* 0x0000000e0e00722a */ /* 0x000fdc0003f08000 */
[----:B------:R-:W-:Y:S01]  /*5a10*/  @P0 DADD R10, R14, 0.5 ;  /* 0x3fe000000e0a0429 */ /* 0x000fe20000000000 */
[----:B------:R-:W-:Y:S10]  /*5a20*/  @P0 BRA `(.L_x_556) ;  /* 0x00000000000c0947 */ /* 0x000ff40003800000 */
[----:B------:R-:W-:-:S14]  /*5a30*/  DSETP.NEU.AND P0, PT, |R14|, +INF , PT ;  /* 0x7ff000000e00742a */ /* 0x000fdc0003f0d200 */
[----:B------:R-:W-:Y:S01]  /*5a40*/  @!P0 MOV R10, 0x0 ;  /* 0x00000000000a8802 */ /* 0x000fe20000000f00 */
[----:B------:R-:W-:-:S07]  /*5a50*/  @!P0 IMAD.MOV.U32 R11, RZ, RZ, 0x7ff00000 ;  /* 0x7ff00000ff0b8424 */ /* 0x000fce00078e00ff */
.L_x_556:
[----:B------:R-:W-:Y:S05]  /*5a60*/  BSYNC.RECONVERGENT B0 ;  /* 0x0000000000007941 */ /* 0x000fea0003800200 */
.L_x_555:
        /* <DEDUP_REMOVED lines=55> */
[----:B------:R-:W-:-:S06]  /*5de0*/  DFMA R14, R18, R22, R20 ;  /* 0x00000016120e722b */ /* 0x000fcc0000000014 */
[----:B------:R-:W-:-:S04]  /*5df0*/  DFMA R16, R10, R16, 1 ;  /* 0x3ff000000a10742b */ /* 0x000fc80000000010 */
[----:B------:R-:W-:-:S04]  /*5e00*/  FFMA R0, RZ, R9, R15 ;  /* 0x00000009ff007223 */ /* 0x000fc8000000000f */
[----:B------:R-:W-:Y:S01]  /*5e10*/  DFMA R10, R10, R16, 1 ;  /* 0x3ff000000a0a742b */ /* 0x000fe20000000010 */
[----:B------:R-:W-:-:S09]  /*5e20*/  FSETP.GT.AND P2, PT, |R0|, 1.469367938527859385e-39, PT ;  /* 0x001000000000780b */ /* 0x000fd20003f44200 */
        /* <DEDUP_REMOVED lines=15> */
.L_x_558:
[----:B------:R-:W-:Y:S05]  /*5f20*/  BSYNC.RECONVERGENT B0 ;  /* 0x0000000000007941 */ /* 0x000fea0003800200 */
.L_x_557:
        /* <DEDUP_REMOVED lines=10> */
.L_x_560:
[----:B------:R-:W-:Y:S05]  /*5fd0*/  BSYNC.RECONVERGENT B0 ;  /* 0x0000000000007941 */ /* 0x000fea0003800200 */
.L_x_559:
[----:B------:R-:W-:Y:S01]  /*5fe0*/  DADD R88, -RZ, |R14| ;  /* 0x00000000ff587229 */ /* 0x000fe2000000050e */
[----:B------:R-:W-:Y:S01]  /*5ff0*/  BSSY.RECONVERGENT B0, `(.L_x_561) ;  /* 0x0000004000007945 */ /* 0x000fe20003800200 */
[----:B------:R-:W-:Y:S01]  /*6000*/  IMAD.MOV.U32 R87, RZ, RZ, 0x3fe00000 ;  /* 0x3fe00000ff577424 */ /* 0x000fe200078e00ff */
[----:B------:R-:W-:-:S08]  /*6010*/  MOV R10, 0x6030 ;  /* 0x00006030000a7802 */ /* 0x000fd00000000f00 */
[----:B------:R-:W-:Y:S05]  /*6020*/  CALL.REL.NOINC `($_Z19fband_noniso_notabuPdS_S_S_S_S_S_S_S_S_S_iidddddiidi$__internal_accurate_pow) ;  /* 0x0000004400087944 */ /* 0x000fea0003c00000 */
[----:B------:R-:W-:Y:S05]  /*6030*/  BSYNC.RECONVERGENT B0 ;  /* 0x0000000000007941 */ /* 0x000fea0003800200 */
.L_x_561:
        /* <DEDUP_REMOVED lines=19> */
[----:B------:R-:W-:Y:S01]  /*6170*/  @!P0 IMAD.MOV.U32 R10, RZ, RZ, 0x0 ;  /* 0x00000000ff0a8424 */ /* 0x000fe200078e00ff */
[----:B------:R-:W-:-:S07]  /*6180*/  @!P0 MOV R11, 0x7ff00000 ;  /* 0x7ff00000000b8802 */ /* 0x000fce0000000f00 */
.L_x_563:
[----:B------:R-:W-:Y:S05]  /*6190*/  BSYNC.RECONVERGENT B0 ;  /* 0x0000000000007941 */ /* 0x000fea0003800200 */
.L_x_562:
        /* <DEDUP_REMOVED lines=8> */
.L_x_565:
[----:B------:R-:W-:Y:S05]  /*6220*/  BSYNC.RECONVERGENT B0 ;  /* 0x0000000000007941 */ /* 0x000fea0003800200 */
.L_x_564:
        /* <DEDUP_REMOVED lines=11> */
.L_x_549:
[----:B------:R-:W-:Y:S01]  /*62e0*/  UISETP.NE.AND UP1, UPT, UR24, URZ, UPT ;  /* 0x000000ff1800728c */ /* 0x000fe2000bf25270 */
[----:B------:R-:W-:-:S08]  /*62f0*/  PLOP3.LUT P0, PT, PT, PT, PT, 0x8, 0x80 ;  /* 0x000000000080781c */ /* 0x000fd00003f0e170 */
[----:B------:R-:W-:Y:S05]  /*6300*/  BRA.U UP1, `(.L_x_566) ;  /* 0x00000005013c7547 */ /* 0x000fea000b800000 */
[----:B------:R-:W-:Y:S02]  /*6310*/  IMAD.U32 R12, RZ, RZ, UR10 ;  /* 0x0000000aff0c7e24 */ /* 0x000fe4000f8e00ff */
[----:B------:R-:W-:-:S05]  /*6320*/  IMAD.U32 R13, RZ, RZ, UR11 ;  /* 0x0000000bff0d7e24 */ /* 0x000fca000f8e00ff */
[----:B------:R0:W2:Y:S01]  /*6330*/  LDG.E.64 R50, desc[UR16][R12.64] ;  /* 0x000000100c327981 */ /* 0x0000a2000c1e1b00 */
[----:B------:R-:W-:Y:S01]  /*6340*/  IMAD.MOV.U32 R16, RZ, RZ, 0x652b82fe ;  /* 0x652b82feff107424 */ /* 0x000fe200078e00ff */
[----:B------:R-:W-:Y:S01]  /*6350*/  UMOV UR26, 0xfefa39ef ;  /* 0xfefa39ef001a7882 */ /* 0x000fe20000000000 */
[----:B------:R-:W-:Y:S01]  /*6360*/  IMAD.MOV.U32 R17, RZ, RZ, 0x3ff71547 ;  /* 0x3ff71547ff117424 */ /* 0x000fe200078e00ff */
[----:B------:R-:W-:Y:S01]  /*6370*/  UMOV UR27, 0x3fe62e42 ;  /* 0x3fe62e42001b7882 */ /* 0x000fe20000000000 */
[----:B------:R-:W-:Y:S01]  /*6380*/  BSSY.RECONVERGENT B0, `(.L_x_566) ;  /* 0x0000047000007945 */ /* 0x000fe20003800200 */
[----:B------:R-:W-:Y:S02]  /*6390*/  PLOP3.LUT P0, PT, PT, PT, PT, 0x80, 0x8 ;  /* 0x000000000008781c */ /* 0x000fe40003f0f070 */
[----:B------:R-:W-:Y:S02]  /*63a0*/  CS2R R52, SRZ ;  /* 0x0000000000347805 */ /* 0x000fe4000001ff00 */
[----:B0-----:R-:W-:Y:S01]  /*63b0*/  CS2R R12, SRZ ;  /* 0x00000000000c7805 */ /* 0x001fe2000001ff00 */
        /* <DEDUP_REMOVED lines=40> */
[----:B------:R-:W-:Y:S02]  /*6640*/  IMAD.MOV.U32 R8, RZ, RZ, 0x0 ;  /* 0x00000000ff087424 */ /* 0x000fe400078e00ff */
[----:B------:R-:W-:-:S07]  /*6650*/  IMAD.MOV.U32 R9, RZ, RZ, 0x3ff00000 ;  /* 0x3ff00000ff097424 */ /* 0x000fce00078e00ff */
[----:B------:R-:W-:Y:S02]  /*6660*/  IMAD R49, R16, 0x100000, R11 ;  /* 0x0010000010317824 */ /* 0x000fe400078e020b */
[----:B------:R-:W-:Y:S01]  /*6670*/  IMAD.MOV.U32 R48, RZ, RZ, R10 ;  /* 0x000000ffff307224 */ /* 0x000fe200078e000a */
[----:B------:R-:W-:Y:S06]  /*6680*/  @!P1 BRA `(.L_x_567) ;  /* 0x0000000000589947 */ /* 0x000fec0003800000 */
[----:B------:R-:W-:Y:S01]  /*6690*/  FSETP.GEU.AND P2, PT, |R15|, 4.2275390625, PT ;  /* 0x408748000f00780b */ /* 0x000fe20003f4e200 */
[C---:B------:R-:W-:Y:S01]  /*66a0*/  DADD R8, R14.reuse, +INF ;  /* 0x7ff000000e087429 */ /* 0x040fe20000000000 */
[----:B------:R-:W-:Y:S01]  /*66b0*/  CS2R R52, SRZ ;  /* 0x0000000000347805 */ /* 0x000fe2000001ff00 */
[----:B------:R-:W-:Y:S01]  /*66c0*/  DSETP.GEU.AND P1, PT, R14, RZ, PT ;  /* 0x000000ff0e00722a */ /* 0x000fe20003f2e000 */
[----:B------:R-:W-:-:S07]  /*66d0*/  CS2R R12, SRZ ;  /* 0x00000000000c7805 */ /* 0x000fce000001ff00 */
[----:B------:R-:W-:Y:S01]  /*66e0*/  FSEL R48, R8, RZ, P1 ;  /* 0x000000ff08307208 */ /* 0x000fe20000800000 */
[----:B------:R-:W-:Y:S01]  /*66f0*/  IMAD.MOV.U32 R8, RZ, RZ, 0x0 ;  /* 0x00000000ff087424 */ /* 0x000fe200078e00ff */
[----:B------:R-:W-:Y:S01]  /*6700*/  FSEL R49, R9, RZ, P1 ;  /* 0x000000ff09317208 */ /* 0x000fe20000800000 */
[----:B------:R-:W-:Y:S01]  /*6710*/  IMAD.MOV.U32 R9, RZ, RZ, 0x3ff00000 ;  /* 0x3ff00000ff097424 */ /* 0x000fe200078e00ff */
[----:B------:R-:W-:Y:S06]  /*6720*/  @P2 BRA `(.L_x_567) ;  /* 0x0000000000302947 */ /* 0x000fec0003800000 */
[----:B------:R-:W-:Y:S01]  /*6730*/  LEA.HI R0, R16, R16, RZ, 0x1 ;  /* 0x0000001010007211 */ /* 0x000fe200078f08ff */
[----:B------:R-:W-:Y:S01]  /*6740*/  IMAD.MOV.U32 R48, RZ, RZ, R10 ;  /* 0x000000ffff307224 */ /* 0x000fe200078e000a */
[----:B------:R-:W-:Y:S02]  /*6750*/  CS2R R52, SRZ ;  /* 0x0000000000347805 */ /* 0x000fe4000001ff00 */
[----:B------:R-:W-:Y:S02]  /*6760*/  CS2R R12, SRZ ;  /* 0x00000000000c7805 */ /* 0x000fe4000001ff00 */
[----:B------:R-:W-:-:S05]  /*6770*/  SHF.R.S32.HI R49, RZ, 0x1, R0 ;  /* 0x00000001ff317819 */ /* 0x000fca0000011400 */
[----:B------:R-:W-:Y:S01]  /*6780*/  IMAD.IADD R8, R16, 0x1, -R49 ;  /* 0x0000000110087824 */ /* 0x000fe200078e0a31 */
[----:B------:R-:W-:-:S04]  /*6790*/  LEA R49, R49, R11, 0x14 ;  /* 0x0000000b31317211 */ /* 0x000fc800078ea0ff */
[----:B------:R-:W-:Y:S01]  /*67a0*/  LEA R9, R8, 0x3ff00000, 0x14 ;  /* 0x3ff0000008097811 */ /* 0x000fe200078ea0ff */
[----:B------:R-:W-:-:S06]  /*67b0*/  IMAD.MOV.U32 R8, RZ, RZ, RZ ;  /* 0x000000ffff087224 */ /* 0x000fcc00078e00ff */
[----:B------:R-:W-:Y:S01]  /*67c0*/  DMUL R48, R48, R8 ;  /* 0x0000000830307228 */ /* 0x000fe20000000000 */
[----:B------:R-:W-:Y:S02]  /*67d0*/  IMAD.MOV.U32 R8, RZ, RZ, 0x0 ;  /* 0x00000000ff087424 */ /* 0x000fe400078e00ff */
[----:B------:R-:W-:-:S08]  /*67e0*/  IMAD.MOV.U32 R9, RZ, RZ, 0x3ff00000 ;  /* 0x3ff00000ff097424 */ /* 0x000fd000078e00ff */
.L_x_567:
[----:B-1----:R-:W-:Y:S05]  /*67f0*/  BSYNC.RECONVERGENT B0 ;  /* 0x0000000000007941 */ /* 0x002fea0003800200 */
.L_x_566:
[----:B------:R-:W0:Y:S01]  /*6800*/  LDC.64 R14, c[0x0][0x398] ;  /* 0x0000e600ff0e7b82 */ /* 0x000e220000000a00 */
[----:B------:R-:W-:Y:S01]  /*6810*/  UMOV UR26, 0xe7210be9 ;  /* 0xe7210be9001a7882 */ /* 0x000fe20000000000 */
[----:B------:R-:W-:Y:S01]  /*6820*/  UMOV UR27, 0x3feffffd ;  /* 0x3feffffd001b7882 */ /* 0x000fe20000000000 */
[----:B------:R-:W-:Y:S01]  /*6830*/  BSSY.RECONVERGENT B0, `(.L_x_568) ;  /* 0x00000fa000007945 */ /* 0x000fe20003800200 */
[----:B------:R-:W-:Y:S01]  /*6840*/  DSETP.GEU.AND P1, PT, R52, UR26, PT ;  /* 0x0000001a34007e2a */ /* 0x000fe2000bf2e000 */
[----:B0-----:R-:W-:-:S13]  /*6850*/  IMAD.WIDE R14, R7, 0x8, R14 ;  /* 0x00000008070e7825 */ /* 0x001fda00078e020e */
[----:B------:R-:W-:Y:S05]  /*6860*/  @!P0 BRA P1, `(.L_x_569) ;  /* 0x0000000800f48947 */ /* 0x000fea0000800000 */
[----:B------:R0:W5:Y:S04]  /*6870*/  LDG.E.64 R46, desc[UR16][R2.64] ;  /* 0x00000010022e7981 */ /* 0x000168000c1e1b00 */
[----:B------:R0:W5:Y:S01]  /*6880*/  LDG.E.64 R44, desc[UR16][R4.64] ;  /* 0x00000010042c7981 */ /* 0x000162000c1e1b00 */
[----:B------:R-:W-:Y:S01]  /*6890*/  DADD R88, -RZ, |R12| ;  /* 0x00000000ff587229 */ /* 0x000fe2000000050c */
[----:B------:R-:W-:Y:S01]  /*68a0*/  BSSY.RECONVERGENT B1, `(.L_x_570) ;  /* 0x0000004000017945 */ /* 0x000fe20003800200 */
[----:B------:R-:W-:Y:S01]  /*68b0*/  IMAD.MOV.U32 R87, RZ, RZ, 0x40000000 ;  /* 0x40000000ff577424 */ /* 0x000fe200078e00ff */
[----:B------:R-:W-:-:S08]  /*68c0*/  MOV R10, 0x68e0 ;  /* 0x000068e0000a7802 */ /* 0x000fd00000000f00 */
[----:B01---5:R-:W-:Y:S05]  /*68d0*/  CALL.REL.NOINC `($_Z19fband_noniso_notabuPdS_S_S_S_S_S_S_S_S_S_iidddddiidi$__internal_accurate_pow) ;  /* 0x0000003800dc7944 */ /* 0x023fea0003c00000 */
[----:B------:R-:W-:Y:S05]  /*68e0*/  BSYNC.RECONVERGENT B1 ;  /* 0x0000000000017941 */ /* 0x000fea0003800200 */
.L_x_570:
        /* <DEDUP_REMOVED lines=14> */
[----:B------:R-:W-:Y:S01]  /*69d0*/  @!P1 IMAD.MOV.U32 R28, RZ, RZ, 0x0 ;  /* 0x00000000ff1c9424 */ /* 0x000fe200078e00ff */
[----:B------:R-:W-:-:S07]  /*69e0*/  @!P1 MOV R29, 0x7ff00000 ;  /* 0x7ff00000001d9802 */ /* 0x000fce0000000f00 */
.L_x_572:
[----:B------:R-:W-:Y:S05]  /*69f0*/  BSYNC.RECONVERGENT B1 ;  /* 0x0000000000017941 */ /* 0x000fea0003800200 */
.L_x_571:
[----:B------:R-:W-:Y:S01]  /*6a00*/  BSSY.RECONVERGENT B1, `(.L_x_573) ;  /* 0x0000005000017945 */ /* 0x000fe20003800200 */
[----:B------:R-:W-:Y:S01]  /*6a10*/  IMAD.MOV.U32 R89, RZ, RZ, R11 ;  /* 0x000000ffff597224 */ /* 0x000fe200078e000b */
[----:B------:R-:W-:Y:S01]  /*6a20*/  MOV R10, 0x6a50 ;  /* 0x00006a50000a7802 */ /* 0x000fe20000000f00 */
[----:B------:R-:W-:-:S07]  /*6a30*/  IMAD.MOV.U32 R87, RZ, RZ, 0x40000000 ;  /* 0x40000000ff577424 */ /* 0x000fce00078e00ff */
[----:B------:R-:W-:Y:S05]  /*6a40*/  CALL.REL.NOINC `($_Z19fband_noniso_notabuPdS_S_S_S_S_S_S_S_S_S_iidddddiidi$__internal_accurate_pow) ;  /* 0x0000003800807944 */ /* 0x000fea0003c00000 */
[----:B------:R-:W-:Y:S05]  /*6a50*/  BSYNC.RECONVERGENT B1 ;  /* 0x0000000000017941 */ /* 0x000fea0003800200 */
.L_x_573:
        /* <DEDUP_REMOVED lines=16> */
.L_x_575:
[----:B------:R-:W-:Y:S05]  /*6b60*/  BSYNC.RECONVERGENT B1 ;  /* 0x0000000000017941 */ /* 0x000fea0003800200 */
.L_x_574:
[----:B------:R-:W-:Y:S01]  /*6b70*/  BSSY.RECONVERGENT B1, `(.L_x_576) ;  /* 0x0000005000017945 */ /* 0x000fe20003800200 */
[----:B------:R-:W-:Y:S01]  /*6b80*/  IMAD.MOV.U32 R89, RZ, RZ, R11 ;  /* 0x000000ffff597224 */ /* 0x000fe200078e000b */
[----:B------:R-:W-:Y:S01]  /*6b90*/  MOV R10, 0x6bc0 ;  /* 0x00006bc0000a7802 */ /* 0x000fe20000000f00 */
[----:B------:R-:W-:-:S07]  /*6ba0*/  IMAD.MOV.U32 R87, RZ, RZ, 0x40000000 ;  /* 0x40000000ff577424 */ /* 0x000fce00078e00ff */
[----:B------:R-:W-:Y:S05]  /*6bb0*/  CALL.REL.NOINC `($_Z19fband_noniso_notabuPdS_S_S_S_S_S_S_S_S_S_iidddddiidi$__internal_accurate_pow) ;  /* 0x0000003800247944 */ /* 0x000fea0003c00000 */
[----:B------:R-:W-:Y:S05]  /*6bc0*/  BSYNC.RECONVERGENT B1 ;  /* 0x0000000000017941 */ /* 0x000fea0003800200 */
.L_x_576:
        /* <DEDUP_REMOVED lines=19> */
[----:B------:R-:W-:Y:S01]  /*6d00*/  @!P2 MOV R10, 0x0 ;  /* 0x00000000000aa802 */ /* 0x000fe20000000f00 */
[----:B------:R-:W-:-:S07]  /*6d10*/  @!P2 IMAD.MOV.U32 R11, RZ, RZ, 0x7ff00000 ;  /* 0x7ff00000ff0ba424 */ /* 0x000fce00078e00ff */
.L_x_578:
[----:B------:R-:W-:Y:S05]  /*6d20*/  BSYNC.RECONVERGENT B1 ;  /* 0x0000000000017941 */ /* 0x000fea0003800200 */
.L_x_577:
        /* <DEDUP_REMOVED lines=27> */
.L_x_580:
[----:B------:R-:W-:Y:S05]  /*6ee0*/  BSYNC.RECONVERGENT B1 ;  /* 0x0000000000017941 */ /* 0x000fea0003800200 */
.L_x_579:
[----:B------:R-:W0:Y:S01]  /*6ef0*/  LDC.64 R60, c[0x0][0x390] ;  /* 0x0000e400ff3c7b82 */ /* 0x000e220000000a00 */
[----:B------:R-:W-:-:S05]  /*6f00*/  MOV R63, UR25 ;  /* 0x00000019003f7c02 */ /* 0x000fca0008000f00 */
[----:B------:R-:W-:Y:S02]  /*6f10*/  IMAD.WIDE R62, R63, 0x8, R54 ;  /* 0x000000083f3e7825 */ /* 0x000fe400078e0236 */
[----:B------:R-:W1:Y:S03]  /*6f20*/  LDC.64 R20, c[0x0][0x3f8] ;  /* 0x0000fe00ff147b82 */ /* 0x000e660000000a00 */
[----:B------:R-:W2:Y:S01]  /*6f30*/  LDG.E.64 R68, desc[UR16][R62.64] ;  /* 0x000000103e447981 */ /* 0x000ea2000c1e1b00 */
[----:B------:R-:W-:-:S04]  /*6f40*/  IMAD.MOV.U32 R16, RZ, RZ, 0x1 ;  /* 0x00000001ff107424 */ /* 0x000fc800078e00ff */
[----:B------:R-:W3:Y:S01]  /*6f50*/  LDC R0, c[0x0][0x404] ;  /* 0x00010100ff007b82 */ /* 0x000ee20000000800 */
[----:B0-----:R-:W-:-:S05]  /*6f60*/  IMAD.WIDE R60, R7, 0x8, R60 ;  /* 0x00000008073c7825 */ /* 0x001fca00078e023c */
[----:B------:R-:W4:Y:S01]  /*6f70*/  LDG.E.64 R10, desc[UR16][R60.64] ;  /* 0x000000103c0a7981 */ /* 0x000f22000c1e1b00 */
[----:B-1----:R-:W-:-:S06]  /*6f80*/  DFMA R20, R52, R20, 1 ;  /* 0x3ff000003414742b */ /* 0x002fcc0000000014 */
[----:B------:R-:W0:Y:S02]  /*6f90*/  MUFU.RCP64H R17, R21 ;  /* 0x0000001500117308 */ /* 0x000e240000001800 */
        /* <DEDUP_REMOVED lines=8> */
[----:B---3--:R-:W-:-:S09]  /*7020*/  FSETP.GEU.AND P2, PT, |R0|, 6.5827683646048100446e-37, PT ;  /* 0x036000000000780b */ /* 0x008fd20003f4e200 */
[----:B------:R-:W-:-:S05]  /*7030*/  FFMA R18, RZ, R21, R71 ;  /* 0x00000015ff127223 */ /* 0x000fca0000000047 */
[----:B------:R-:W-:Y:S01]  /*7040*/  FSETP.GT.AND P1, PT, |R18|, 1.469367938527859385e-39, PT ;  /* 0x001000001200780b */ /* 0x000fe20003f24200 */
[----:B------:R-:W-:Y:S02]  /*7050*/  DADD R66, R22, R30 ;  /* 0x0000000016427229 */ /* 0x000fe4000000001e */
[----:B------:R-:W-:Y:S01]  /*7060*/  DMUL R16, R46, R32 ;  /* 0x000000202e107228 */ /* 0x000fe20000000000 */
[----:B------:R-:W-:Y:S07]  /*7070*/  BSSY.RECONVERGENT B2, `(.L_x_581) ;  /* 0x000000d000027945 */ /* 0x000fee0003800200 */
[----:B------:R-:W-:-:S02]  /*7080*/  DFMA R66, R44, R66, -R16 ;  /* 0x000000422c42722b */ /* 0x000fc40000000810 */
[----:B----4-:R-:W-:-:S08]  /*7090*/  DMUL R10, R30, R10 ;  /* 0x0000000a1e0a7228 */ /* 0x010fd00000000000 */
[----:B--2---:R-:W-:Y:S01]  /*70a0*/  DFMA R68, R32, R68, -R10 ;  /* 0x000000442044722b */ /* 0x004fe2000000080a */
[----:B------:R-:W-:Y:S10]  /*70b0*/  @P1 BRA P2, `(.L_x_582) ;  /* 0x0000000000201947 */ /* 0x000ff40001000000 */
[----:B------:R-:W0:Y:S01]  /*70c0*/  LDCU.64 UR26, c[0x0][0x400] ;  /* 0x00008000ff1a77ac */ /* 0x000e220008000a00 */
[----:B------:R-:W-:Y:S01]  /*70d0*/  IMAD.MOV.U32 R18, RZ, RZ, R20 ;  /* 0x000000ffff127224 */ /* 0x000fe200078e0014 */
[----:B------:R-:W-:Y:S01]  /*70e0*/  MOV R10, 0x7120 ;  /* 0x00007120000a7802 */ /* 0x000fe20000000f00 */
[----:B0-----:R-:W-:Y:S02]  /*70f0*/  IMAD.U32 R76, RZ, RZ, UR26 ;  /* 0x0000001aff4c7e24 */ /* 0x001fe4000f8e00ff */
[----:B------:R-:W-:-:S07]  /*7100*/  IMAD.U32 R77, RZ, RZ, UR27 ;  /* 0x0000001bff4d7e24 */ /* 0x000fce000f8e00ff */
[----:B------:R-:W-:Y:S05]  /*7110*/  CALL.REL.NOINC `($__internal_10_$__cuda_sm20_div_rn_f64_full) ;  /* 0x0000002c00587944 */ /* 0x000fea0003c00000 */
[----:B------:R-:W-:Y:S02]  /*7120*/  IMAD.MOV.U32 R70, RZ, RZ, R20 ;  /* 0x000000ffff467224 */ /* 0x000fe400078e0014 */
[----:B------:R-:W-:-:S07]  /*7130*/  IMAD.MOV.U32 R71, RZ, RZ, R21 ;  /* 0x000000ffff477224 */ /* 0x000fce00078e0015 */
.L_x_582:
[----:B------:R-:W-:Y:S05]  /*7140*/  BSYNC.RECONVERGENT B2 ;  /* 0x0000000000027941 */ /* 0x000fea0003800200 */
.L_x_581:
        /* <DEDUP_REMOVED lines=18> */
[----:B------:R-:W-:-:S07]  /*7270*/  MOV R10, 0x7290 ;  /* 0x00007290000a7802 */ /* 0x000fce0000000f00 */
[----:B------:R-:W-:Y:S05]  /*7280*/  CALL.REL.NOINC `($__internal_10_$__cuda_sm20_div_rn_f64_full) ;  /* 0x0000002800fc7944 */ /* 0x000fea0003c00000 */
.L_x_584:
[----:B------:R-:W-:Y:S05]  /*7290*/  BSYNC.RECONVERGENT B2 ;  /* 0x0000000000027941 */ /* 0x000fea0003800200 */
.L_x_583:
[----:B------:R-:W-:Y:S01]  /*72a0*/  DADD R22, R22, -R32 ;  /* 0x0000000016167229 */ /* 0x000fe20000000820 */
[----:B------:R-:W-:Y:S01]  /*72b0*/  UMOV UR26, 0xeb1c432d ;  /* 0xeb1c432d001a7882 */ /* 0x000fe20000000000 */
[----:B------:R-:W-:Y:S01]  /*72c0*/  DMUL R20, R20, R70 ;  /* 0x0000004614147228 */ /* 0x000fe20000000000 */
[----:B------:R-:W-:Y:S02]  /*72d0*/  UMOV UR27, 0x3f1a36e2 ;  /* 0x3f1a36e2001b7882 */ /* 0x000fe40000000000 */
[----:B------:R-:W-:-:S03]  /*72e0*/  DSETP.GEU.AND P1, PT, R50, UR26, PT ;  /* 0x0000001a32007e2a */ /* 0x000fc6000bf2e000 */
[----:B------:R-:W-:-:S08]  /*72f0*/  DADD R22, -R30, R22 ;  /* 0x000000001e167229 */ /* 0x000fd00000000116 */
        /* <DEDUP_REMOVED lines=20> */
.L_x_569:
[----:B------:R-:W0:Y:S01]  /*7440*/  LDC.64 R10, c[0x0][0x390] ;  /* 0x0000e400ff0a7b82 */ /* 0x000e220000000a00 */
[----:B------:R-:W-:-:S04]  /*7450*/  IMAD.U32 R29, RZ, RZ, UR25 ;  /* 0x00000019ff1d7e24 */ /* 0x000fc8000f8e00ff */
[----:B------:R-:W-:-:S06]  /*7460*/  IMAD.WIDE R28, R29, 0x8, R54 ;  /* 0x000000081d1c7825 */ /* 0x000fcc00078e0236 */
[----:B------:R-:W2:Y:S01]  /*7470*/  LDG.E.64 R28, desc[UR16][R28.64] ;  /* 0x000000101c1c7981 */ /* 0x000ea2000c1e1b00 */
[----:B0-----:R-:W-:-:S06]  /*7480*/  IMAD.WIDE R22, R7, 0x8, R10 ;  /* 0x0000000807167825 */ /* 0x001fcc00078e020a */
        /* <DEDUP_REMOVED lines=17> */
[----:B--2---:R-:W-:-:S11]  /*75a0*/  DADD R22, R28, -R22 ;  /* 0x000000001c167229 */ /* 0x004fd60000000816 */
[----:B------:R-:W-:Y:S05]  /*75b0*/  @P1 BRA P2, `(.L_x_587) ;  /* 0x0000000000201947 */ /* 0x000fea0001000000 */
[----:B------:R-:W-:Y:S01]  /*75c0*/  MOV R11, UR15 ;  /* 0x0000000f000b7c02 */ /* 0x000fe20008000f00 */
[----:B------:R-:W-:Y:S02]  /*75d0*/  IMAD.U32 R77, RZ, RZ, UR15 ;  /* 0x0000000fff4d7e24 */ /* 0x000fe4000f8e00ff */
[----:B------:R-:W-:Y:S01]  /*75e0*/  IMAD.U32 R10, RZ, RZ, UR14 ;  /* 0x0000000eff0a7e24 */ /* 0x000fe2000f8e00ff */
[----:B------:R-:W-:Y:S01]  /*75f0*/  MOV R10, 0x7640 ;  /* 0x00007640000a7802 */ /* 0x000fe20000000f00 */
[----:B------:R-:W-:Y:S02]  /*7600*/  IMAD.U32 R76, RZ, RZ, UR14 ;  /* 0x0000000eff4c7e24 */ /* 0x000fe4000f8e00ff */
[----:B------:R-:W-:Y:S02]  /*7610*/  IMAD.MOV.U32 R21, RZ, RZ, R19 ;  /* 0x000000ffff157224 */ /* 0x000fe400078e0013 */
[----:B------:R-:W-:-:S07]  /*7620*/  IMAD.MOV.U32 R77, RZ, RZ, R11 ;  /* 0x000000ffff4d7224 */ /* 0x000fce00078e000b */
[----:B-1----:R-:W-:Y:S05]  /*7630*/  CALL.REL.NOINC `($__internal_10_$__cuda_sm20_div_rn_f64_full) ;  /* 0x0000002800107944 */ /* 0x002fea0003c00000 */
.L_x_587:
[----:B-1----:R-:W-:Y:S05]  /*7640*/  BSYNC.RECONVERGENT B2 ;  /* 0x0000000000027941 */ /* 0x002fea0003800200 */
.L_x_586:
        /* <DEDUP_REMOVED lines=20> */
[----:B------:R-:W-:Y:S05]  /*7790*/  CALL.REL.NOINC `($__internal_10_$__cuda_sm20_div_rn_f64_full) ;  /* 0x0000002400b87944 */ /* 0x000fea0003c00000 */
.L_x_589:
[----:B------:R-:W-:Y:S05]  /*77a0*/  BSYNC.RECONVERGENT B2 ;  /* 0x0000000000027941 */ /* 0x000fea0003800200 */
.L_x_588:
[----:B------:R-:W-:-:S07]  /*77b0*/  DADD R22, R28, -R20 ;  /* 0x000000001c167229 */ /* 0x000fce0000000814 */
[----:B------:R2:W-:Y:S04]  /*77c0*/  STG.E.64 desc[UR16][R14.64], R22 ;  /* 0x000000160e007986 */ /* 0x0005e8000c101b10 */
.L_x_585:
[----:B------:R-:W-:Y:S05]  /*77d0*/  BSYNC.RECONVERGENT B0 ;  /* 0x0000000000007941 */ /* 0x000fea0003800200 */
.L_x_568:
[----:B------:R-:W-:Y:S01]  /*77e0*/  IMAD.U32 R11, RZ, RZ, UR18 ;  /* 0x00000012ff0b7e24 */ /* 0x000fe2000f8e00ff */
[----:B------:R-:W3:Y:S03]  /*77f0*/  LDG.E.64 R34, desc[UR16][R34.64] ;  /* 0x0000001022227981 */ /* 0x000ee6000c1e1b00 */
[----:B------:R-:W-:-:S06]  /*7800*/  IMAD.WIDE R42, R11, 0x8, R42 ;  /* 0x000000080b2a7825 */ /* 0x000fcc00078e022a */
[----:B------:R-:W3:Y:S02]  /*7810*/  LDG.E.64 R42, desc[UR16][R42.64] ;  /* 0x000000102a2a7981 */ /* 0x000ee4000c1e1b00 */
[----:B---3--:R-:W-:-:S08]  /*7820*/  DADD R28, R34, R42 ;  /* 0x00000000221c7229 */ /* 0x008fd0000000002a */
        /* <DEDUP_REMOVED lines=23> */
[----:B012---:R-:W-:Y:S05]  /*79a0*/  CALL.REL.NOINC `($__internal_10_$__cuda_sm20_div_rn_f64_full) ;  /* 0x0000002400347944 */ /* 0x007fea0003c00000 */
.L_x_592:
[----:B------:R-:W-:Y:S05]  /*79b0*/  BSYNC.RECONVERGENT B0 ;  /* 0x0000000000007941 */ /* 0x000fea0003800200 */
.L_x_591:
        /* <DEDUP_REMOVED lines=30> */
.L_x_594:
[----:B------:R-:W-:Y:S05]  /*7ba0*/  BSYNC.RECONVERGENT B0 ;  /* 0x0000000000007941 */ /* 0x000fea0003800200 */
.L_x_593:
[----:B------:R-:W3:Y:S01]  /*7bb0*/  LDC.64 R8, c[0x0][0x3f8] ;  /* 0x0000fe00ff087b82 */ /* 0x000ee20000000a00 */
[----:B------:R-:W-:Y:S01]  /*7bc0*/  DADD R12, -R24, 1 ;  /* 0x3ff00000180c7429 */ /* 0x000fe20000000100 */
[----:B------:R-:W-:Y:S01]  /*7bd0*/  BSSY.RECONVERGENT B0, `(.L_x_595) ;  /* 0x0000009000007945 */ /* 0x000fe20003800200 */
[----:B------:R-:W-:Y:S01]  /*7be0*/  DADD R10, R28, R10 ;  /* 0x000000001c0a7229 */ /* 0x000fe2000000000a */
[----:B------:R-:W-:-:S07]  /*7bf0*/  IMAD.MOV.U32 R87, RZ, RZ, 0x3fe00000 ;  /* 0x3fe00000ff577424 */ /* 0x000fce00078e00ff */
[----:B-----5:R-:W-:Y:S01]  /*7c00*/  DMUL R26, R26, R10 ;  /* 0x0000000a1a1a7228 */ /* 0x020fe20000000000 */
[----:B------:R-:W-:Y:S01]  /*7c10*/  MOV R10, 0x7c60 ;  /* 0x00007c60000a7802 */ /* 0x000fe20000000f00 */
[----:B---3--:R-:W-:-:S08]  /*7c20*/  DFMA R8, -R24, R8, 1 ;  /* 0x3ff000001808742b */ /* 0x008fd00000000108 */
[----:B------:R-:W-:-:S08]  /*7c30*/  DMUL R30, R8, R12 ;  /* 0x0000000c081e7228 */ /* 0x000fd00000000000 */
[----:B------:R-:W-:-:S11]  /*7c40*/  DADD R88, -RZ, |R30| ;  /* 0x00000000ff587229 */ /* 0x000fd6000000051e */
[----:B012---:R-:W-:Y:S05]  /*7c50*/  CALL.REL.NOINC `($_Z19fband_noniso_notabuPdS_S_S_S_S_S_S_S_S_S_iidddddiidi$__internal_accurate_pow) ;  /* 0x0000002400fc7944 */ /* 0x007fea0003c00000 */
[----:B------:R-:W-:Y:S05]  /*7c60*/  BSYNC.RECONVERGENT B0 ;  /* 0x0000000000007941 */ /* 0x000fea0003800200 */
.L_x_595:
        /* <DEDUP_REMOVED lines=18> */
.L_x_597:
[----:B------:R-:W-:Y:S05]  /*7d90*/  BSYNC.RECONVERGENT B0 ;  /* 0x0000000000007941 */ /* 0x000fea0003800200 */
.L_x_596:
        /* <DEDUP_REMOVED lines=75> */
.L_x_599:
[----:B------:R-:W-:Y:S05]  /*8250*/  BSYNC.RECONVERGENT B0 ;  /* 0x0000000000007941 */ /* 0x000fea0003800200 */
.L_x_598:
        /* <DEDUP_REMOVED lines=10> */
.L_x_601:
[----:B------:R-:W-:Y:S05]  /*8300*/  BSYNC.RECONVERGENT B0 ;  /* 0x0000000000007941 */ /* 0x000fea0003800200 */
.L_x_600:
[----:B------:R-:W-:Y:S01]  /*8310*/  DADD R88, -RZ, |R30| ;  /* 0x00000000ff587229 */ /* 0x000fe2000000051e */
[----:B------:R-:W-:Y:S01]  /*8320*/  BSSY.RECONVERGENT B0, `(.L_x_602) ;  /* 0x0000004000007945 */ /* 0x000fe20003800200 */
[----:B------:R-:W-:Y:S01]  /*8330*/  IMAD.MOV.U32 R87, RZ, RZ, 0x3fe00000 ;  /* 0x3fe00000ff577424 */ /* 0x000fe200078e00ff */
[----:B------:R-:W-:-:S08]  /*8340*/  MOV R10, 0x8360 ;  /* 0x00008360000a7802 */ /* 0x000fd00000000f00 */
[----:B------:R-:W-:Y:S05]  /*8350*/  CALL.REL.NOINC `($_Z19fband_noniso_notabuPdS_S_S_S_S_S_S_S_S_S_iidddddiidi$__internal_accurate_pow) ;  /* 0x00000020003c7944 */ /* 0x000fea0003c00000 */
[----:B------:R-:W-:Y:S05]  /*8360*/  BSYNC.RECONVERGENT B0 ;  /* 0x0000000000007941 */ /* 0x000fea0003800200 */
.L_x_602:
        /* <DEDUP_REMOVED lines=21> */
.L_x_604:
[----:B------:R-:W-:Y:S05]  /*84c0*/  BSYNC.RECONVERGENT B0 ;  /* 0x0000000000007941 */ /* 0x000fea0003800200 */
.L_x_603:
        /* <DEDUP_REMOVED lines=8> */
.L_x_606:
[----:B------:R-:W-:Y:S05]  /*8550*/  BSYNC.RECONVERGENT B0 ;  /* 0x0000000000007941 */ /* 0x000fea0003800200 */
.L_x_605:
        /* <DEDUP_REMOVED lines=9> */
.L_x_590:
[----:B------:R-:W-:Y:S05]  /*85f0*/  @!P0 BRA `(.L_x_607) ;  /* 0x0000000400388947 */ /* 0x000fea0003800000 */
[----:B------:R-:W-:Y:S02]  /*8600*/  IMAD.U32 R12, RZ, RZ, UR8 ;  /* 0x00000008ff0c7e24 */ /* 0x000fe4000f8e00ff */
[----:B------:R-:W-:-:S05]  /*8610*/  IMAD.U32 R13, RZ, RZ, UR9 ;  /* 0x00000009ff0d7e24 */ /* 0x000fca000f8e00ff */
[----:B------:R3:W4:Y:S01]  /*8620*/  LDG.E.64 R26, desc[UR16][R12.64] ;  /* 0x000000100c1a7981 */ /* 0x000722000c1e1b00 */
[----:B------:R-:W-:Y:S01]  /*8630*/  IMAD.MOV.U32 R18, RZ, RZ, 0x652b82fe ;  /* 0x652b82feff127424 */ /* 0x000fe200078e00ff */
[----:B------:R-:W-:Y:S01]  /*8640*/  UMOV UR26, 0xfefa39ef ;  /* 0xfefa39ef001a7882 */ /* 0x000fe20000000000 */
[----:B------:R-:W-:Y:S01]  /*8650*/  IMAD.MOV.U32 R19, RZ, RZ, 0x3ff71547 ;  /* 0x3ff71547ff137424 */ /* 0x000fe200078e00ff */
[----:B------:R-:W-:Y:S01]  /*8660*/  UMOV UR27, 0x3fe62e42 ;  /* 0x3fe62e42001b7882 */ /* 0x000fe20000000000 */
[----:B------:R-:W-:Y:S01]  /*8670*/  BSSY.RECONVERGENT B0, `(.L_x_607) ;  /* 0x0000046000007945 */ /* 0x000fe20003800200 */
[----:B------:R-:W-:Y:S02]  /*8680*/  CS2R R24, SRZ ;  /* 0x0000000000187805 */ /* 0x000fe4000001ff00 */
        /* <DEDUP_REMOVED lines=68> */
.L_x_608:
[----:B------:R-:W-:Y:S05]  /*8ad0*/  BSYNC.RECONVERGENT B0 ;  /* 0x0000000000007941 */ /* 0x000fea0003800200 */
.L_x_607:
[----:B------:R-:W-:Y:S01]  /*8ae0*/  UMOV UR26, 0xe7210be9 ;  /* 0xe7210be9001a7882 */ /* 0x000fe20000000000 */
[----:B------:R-:W-:Y:S01]  /*8af0*/  UMOV UR27, 0x3feffffd ;  /* 0x3feffffd001b7882 */ /* 0x000fe20000000000 */
[----:B------:R-:W-:Y:S01]  /*8b00*/  BSSY.RECONVERGENT B0, `(.L_x_548) ;  /* 0x00000f9000007945 */ /* 0x000fe20003800200 */
[----:B------:R-:W-:-:S14]  /*8b10*/  DSETP.GEU.AND P1, PT, R24, UR26, PT ;  /* 0x0000001a18007e2a */ /* 0x000fdc000bf2e000 */
[----:B------:R-:W-:Y:S05]  /*8b20*/  @!P0 BRA P1, `(.L_x_609) ;  /* 0x0000000800f88947 */ /* 0x000fea0000800000 */
[----:B------:R-:W3:Y:S01]  /*8b30*/  LDC.64 R28, c[0x0][0x3a8] ;  /* 0x0000ea00ff1c7b82 */ /* 0x000ee20000000a00 */
[----:B------:R4:W5:Y:S01]  /*8b40*/  LDG.E.64 R30, desc[UR16][R4.64] ;  /* 0x00000010041e7981 */ /* 0x000962000c1e1b00 */
[----:B---3--:R-:W-:-:S05]  /*8b50*/  IMAD.WIDE R28, R6, 0x8, R28 ;  /* 0x00000008061c7825 */ /* 0x008fca00078e021c */
[----:B------:R4:W5:Y:S01]  /*8b60*/  LDG.E.64 R32, desc[UR16][R28.64] ;  /* 0x000000101c207981 */ /* 0x000962000c1e1b00 */
[----:B------:R-:W-:Y:S01]  /*8b70*/  DADD R88, -RZ, |R12| ;  /* 0x00000000ff587229 */ /* 0x000fe2000000050c */
[----:B------:R-:W-:Y:S01]  /*8b80*/  BSSY.RECONVERGENT B1, `(.L_x_610) ;  /* 0x0000004000017945 */ /* 0x000fe20003800200 */
[----:B------:R-:W-:Y:S01]  /*8b90*/  IMAD.MOV.U32 R87, RZ, RZ, 0x40000000 ;  /* 0x40000000ff577424 */ /* 0x000fe200078e00ff */
[----:B------:R-:W-:-:S08]  /*8ba0*/  MOV R10, 0x8bc0 ;  /* 0x00008bc0000a7802 */ /* 0x000fd00000000f00 */
[----:B012-45:R-:W-:Y:S05]  /*8bb0*/  CALL.REL.NOINC `($_Z19fband_noniso_notabuPdS_S_S_S_S_S_S_S_S_S_iidddddiidi$__internal_accurate_pow) ;  /* 0x0000001800247944 */ /* 0x037fea0003c00000 */
[----:B------:R-:W-:Y:S05]  /*8bc0*/  BSYNC.RECONVERGENT B1 ;  /* 0x0000000000017941 */ /* 0x000fea0003800200 */
.L_x_610:
        /* <DEDUP_REMOVED lines=16> */
.L_x_612:
[----:B------:R-:W-:Y:S05]  /*8cd0*/  BSYNC.RECONVERGENT B1 ;  /* 0x0000000000017941 */ /* 0x000fea0003800200 */
.L_x_611:
[----:B------:R-:W-:Y:S01]  /*8ce0*/  BSSY.RECONVERGENT B1, `(.L_x_613) ;  /* 0x0000005000017945 */ /* 0x000fe20003800200 */
[----:B------:R-:W-:Y:S01]  /*8cf0*/  IMAD.MOV.U32 R89, RZ, RZ, R11 ;  /* 0x000000ffff597224 */ /* 0x000fe200078e000b */
[----:B------:R-:W-:Y:S01]  /*8d00*/  MOV R10, 0x8d30 ;  /* 0x00008d30000a7802 */ /* 0x000fe20000000f00 */
[----:B------:R-:W-:-:S07]  /*8d10*/  IMAD.MOV.U32 R87, RZ, RZ, 0x40000000 ;  /* 0x40000000ff577424 */ /* 0x000fce00078e00ff */
[----:B------:R-:W-:Y:S05]  /*8d20*/  CALL.REL.NOINC `($_Z19fband_noniso_notabuPdS_S_S_S_S_S_S_S_S_S_iidddddiidi$__internal_accurate_pow) ;  /* 0x0000001400c87944 */ /* 0x000fea0003c00000 */
[----:B------:R-:W-:Y:S05]  /*8d30*/  BSYNC.RECONVERGENT B1 ;  /* 0x0000000000017941 */ /* 0x000fea0003800200 */
.L_x_613:
        /* <DEDUP_REMOVED lines=16> */
.L_x_615:
[----:B------:R-:W-:Y:S05]  /*8e40*/  BSYNC.RECONVERGENT B1 ;  /* 0x0000000000017941 */ /* 0x000fea0003800200 */
.L_x_614:
[----:B------:R-:W-:Y:S01]  /*8e50*/  BSSY.RECONVERGENT B1, `(.L_x_616) ;  /* 0x0000005000017945 */ /* 0x000fe20003800200 */
[----:B------:R-:W-:Y:S01]  /*8e60*/  IMAD.MOV.U32 R89, RZ, RZ, R11 ;  /* 0x000000ffff597224 */ /* 0x000fe200078e000b */
[----:B------:R-:W-:Y:S01]  /*8e70*/  MOV R10, 0x8ea0 ;  /* 0x00008ea0000a7802 */ /* 0x000fe20000000f00 */
[----:B------:R-:W-:-:S07]  /*8e80*/  IMAD.MOV.U32 R87, RZ, RZ, 0x40000000 ;  /* 0x40000000ff577424 */ /* 0x000fce00078e00ff */
[----:B------:R-:W-:Y:S05]  /*8e90*/  CALL.REL.NOINC `($_Z19fband_noniso_notabuPdS_S_S_S_S_S_S_S_S_S_iidddddiidi$__internal_accurate_pow) ;  /* 0x00000014006c7944 */ /* 0x000fea0003c00000 */
[----:B------:R-:W-:Y:S05]  /*8ea0*/  BSYNC.RECONVERGENT B1 ;  /* 0x0000000000017941 */ /* 0x000fea0003800200 */
.L_x_616:
        /* <DEDUP_REMOVED lines=21> */
.L_x_618:
[----:B------:R-:W-:Y:S05]  /*9000*/  BSYNC.RECONVERGENT B1 ;  /* 0x0000000000017941 */ /* 0x000fea0003800200 */
.L_x_617:
        /* <DEDUP_REMOVED lines=27> */
.L_x_620:
[----:B------:R-:W-:Y:S05]  /*91c0*/  BSYNC.RECONVERGENT B1 ;  /* 0x0000000000017941 */ /* 0x000fea0003800200 */
.L_x_619:
[----:B------:R-:W-:Y:S01]  /*91d0*/  MOV R63, UR5 ;  /* 0x00000005003f7c02 */ /* 0x000fe20008000f00 */
[----:B------:R-:W0:Y:S04]  /*91e0*/  LDC.64 R20, c[0x0][0x3f8] ;  /* 0x0000fe00ff147b82 */ /* 0x000e280000000a00 */
[----:B------:R-:W-:-:S04]  /*91f0*/  IMAD.WIDE R62, R63, 0x8, R58 ;  /* 0x000000083f3e7825 */ /* 0x000fc800078e023a */
[----:B------:R-:W-:Y:S01]  /*9200*/  IMAD.MOV.U32 R16, RZ, RZ, 0x1 ;  /* 0x00000001ff107424 */ /* 0x000fe200078e00ff */
[----:B------:R-:W2:Y:S01]  /*9210*/  LDG.E.64 R10, desc[UR16][R62.64] ;  /* 0x000000103e0a7981 */ /* 0x000ea2000c1e1b00 */
[----:B------:R-:W1:Y:S01]  /*9220*/  LDC R0, c[0x0][0x404] ;  /* 0x00010100ff007b82 */ /* 0x000e620000000800 */
[----:B------:R-:W-:Y:S01]  /*9230*/  DADD R60, R34, R42 ;  /* 0x00000000223c7229 */ /* 0x000fe2000000002a */
[----:B------:R-:W-:Y:S01]  /*9240*/  BSSY.RECONVERGENT B2, `(.L_x_621) ;  /* 0x000001b000027945 */ /* 0x000fe20003800200 */
[----:B0-----:R-:W-:-:S06]  /*9250*/  DFMA R20, R24, R20, 1 ;  /* 0x3ff000001814742b */ /* 0x001fcc0000000014 */
[----:B------:R-:W0:Y:S01]  /*9260*/  MUFU.RCP64H R17, R21 ;  /* 0x0000001500117308 */ /* 0x000e220000001800 */
[----:B-1----:R-:W-:Y:S01]  /*9270*/  FSETP.GEU.AND P1, PT, |R0|, 6.5827683646048100446e-37, PT ;  /* 0x036000000000780b */ /* 0x002fe20003f2e200 */
        /* <DEDUP_REMOVED lines=12> */
[----:B--2---:R-:W-:-:S08]  /*9340*/  DMUL R10, R42, R10 ;  /* 0x0000000a2a0a7228 */ /* 0x004fd00000000000 */
[----:B------:R-:W-:-:S04]  /*9350*/  DFMA R22, R46, R22, -R10 ;  /* 0x000000162e16722b */ /* 0x000fc8000000080a */
[----:B------:R-:W-:Y:S07]  /*9360*/  @P0 BRA P1, `(.L_x_622) ;  /* 0x0000000000200947 */ /* 0x000fee0000800000 */
        /* <DEDUP_REMOVED lines=8> */
.L_x_622:
[----:B------:R-:W-:Y:S05]  /*93f0*/  BSYNC.RECONVERGENT B2 ;  /* 0x0000000000027941 */ /* 0x000fea0003800200 */
.L_x_621:
        /* <DEDUP_REMOVED lines=20> */
.L_x_624:
[----:B------:R-:W-:Y:S05]  /*9540*/  BSYNC.RECONVERGENT B2 ;  /* 0x0000000000027941 */ /* 0x000fea0003800200 */
.L_x_623:
[----:B------:R-:W-:Y:S01]  /*9550*/  DADD R34, R34, -R46 ;  /* 0x0000000022227229 */ /* 0x000fe2000000082e */
[----:B------:R-:W-:Y:S01]  /*9560*/  IMAD.U32 R17, RZ, RZ, UR5 ;  /* 0x00000005ff117e24 */ /* 0x000fe2000f8e00ff */
[----:B------:R-:W-:Y:S01]  /*9570*/  DMUL R20, R20, R64 ;  /* 0x0000004014147228 */ /* 0x000fe20000000000 */
[----:B------:R-:W-:Y:S01]  /*9580*/  UMOV UR26, 0xeb1c432d ;  /* 0xeb1c432d001a7882 */ /* 0x000fe20000000000 */
[----:B------:R-:W-:Y:S01]  /*9590*/  UMOV UR27, 0x3f1a36e2 ;  /* 0x3f1a36e2001b7882 */ /* 0x000fe20000000000 */
[----:B------:R-:W-:Y:S01]  /*95a0*/  IMAD.WIDE R16, R17, 0x8, R54 ;  /* 0x0000000811107825 */ /* 0x000fe200078e0236 */
[----:B------:R-:W-:Y:S02]  /*95b0*/  DSETP.GEU.AND P0, PT, R26, UR26, PT ;  /* 0x0000001a1a007e2a */ /* 0x000fe4000bf0e000 */
        /* <DEDUP_REMOVED lines=11> */
[----:B------:R-:W-:Y:S02]  /*9670*/  DFMA R44, -R18, R44, R42 ;  /* 0x0000002c122c722b */ /* 0x000fe4000000012a */
[----:B--2---:R-:W-:Y:S02]  /*9680*/  DADD R10, R28, R10 ;  /* 0x000000001c0a7229 */ /* 0x004fe4000000000a */
[----:B---3--:R-:W-:-:S06]  /*9690*/  DMUL R42, R42, R62 ;  /* 0x0000003e2a2a7228 */ /* 0x008fcc0000000000 */
[----:B------:R-:W-:Y:S02]  /*96a0*/  DMUL R10, R10, 0.5 ;  /* 0x3fe000000a0a7828 */ /* 0x000fe40000000000 */
[----:B----4-:R-:W-:-:S06]  /*96b0*/  DFMA R42, R46, R14, -R42 ;  /* 0x0000000e2e2a722b */ /* 0x010fcc000000082a */
[----:B------:R-:W-:-:S08]  /*96c0*/  DMUL R10, R10, R44 ;  /* 0x0000002c0a0a7228 */ /* 0x000fd00000000000 */
[----:B------:R-:W-:-:S08]  /*96d0*/  DFMA R10, R10, UR12, R42 ;  /* 0x0000000c0a0a7c2b */ /* 0x000fd0000800002a */
[----:B------:R-:W-:-:S07]  /*96e0*/  DMUL R10, R10, R66 ;  /* 0x000000420a0a7228 */ /* 0x000fce0000000000 */
[----:B------:R2:W-:Y:S01]  /*96f0*/  STG.E.64 desc[UR16][R16.64], R10 ;  /* 0x0000000a10007986 */ /* 0x0005e2000c101b10 */
[----:B------:R-:W-:Y:S05]  /*9700*/  BRA `(.L_x_625) ;  /* 0x0000000000e07947 */ /* 0x000fea0003800000 */
.L_x_609:
[----:B012---:R-:W-:-:S04]  /*9710*/  IMAD.U32 R15, RZ, RZ, UR5 ;  /* 0x00000005ff0f7e24 */ /* 0x007fc8000f8e00ff */
[----:B------:R-:W-:-:S06]  /*9720*/  IMAD.WIDE R14, R15, 0x8, R58 ;  /* 0x000000080f0e7825 */ /* 0x000fcc00078e023a */
[----:B------:R-:W2:Y:S01]  /*9730*/  LDG.E.64 R14, desc[UR16][R14.64] ;  /* 0x000000100e0e7981 */ /* 0x000ea2000c1e1b00 */
[----:B------:R-:W-:Y:S01]  /*9740*/  DMUL R18, R26, R36 ;  /* 0x000000241a127228 */ /* 0x000fe20000000000 */
        /* <DEDUP_REMOVED lines=15> */
[----:B--2---:R-:W-:-:S12]  /*9840*/  DADD R14, -R14, R22 ;  /* 0x000000000e0e7229 */ /* 0x004fd80000000116 */
[----:B------:R-:W-:Y:S05]  /*9850*/  @P0 BRA P1, `(.L_x_627) ;  /* 0x0000000000200947 */ /* 0x000fea0000800000 */
[----:B------:R-:W-:Y:S01]  /*9860*/  IMAD.U32 R11, RZ, RZ, UR15 ;  /* 0x0000000fff0b7e24 */ /* 0x000fe2000f8e00ff */
[----:B------:R-:W-:Y:S01]  /*9870*/  MOV R10, UR14 ;  /* 0x0000000e000a7c02 */ /* 0x000fe20008000f00 */
[----:B------:R-:W-:Y:S01]  /*9880*/  IMAD.U32 R77, RZ, RZ, UR15 ;  /* 0x0000000fff4d7e24 */ /* 0x000fe2000f8e00ff */
[----:B------:R-:W-:Y:S01]  /*9890*/  MOV R10, 0x98e0 ;  /* 0x000098e0000a7802 */ /* 0x000fe20000000f00 */
[----:B------:R-:W-:Y:S02]  /*98a0*/  IMAD.U32 R76, RZ, RZ, UR14 ;  /* 0x0000000eff4c7e24 */ /* 0x000fe4000f8e00ff */
[----:B------:R-:W-:Y:S02]  /*98b0*/  IMAD.MOV.U32 R21, RZ, RZ, R19 ;  /* 0x000000ffff157224 */ /* 0x000fe400078e0013 */
[----:B------:R-:W-:-:S07]  /*98c0*/  IMAD.MOV.U32 R77, RZ, RZ, R11 ;  /* 0x000000ffff4d7224 */ /* 0x000fce00078e000b */
[----:B------:R-:W-:Y:S05]  /*98d0*/  CALL.REL.NOINC `($__internal_10_$__cuda_sm20_div_rn_f64_full) ;  /* 0x0000000400687944 */ /* 0x000fea0003c00000 */
.L_x_627:
[----:B------:R-:W-:Y:S05]  /*98e0*/  BSYNC.RECONVERGENT B2 ;  /* 0x0000000000027941 */ /* 0x000fea0003800200 */
.L_x_626:
        /* <DEDUP_REMOVED lines=21> */
.L_x_629:
[----:B------:R-:W-:Y:S05]  /*9a40*/  BSYNC.RECONVERGENT B2 ;  /* 0x0000000000027941 */ /* 0x000fea0003800200 */
.L_x_628:
[----:B------:R-:W-:Y:S01]  /*9a50*/  MOV R11, UR5 ;  /* 0x00000005000b7c02 */ /* 0x000fe20008000f00 */
[----:B------:R-:W-:-:S04]  /*9a60*/  DADD R20, -R20, R22 ;  /* 0x0000000014147229 */ /* 0x000fc80000000116 */
[----:B------:R-:W-:-:S05]  /*9a70*/  IMAD.WIDE R10, R11, 0x8, R54 ;  /* 0x000000080b0a7825 */ /* 0x000fca00078e0236 */
[----:B------:R0:W-:Y:S02]  /*9a80*/  STG.E.64 desc[UR16][R10.64], R20 ;  /* 0x000000140a007986 */ /* 0x0001e4000c101b10 */
.L_x_625:
[----:B------:R-:W-:Y:S05]  /*9a90*/  BSYNC.RECONVERGENT B0 ;  /* 0x0000000000007941 */ /* 0x000fea0003800200 */
.L_x_548:
        /* <DEDUP_REMOVED lines=9> */
[----:B------:R-:W-:Y:S01]  /*9b30*/  IMAD.X R5, RZ, RZ, R5, P1 ;  /* 0x000000ffff057224 */ /* 0x000fe200008e0605 */
[----:B------:R-:W-:Y:S01]  /*9b40*/  UIADD3 UR6, UPT, UPT, UR6, 0x1, URZ ;  /* 0x0000000106067890 */ /* 0x000fe2000fffe0ff */
[----:B------:R-:W-:Y:S01]  /*9b50*/  VIADD R7, R7, UR18 ;  /* 0x0000001207077c36 */ /* 0x000fe20008000000 */
[----:B------:R-:W-:-:S02]  /*9b60*/  UIADD3 UR5, UPT, UPT, UR5, UR18, URZ ;  /* 0x0000001205057290 */ /* 0x000fc4000fffe0ff */
[----:B------:R-:W-:Y:S02]  /*9b70*/  UIADD3 UR25, UPT, UPT, UR25, UR18, URZ ;  /* 0x0000001219197290 */ /* 0x000fe4000fffe0ff */
[----:B------:R-:W-:Y:S01]  /*9b80*/  UIADD3.X UR11, UPT, UPT, URZ, UR11, URZ, UP1, !UPT ;  /* 0x0000000bff0b7290 */ /* 0x000fe20008ffe4ff */
[----:B------:R-:W-:Y:S11]  /*9b90*/  BRA.U UP0, `(.L_x_630) ;  /* 0xffffffb500fc7547 */ /* 0x000ff6000b83ffff */
[----:B-12---:R-:W-:Y:S05]  /*9ba0*/  EXIT ;  /* 0x000000000000794d */ /* 0x006fea0003800000 */
        .weak           $__internal_9_$__cuda_sm20_dblrcp_rn_slowpath_v3
        .type           $__internal_9_$__cuda_sm20_dblrcp_rn_slowpath_v3,@function
        .size           $__internal_9_$__cuda_sm20_dblrcp_rn_slowpath_v3,($__internal_10_$__cuda_sm20_div_rn_f64_full - $__internal_9_$__cuda_sm20_dblrcp_rn_slowpath_v3)
$__internal_9_$__cuda_sm20_dblrcp_rn_slowpath_v3:
        /* <DEDUP_REMOVED lines=8> */
[----:B------:R-:W-:Y:S02]  /*9c30*/  @P1 LOP3.LUT R19, R21, 0x7ff00000, RZ, 0x3c, !PT ;  /* 0x7ff0000015131812 */ /* 0x000fe400078e3cff */
[----:B------:R-:W-:Y:S01]  /*9c40*/  @P1 MOV R18, RZ ;  /* 0x000000ff00121202 */ /* 0x000fe20000000f00 */
        /* <DEDUP_REMOVED lines=17> */
.L_x_634:
        /* <DEDUP_REMOVED lines=10> */
.L_x_632:
[----:B------:R-:W-:Y:S01]  /*9e00*/  LOP3.LUT R19, R21, 0x80000, RZ, 0xfc, !PT ;  /* 0x0008000015137812 */ /* 0x000fe200078efcff */
[----:B------:R-:W-:-:S07]  /*9e10*/  IMAD.MOV.U32 R18, RZ, RZ, R20 ;  /* 0x000000ffff127224 */ /* 0x000fce00078e0014 */
.L_x_633:
[----:B------:R-:W-:Y:S05]  /*9e20*/  BSYNC.RECONVERGENT B2 ;  /* 0x0000000000027941 */ /* 0x000fea0003800200 */
.L_x_631:
[----:B------:R-:W-:Y:S01]  /*9e30*/  IMAD.MOV.U32 R10, RZ, RZ, R18 ;  /* 0x000000ffff0a7224 */ /* 0x000fe200078e0012 */
[----:B------:R-:W-:Y:S01]  /*9e40*/  MOV R18, R16 ;  /* 0x0000001000127202 */ /* 0x000fe20000000f00 */
[----:B------:R-:W-:Y:S02]  /*9e50*/  IMAD.MOV.U32 R17, RZ, RZ, R19 ;  /* 0x000000ffff117224 */ /* 0x000fe400078e0013 */
[----:B------:R-:W-:-:S04]  /*9e60*/  IMAD.MOV.U32 R19, RZ, RZ, 0x0 ;  /* 0x00000000ff137424 */ /* 0x000fc800078e00ff */
[----:B------:R-:W-:Y:S05]  /*9e70*/  RET.REL.NODEC R18 `(_Z19fband_noniso_notabuPdS_S_S_S_S_S_S_S_S_S_iidddddiidi) ;  /* 0xffffff6012607950 */ /* 0x000fea0003c3ffff */
        .weak           $__internal_10_$__cuda_sm20_div_rn_f64_full
        .type           $__internal_10_$__cuda_sm20_div_rn_f64_full,@function
        .size           $__internal_10_$__cuda_sm20_div_rn_f64_full,($_Z19fband_noniso_notabuPdS_S_S_S_S_S_S_S_S_S_iidddddiidi$__internal_accurate_pow - $__internal_10_$__cuda_sm20_div_rn_f64_full)
$__internal_10_$__cuda_sm20_div_rn_f64_full:
[C---:B------:R-:W-:Y:S01]  /*9e80*/  FSETP.GEU.AND P3, PT, |R77|.reuse, 1.469367938527859385e-39, PT ;  /* 0x001000004d00780b */ /* 0x040fe20003f6e200 */
[----:B------:R-:W-:Y:S01]  /*9e90*/  IMAD.MOV.U32 R73, RZ, RZ, R21 ;  /* 0x000000ffff497224 */ /* 0x000fe200078e0015 */
[----:B------:R-:W-:Y:S01]  /*9ea0*/  LOP3.LUT R16, R77, 0x7ff00000, RZ, 0xc0, !PT ;  /* 0x7ff000004d107812 */ /* 0x000fe200078ec0ff */
[--C-:B------:R-:W-:Y:S01]  /*9eb0*/  IMAD.MOV.U32 R72, RZ, RZ, R18.reuse ;  /* 0x000000ffff487224 */ /* 0x100fe200078e0012 */
[C---:B------:R-:W-:Y:S01]  /*9ec0*/  LOP3.LUT R19, R21.reuse, 0x7ff00000, RZ, 0xc0, !PT ;  /* 0x7ff0000015137812 */ /* 0x040fe200078ec0ff */
[----:B------:R-:W-:Y:S01]  /*9ed0*/  IMAD.MOV.U32 R74, RZ, RZ, R18 ;  /* 0x000000ffff4a7224 */ /* 0x000fe200078e0012 */
[C---:B------:R-:W-:Y:S01]  /*9ee0*/  FSETP.GEU.AND P1, PT, |R21|.reuse, 1.469367938527859385e-39, PT ;  /* 0x001000001500780b */ /* 0x040fe20003f2e200 */
[----:B------:R-:W-:Y:S01]  /*9ef0*/  IMAD.MOV.U32 R78, RZ, RZ, R76 ;  /* 0x000000ffff4e7224 */ /* 0x000fe200078e004c */
[----:B------:R-:W-:Y:S01]  /*9f00*/  LOP3.LUT R21, R21, 0x800fffff, RZ, 0xc0, !PT ;  /* 0x800fffff15157812 */ /* 0x000fe200078ec0ff */
[----:B------:R-:W-:Y:S01]  /*9f10*/  IMAD.MOV.U32 R18, RZ, RZ, R16 ;  /* 0x000000ffff127224 */ /* 0x000fe200078e0010 */
[----:B------:R-:W-:Y:S01]  /*9f20*/  ISETP.GE.U32.AND P2, PT, R16, R19, PT ;  /* 0x000000131000720c */ /* 0x000fe20003f46070 */
[----:B------:R-:W-:Y:S01]  /*9f30*/  BSSY.RECONVERGENT B1, `(.L_x_635) ;  /* 0x000004e000017945 */ /* 0x000fe20003800200 */
[----:B------:R-:W-:-:S02]  /*9f40*/  LOP3.LUT R75, R21, 0x3ff00000, RZ, 0xfc, !PT ;  /* 0x3ff00000154b7812 */ /* 0x000fc400078efcff */
[----:B------:R-:W-:-:S04]  /*9f50*/  @!P3 LOP3.LUT R17, R73, 0x7ff00000, RZ, 0xc0, !PT ;  /* 0x7ff000004911b812 */ /* 0x000fc800078ec0ff */
[----:B------:R-:W-:Y:S01]  /*9f60*/  @!P3 ISETP.GE.U32.AND P4, PT, R16, R17, PT ;  /* 0x000000111000b20c */ /* 0x000fe20003f86070 */
[----:B------:R-:W-:Y:S01]  /*9f70*/  IMAD.MOV.U32 R17, RZ, RZ, 0x1ca00000 ;  /* 0x1ca00000ff117424 */ /* 0x000fe200078e00ff */
[----:B------:R-:W-:-:S04]  /*9f80*/  @!P1 DMUL R74, R72, 8.98846567431157953865e+307 ;  /* 0x7fe00000484a9828 */ /* 0x000fc80000000000 */
[C---:B------:R-:W-:Y:S02]  /*9f90*/  @!P3 SEL R20, R17.reuse, 0x63400000, !P4 ;  /* 0x634000001114b807 */ /* 0x040fe40006000000 */
[----:B------:R-:W-:Y:S02]  /*9fa0*/  SEL R21, R17, 0x63400000, !P2 ;  /* 0x6340000011157807 */ /* 0x000fe40005000000 */
[--C-:B------:R-:W-:Y:S02]  /*9fb0*/  @!P3 LOP3.LUT R20, R20, 0x80000000, R77.reuse, 0xf8, !PT ;  /* 0x800000001414b812 */ /* 0x100fe400078ef84d */
[----:B------:R-:W-:Y:S02]  /*9fc0*/  LOP3.LUT R79, R21, 0x800fffff, R77, 0xf8, !PT ;  /* 0x800fffff154f7812 */ /* 0x000fe400078ef84d */
[----:B------:R-:W-:Y:S01]  /*9fd0*/  @!P3 LOP3.LUT R21, R20, 0x100000, RZ, 0xfc, !PT ;  /* 0x001000001415b812 */ /* 0x000fe200078efcff */
[----:B------:R-:W-:Y:S01]  /*9fe0*/  @!P3 IMAD.MOV.U32 R20, RZ, RZ, RZ ;  /* 0x000000ffff14b224 */ /* 0x000fe200078e00ff */
[----:B------:R-:W-:-:S05]  /*9ff0*/  @!P1 LOP3.LUT R19, R75, 0x7ff00000, RZ, 0xc0, !PT ;  /* 0x7ff000004b139812 */ /* 0x000fca00078ec0ff */
[----:B------:R-:W-:Y:S01]  /*a000*/  @!P3 DFMA R78, R78, 2, -R20 ;  /* 0x400000004e4eb82b */ /* 0x000fe20000000814 */
[----:B------:R-:W0:Y:S01]  /*a010*/  MUFU.RCP64H R21, R75 ;  /* 0x0000004b00157308 */ /* 0x000e220000001800 */
[----:B------:R-:W-:-:S08]  /*a020*/  MOV R20, 0x1 ;  /* 0x0000000100147802 */ /* 0x000fd00000000f00 */
[----:B------:R-:W-:Y:S01]  /*a030*/  @!P3 LOP3.LUT R18, R79, 0x7ff00000, RZ, 0xc0, !PT ;  /* 0x7ff000004f12b812 */ /* 0x000fe200078ec0ff */
[----:B0-----:R-:W-:-:S08]  /*a040*/  DFMA R80, R20, -R74, 1 ;  /* 0x3ff000001450742b */ /* 0x001fd0000000084a */
[----:B------:R-:W-:-:S08]  /*a050*/  DFMA R80, R80, R80, R80 ;  /* 0x000000505050722b */ /* 0x000fd00000000050 */
[----:B------:R-:W-:-:S08]  /*a060*/  DFMA R80, R20, R80, R20 ;  /* 0x000000501450722b */ /* 0x000fd00000000014 */
[----:B------:R-:W-:-:S08]  /*a070*/  DFMA R20, R80, -R74, 1 ;  /* 0x3ff000005014742b */ /* 0x000fd0000000084a */
[----:B------:R-:W-:-:S08]  /*a080*/  DFMA R80, R80, R20, R80 ;  /* 0x000000145050722b */ /* 0x000fd00000000050 */
        /* <DEDUP_REMOVED lines=10> */
[CC--:B------:R-:W-:Y:S02]  /*a130*/  ISETP.GE.U32.AND P1, PT, R16.reuse, R19.reuse, PT ;  /* 0x000000131000720c */ /* 0x0c0fe40003f26070 */
[----:B------:R-:W-:Y:S02]  /*a140*/  VIADDMNMX R16, R16, -R19, 0xb9600000, !PT ;  /* 0xb960000010107446 */ /* 0x000fe40007800913 */
[----:B------:R-:W-:Y:S02]  /*a150*/  SEL R17, R17, 0x63400000, !P1 ;  /* 0x6340000011117807 */ /* 0x000fe40004800000 */
[----:B------:R-:W-:-:S05]  /*a160*/  VIMNMX R16, PT, PT, R16, 0x46a00000, PT ;  /* 0x46a0000010107848 */ /* 0x000fca0003fe0100 */
        /* <DEDUP_REMOVED lines=11> */
[C---:B------:R-:W-:Y:S01]  /*a220*/  IADD3 R19, PT, PT, -R16.reuse, RZ, RZ ;  /* 0x000000ff10137210 */ /* 0x040fe20007ffe1ff */
[----:B------:R-:W-:Y:S01]  /*a230*/  IMAD.MOV.U32 R18, RZ, RZ, RZ ;  /* 0x000000ffff127224 */ /* 0x000fe200078e00ff */
[----:B------:R-:W-:-:S05]  /*a240*/  IADD3 R16, PT, PT, -R16, -0x43300000, RZ ;  /* 0xbcd0000010107810 */ /* 0x000fca0007ffe1ff */
[----:B------:R-:W-:Y:S02]  /*a250*/  DFMA R18, R20, -R18, R80 ;  /* 0x800000121412722b */ /* 0x000fe40000000050 */
[----:B------:R-:W-:-:S08]  /*a260*/  DMUL.RP R80, R80, R72 ;  /* 0x0000004850507228 */ /* 0x000fd00000008000 */
[----:B------:R-:W-:Y:S02]  /*a270*/  FSETP.NEU.AND P1, PT, |R19|, R16, PT ;  /* 0x000000101300720b */ /* 0x000fe40003f2d200 */
[----:B------:R-:W-:Y:S02]  /*a280*/  LOP3.LUT R17, R81, R17, RZ, 0x3c, !PT ;  /* 0x0000001151117212 */ /* 0x000fe400078e3cff */
[----:B------:R-:W-:Y:S02]  /*a290*/  FSEL R20, R80, R20, !P1 ;  /* 0x0000001450147208 */ /* 0x000fe40004800000 */
[----:B------:R-:W-:Y:S01]  /*a2a0*/  FSEL R21, R17, R21, !P1 ;  /* 0x0000001511157208 */ /* 0x000fe20004800000 */
[----:B------:R-:W-:Y:S06]  /*a2b0*/  BRA `(.L_x_637) ;  /* 0x0000000000547947 */ /* 0x000fec0003800000 */
.L_x_636:
        /* <DEDUP_REMOVED lines=16> */
.L_x_639:
[----:B------:R-:W-:Y:S01]  /*a3c0*/  LOP3.LUT R21, R73, 0x80000, RZ, 0xfc, !PT ;  /* 0x0008000049157812 */ /* 0x000fe200078efcff */
[----:B------:R-:W-:Y:S01]  /*a3d0*/  IMAD.MOV.U32 R20, RZ, RZ, R72 ;  /* 0x000000ffff147224 */ /* 0x000fe200078e0048 */
[----:B------:R-:W-:Y:S06]  /*a3e0*/  BRA `(.L_x_637) ;  /* 0x0000000000087947 */ /* 0x000fec0003800000 */
.L_x_638:
[----:B------:R-:W-:Y:S02]  /*a3f0*/  LOP3.LUT R21, R77, 0x80000, RZ, 0xfc, !PT ;  /* 0x000800004d157812 */ /* 0x000fe400078efcff */
[----:B------:R-:W-:-:S07]  /*a400*/  MOV R20, R76 ;  /* 0x0000004c00147202 */ /* 0x000fce0000000f00 */
.L_x_637:
[----:B------:R-:W-:Y:S05]  /*a410*/  BSYNC.RECONVERGENT B1 ;  /* 0x0000000000017941 */ /* 0x000fea0003800200 */
.L_x_635:
[----:B------:R-:W-:Y:S02]  /*a420*/  IMAD.MOV.U32 R16, RZ, RZ, R10 ;  /* 0x000000ffff107224 */ /* 0x000fe400078e000a */
[----:B------:R-:W-:-:S04]  /*a430*/  IMAD.MOV.U32 R17, RZ, RZ, 0x0 ;  /* 0x00000000ff117424 */ /* 0x000fc800078e00ff */
[----:B------:R-:W-:Y:S05]  /*a440*/  RET.REL.NODEC R16 `(_Z19fband_noniso_notabuPdS_S_S_S_S_S_S_S_S_S_iidddddiidi) ;  /* 0xffffff5810ec7950 */ /* 0x000fea0003c3ffff */
        .type           $_Z19fband_noniso_notabuPdS_S_S_S_S_S_S_S_S_S_iidddddiidi$__internal_accurate_pow,@function
        .size           $_Z19fband_noniso_notabuPdS_S_S_S_S_S_S_S_S_S_iidddddiidi$__internal_accurate_pow,(.L_x_1189 - $_Z19fband_noniso_notabuPdS_S_S_S_S_S_S_S_S_S_iidddddiidi$__internal_accurate_pow)
$_Z19fband_noniso_notabuPdS_S_S_S_S_S_S_S_S_S_iidddddiidi$__internal_accurate_pow:
[----:B------:R-:W-:Y:S01]  /*a450*/  ISETP.GT.U32.AND P4, PT, R89, 0xfffff, PT ;  /* 0x000fffff5900780c */ /* 0x000fe20003f84070 */
[----:B------:R-:W-:Y:S01]  /*a460*/  IMAD.MOV.U32 R16, RZ, RZ, R89 ;  /* 0x000000ffff107224 */ /* 0x000fe200078e0059 */
[----:B------:R-:W-:Y:S01]  /*a470*/  UMOV UR36, 0x7d2cafe2 ;  /* 0x7d2cafe200247882 */ /* 0x000fe20000000000 */
[----:B------:R-:W-:Y:S01]  /*a480*/  UMOV UR37, 0x3eb0f5ff ;  /* 0x3eb0f5ff00257882 */ /* 0x000fe20000000000 */
[----:B------:R-:W-:Y:S01]  /*a490*/  UMOV UR38, 0x3b39803f ;  /* 0x3b39803f00267882 */ /* 0x000fe20000000000 */
[----:B------:R-:W-:Y:S01]  /*a4a0*/  UMOV UR39, 0x3c7abc9e ;  /* 0x3c7abc9e00277882 */ /* 0x000fe20000000000 */
[----:B------:R-:W-:-:S07]  /*a4b0*/  IMAD.U32 R86, RZ, RZ, UR4 ;  /* 0x00000004ff567e24 */ /* 0x000fce000f8e00ff */
[----:B------:R-:W-:Y:S01]  /*a4c0*/  @!P4 DMUL R84, R88, 1.80143985094819840000e+16 ;  /* 0x435000005854c828 */ /* 0x000fe20000000000 */
[----:B------:R-:W-:-:S09]  /*a4d0*/  SHF.R.U32.HI R89, RZ, 0x14, R89 ;  /* 0x00000014ff597819 */ /* 0x000fd20000011659 */
        /* <DEDUP_REMOVED lines=8> */
[----:B------:R-:W-:-:S05]  /*a560*/  @P5 IADD3 R16, PT, PT, R21, -0x100000, RZ ;  /* 0xfff0000015105810 */ /* 0x000fca0007ffe0ff */
[----:B------:R-:W-:Y:S02]  /*a570*/  @P5 IMAD.MOV.U32 R21, RZ, RZ, R16 ;  /* 0x000000ffff155224 */ /* 0x000fe400078e0010 */
[----:B------:R-:W-:-:S04]  /*a580*/  IMAD.MOV.U32 R16, RZ, RZ, RZ ;  /* 0x000000ffff107224 */ /* 0x000fc800078e00ff */
        /* <DEDUP_REMOVED lines=10> */
[-C--:B------:R-:W-:Y:S02]  /*a630*/  DMUL R72, R82, R82.reuse ;  /* 0x0000005252487228 */ /* 0x080fe40000000000 */
[----:B------:R-:W-:Y:S02]  /*a640*/  DADD R80, R20, -R82 ;  /* 0x0000000014507229 */ /* 0x000fe40000000852 */
[----:B------:R-:W-:-:S04]  /*a650*/  DMUL R78, R82, R82 ;  /* 0x00000052524e7228 */ /* 0x000fc80000000000 */
        /* <DEDUP_REMOVED lines=12> */
[----:B------:R-:W-:-:S03]  /*a720*/  DFMA R74, R82, R82, -R78 ;  /* 0x00000052524a722b */ /* 0x000fc6000000084e */
        /* <DEDUP_REMOVED lines=14> */
[----:B------:R-:W-:Y:S01]  /*a810*/  DMUL R18, R82, R78 ;  /* 0x0000004e52127228 */ /* 0x000fe20000000000 */
[----:B------:R-:W-:Y:S02]  /*a820*/  VIADD R73, R81, 0x100000 ;  /* 0x0010000051497836 */ /* 0x000fe40000000000 */
[----:B------:R-:W-:-:S03]  /*a830*/  IMAD.MOV.U32 R72, RZ, RZ, R80 ;  /* 0x000000ffff487224 */ /* 0x000fc600078e0050 */
[----:B------:R-:W-:Y:S01]  /*a840*/  DADD R20, R20, -UR36 ;  /* 0x8000002414147e29 */ /* 0x000fe20008000000 */
[----:B------:R-:W-:Y:S01]  /*a850*/  UMOV UR36, 0x80000000 ;  /* 0x8000000000247882 */ /* 0x000fe20000000000 */
[C---:B------:R-:W-:Y:S01]  /*a860*/  DFMA R76, R82.reuse, R78, -R18 ;  /* 0x0000004e524c722b */ /* 0x040fe20000000812 */
[----:B------:R-:W-:Y:S01]  /*a870*/  UMOV UR37, 0x43300000 ;  /* 0x4330000000257882 */ /* 0x000fe20000000000 */
[----:B------:R-:W-:-:S04]  /*a880*/  DFMA R72, R82, R72, R74 ;  /* 0x000000485248722b */ /* 0x000fc8000000004a */
[----:B------:R-:W-:Y:S02]  /*a890*/  DADD R74, R16, R20 ;  /* 0x00000000104a7229 */ /* 0x000fe40000000014 */
[----:B------:R-:W-:-:S06]  /*a8a0*/  DFMA R76, R80, R78, R76 ;  /* 0x0000004e504c722b */ /* 0x000fcc000000004c */
[----:B------:R-:W-:Y:S02]  /*a8b0*/  DMUL R78, R74, R18 ;  /* 0x000000124a4e7228 */ /* 0x000fe40000000000 */
[----:B------:R-:W-:Y:S02]  /*a8c0*/  DFMA R72, R82, R72, R76 ;  /* 0x000000485248722b */ /* 0x000fe4000000004c */
[----:B------:R-:W-:-:S04]  /*a8d0*/  DADD R76, R16, -R74 ;  /* 0x00000000104c7229 */ /* 0x000fc8000000084a */
[----:B------:R-:W-:-:S04]  /*a8e0*/  DFMA R16, R74, R18, -R78 ;  /* 0x000000124a10722b */ /* 0x000fc8000000084e */
[----:B------:R-:W-:-:S04]  /*a8f0*/  DADD R76, R20, R76 ;  /* 0x00000000144c7229 */ /* 0x000fc8000000004c */
        /* <DEDUP_REMOVED lines=8> */
[C---:B------:R-:W-:Y:S01]  /*a980*/  VIADD R18, R89.reuse, 0xfffffc01 ;  /* 0xfffffc0159127836 */ /* 0x040fe20000000000 */
[----:B------:R-:W-:Y:S01]  /*a990*/  @P5 IADD3 R18, PT, PT, R89, -0x3fe, RZ ;  /* 0xfffffc0259125810 */ /* 0x000fe20007ffe0ff */
[----:B------:R-:W-:-:S03]  /*a9a0*/  IMAD.MOV.U32 R19, RZ, RZ, 0x43300000 ;  /* 0x43300000ff137424 */ /* 0x000fc600078e00ff */
[----:B------:R-:W-:Y:S02]  /*a9b0*/  LOP3.LUT R18, R18, 0x80000000, RZ, 0x3c, !PT ;  /* 0x8000000012127812 */ /* 0x000fe400078e3cff */
[----:B------:R-:W-:-:S04]  /*a9c0*/  DADD R78, R78, R82 ;  /* 0x000000004e4e7229 */ /* 0x000fc80000000052 */
[----:B------:R-:W-:Y:S01]  /*a9d0*/  DADD R20, R18, -UR36 ;  /* 0x8000002412147e29 */ /* 0x000fe20008000000 */
[----:B------:R-:W-:Y:S01]  /*a9e0*/  UMOV UR36, 0xfefa39ef ;  /* 0xfefa39ef00247882 */ /* 0x000fe20000000000 */
[----:B------:R-:W-:Y:S02]  /*a9f0*/  UMOV UR37, 0x3fe62e42 ;  /* 0x3fe62e4200257882 */ /* 0x000fe40000000000 */
[----:B------:R-:W-:-:S08]  /*aa00*/  DADD R80, R80, R78 ;  /* 0x0000000050507229 */ /* 0x000fd0000000004e */
[----:B------:R-:W-:-:S08]  /*aa10*/  DADD R72, R16, R80 ;  /* 0x0000000010487229 */ /* 0x000fd00000000050 */
[--C-:B------:R-:W-:Y:S02]  /*aa20*/  DFMA R18, R20, UR36, R72.reuse ;  /* 0x0000002414127c2b */ /* 0x100fe40008000048 */
[----:B------:R-:W-:-:S06]  /*aa30*/  DADD R74, R16, -R72 ;  /* 0x00000000104a7229 */ /* 0x000fcc0000000848 */
[----:B------:R-:W-:Y:S02]  /*aa40*/  DFMA R16, R20, -UR36, R18 ;  /* 0x8000002414107c2b */ /* 0x000fe40008000012 */
[----:B------:R-:W-:-:S06]  /*aa50*/  DADD R74, R80, R74 ;  /* 0x00000000504a7229 */ /* 0x000fcc000000004a */
[----:B------:R-:W-:-:S08]  /*aa60*/  DADD R16, -R72, R16 ;  /* 0x0000000048107229 */ /* 0x000fd00000000110 */
[----:B------:R-:W-:Y:S01]  /*aa70*/  DADD R74, R74, -R16 ;  /* 0x000000004a4a7229 */ /* 0x000fe20000000810 */
[C---:B------:R-:W-:Y:S01]  /*aa80*/  IMAD.SHL.U32 R16, R87.reuse, 0x2, RZ ;  /* 0x0000000257107824 */ /* 0x040fe200078e00ff */
[----:B------:R-:W-:-:S04]  /*aa90*/  LOP3.LUT R17, R87, 0xff0fffff, RZ, 0xc0, !PT ;  /* 0xff0fffff57117812 */ /* 0x000fc800078ec0ff */
[----:B------:R-:W-:Y:S02]  /*aaa0*/  ISETP.GT.U32.AND P4, PT, R16, -0x2000001, PT ;  /* 0xfdffffff1000780c */ /* 0x000fe40003f84070 */
[----:B------:R-:W-:Y:S01]  /*aab0*/  DFMA R20, R20, UR38, R74 ;  /* 0x0000002614147c2b */ /* 0x000fe2000800004a */
[----:B------:R-:W-:Y:S01]  /*aac0*/  IMAD.MOV.U32 R74, RZ, RZ, 0x652b82fe ;  /* 0x652b82feff4a7424 */ /* 0x000fe200078e00ff */
[----:B------:R-:W-:Y:S01]  /*aad0*/  SEL R87, R17, R87, P4 ;  /* 0x0000005711577207 */ /* 0x000fe20002000000 */
[----:B------:R-:W-:-:S05]  /*aae0*/  IMAD.MOV.U32 R75, RZ, RZ, 0x3ff71547 ;  /* 0x3ff71547ff4b7424 */ /* 0x000fca00078e00ff */
        /* <DEDUP_REMOVED lines=62> */
.L_x_640:
[----:B------:R-:W-:Y:S01]  /*aed0*/  DFMA R20, R20, R72, R72 ;  /* 0x000000481414722b */ /* 0x000fe20000000048 */
[----:B------:R-:W-:Y:S01]  /*aee0*/  IMAD.MOV.U32 R18, RZ, RZ, R10 ;  /* 0x000000ffff127224 */ /* 0x000fe200078e000a */
[----:B------:R-:W-:Y:S01]  /*aef0*/  DSETP.NEU.AND P4, PT, |R72|, +INF , PT ;  /* 0x7ff000004800742a */ /* 0x000fe20003f8d200 */
[----:B------:R-:W-:-:S07]  /*af00*/  IMAD.MOV.U32 R19, RZ, RZ, 0x0 ;  /* 0x00000000ff137424 */ /* 0x000fce00078e00ff */
[----:B------:R-:W-:Y:S02]  /*af10*/  FSEL R17, R72, R20, !P4 ;  /* 0x0000001448117208 */ /* 0x000fe40006000000 */
[----:B------:R-:W-:Y:S01]  /*af20*/  FSEL R16, R73, R21, !P4 ;  /* 0x0000001549107208 */ /* 0x000fe20006000000 */
[----:B------:R-:W-:Y:S06]  /*af30*/  RET.REL.NODEC R18 `(_Z19fband_noniso_notabuPdS_S_S_S_S_S_S_S_S_S_iidddddiidi) ;  /* 0xffffff5012307950 */ /* 0x000fec0003c3ffff */
.L_x_641:
        /* <DEDUP_REMOVED lines=12> */
.L_x_1189:


//--------------------- .text._Z17fband_noniso_tabuPdS_S_S_S_S_S_S_S_S_S_S_S_S_S_S_S_S_S_iidddddiidi --------------------------
	.section	.text._Z17fband_noniso_tabuPdS_S_S_S_S_S_S_S_S_S_S_S_S_S_S_S_S_S_iidddddiidi,"ax",@progbits
	.align	128
        .global         _Z17fband_noniso_tabuPdS_S_S_S_S_S_S_S_S_S_S_S_S_S_S_S_S_S_iidddddiidi
        .type           _Z17fband_noniso_tabuPdS_S_S_S_S_S_S_S_S_S_S_S_S_S_S_S_S_S_iidddddiidi,@function
        .size           _Z17fband_noniso_tabuPdS_S_S_S_S_S_S_S_S_S_S_S_S_S_S_S_S_S_iidddddiidi,(.L_x_1192 - _Z17fband_noniso_tabuPdS_S_S_S_S_S_S_S_S_S_S_S_S_S_S_S_S_S_iidddddiidi)
        .other          _Z17fband_noniso_tabuPdS_S_S_S_S_S_S_S_S_S_S_S_S_S_S_S_S_S_iidddddiidi,@"STO_CUDA_ENTRY STV_DEFAULT"
_Z17fband_noniso_tabuPdS_S_S_S_S_S_S_S_S_S_S_S_S_S_S_S_S_S_iidddddiidi:
.text._Z17fband_noniso_tabuPdS_S_S_S_S_S_S_S_S_S_S_S_S_S_S_S_S_S_iidddddiidi:
        /* <DEDUP_REMOVED lines=15> */
[----:B------:R-:W0:Y:S01]  /*00f0*/  LDCU UR4, c[0x0][0x434] ;  /* 0x00008680ff0477ac */ /* 0x000e220008000800 */
[----:B------:R-:W1:Y:S01]  /*0100*/  LDC.64 R6, c[0x0][0x430] ;  /* 0x00010c00ff067b82 */ /* 0x000e620000000a00 */
[----:B------:R-:W-:Y:S01]  /*0110*/  IMAD.MOV.U32 R2, RZ, RZ, 0x1 ;  /* 0x00000001ff027424 */ /* 0x000fe200078e00ff */
[----:B------:R-:W2:Y:S06]  /*0120*/  LDCU.64 UR6, c[0x0][0x428] ;  /* 0x00008500ff0677ac */ /* 0x000eac0008000a00 */
[----:B------:R-:W3:Y:S08]  /*0130*/  LDC R9, c[0x0][0x42c] ;  /* 0x00010b00ff097b82 */ /* 0x000ef00000000800 */
[----:B------:R-:W4:Y:S01]  /*0140*/  LDC.64 R28, c[0x0][0x410] ;  /* 0x00010400ff1c7b82 */ /* 0x000f220000000a00 */
[----:B0-----:R-:W1:Y:S01]  /*0150*/  MUFU.RCP64H R3, UR4 ;  /* 0x0000000400037d08 */ /* 0x001e620008001800 */
[----:B---3--:R-:W-:Y:S01]  /*0160*/  FSETP.GEU.AND P1, PT, |R9|, 6.5827683646048100446e-37, PT ;  /* 0x036000000900780b */ /* 0x008fe20003f2e200 */
[----:B-1----:R-:W-:Y:S01]  /*0170*/  DFMA R4, R2, -R6, 1 ;  /* 0x3ff000000204742b */ /* 0x002fe20000000806 */
[----:B----4-:R-:W-:-:S07]  /*0180*/  IMAD.WIDE R28, R14, 0x8, R28 ;  /* 0x000000080e1c7825 */ /* 0x010fce00078e021c */
[----:B------:R-:W-:-:S08]  /*0190*/  DFMA R4, R4, R4, R4 ;  /* 0x000000040404722b */ /* 0x000fd00000000004 */
[----:B------:R-:W-:-:S08]  /*01a0*/  DFMA R4, R2, R4, R2 ;  /* 0x000000040204722b */ /* 0x000fd00000000002 */
[----:B------:R-:W-:-:S08]  /*01b0*/  DFMA R2, R4, -R6, 1 ;  /* 0x3ff000000402742b */ /* 0x000fd00000000806 */
[----:B------:R-:W-:-:S08]  /*01c0*/  DFMA R2, R4, R2, R4 ;  /* 0x000000020402722b */ /* 0x000fd00000000004 */
[----:B--2---:R-:W-:-:S08]  /*01d0*/  DMUL R4, R2, UR6 ;  /* 0x0000000602047c28 */ /* 0x004fd00008000000 */
[----:B------:R-:W-:-:S08]  /*01e0*/  DFMA R6, R4, -R6, UR6 ;  /* 0x0000000604067e2b */ /* 0x000fd00008000806 */
[----:B------:R-:W-:Y:S01]  /*01f0*/  DFMA R2, R2, R6, R4 ;  /* 0x000000060202722b */ /* 0x000fe20000000004 */
[----:B------:R-:W-:-:S04]  /*0200*/  IMAD R6, R14, R8, RZ ;  /* 0x000000080e067224 */ /* 0x000fc800078e02ff */
[----:B------:R-:W-:-:S05]  /*0210*/  IMAD.IADD R15, R14, 0x1, R6 ;  /* 0x000000010e0f7824 */ /* 0x000fca00078e0206 */
[----:B------:R-:W-:-:S05]  /*0220*/  FFMA R0, RZ, UR4, R3 ;  /* 0x00000004ff007c23 */ /* 0x000fca0008000003 */
[----:B------:R-:W-:-:S13]  /*0230*/  FSETP.GT.AND P0, PT, |R0|, 1.469367938527859385e-39, PT ;  /* 0x001000000000780b */ /* 0x000fda0003f04200 */
[----:B------:R-:W-:Y:S05]  /*0240*/  @P0 BRA P1, `(.L_x_642) ;  /* 0x0000000000280947 */ /* 0x000fea0000800000 */
[----:B------:R-:W0:Y:S01]  /*0250*/  LDCU.64 UR4, c[0x0][0x428] ;  /* 0x00008500ff0477ac */ /* 0x000e220008000a00 */
[----:B------:R-:W-:Y:S01]  /*0260*/  MOV R0, 0x2d0 ;  /* 0x000002d000007802 */ /* 0x000fe20000000f00 */
[----:B------:R-:W1:Y:S01]  /*0270*/  LDCU.64 UR6, c[0x0][0x430] ;  /* 0x00008600ff0677ac */ /* 0x000e620008000a00 */
[----:B0-----:R-:W-:Y:S01]  /*0280*/  IMAD.U32 R42, RZ, RZ, UR4 ;  /* 0x00000004ff2a7e24 */ /* 0x001fe2000f8e00ff */
[----:B------:R-:W-:Y:S01]  /*0290*/  MOV R43, UR5 ;  /* 0x00000005002b7c02 */ /* 0x000fe20008000f00 */
[----:B-1----:R-:W-:Y:S02]  /*02a0*/  IMAD.U32 R12, RZ, RZ, UR6 ;  /* 0x00000006ff0c7e24 */ /* 0x002fe4000f8e00ff */
[----:B------:R-:W-:-:S07]  /*02b0*/  IMAD.U32 R25, RZ, RZ, UR7 ;  /* 0x00000007ff197e24 */ /* 0x000fce000f8e00ff */
[----:B------:R-:W-:Y:S05]  /*02c0*/  CALL.REL.NOINC `($__internal_12_$__cuda_sm20_div_rn_f64_full) ;  /* 0x0000004c00147944 */ /* 0x000fea0003c00000 */
[----:B------:R-:W-:Y:S01]  /*02d0*/  IMAD.MOV.U32 R2, RZ, RZ, R64 ;  /* 0x000000ffff027224 */ /* 0x000fe200078e0040 */
[----:B------:R-:W-:-:S07]  /*02e0*/  MOV R3, R65 ;  /* 0x0000004100037202 */ /* 0x000fce0000000f00 */
.L_x_642:
[----:B------:R-:W0:Y:S01]  /*02f0*/  LDC.64 R4, c[0x0][0x440] ;  /* 0x00011000ff047b82 */ /* 0x000e220000000a00 */
[----:B------:R-:W1:Y:S01]  /*0300*/  LDCU.64 UR32, c[0x0][0x448] ;  /* 0x00008900ff2077ac */ /* 0x000e620008000a00 */
[----:B------:R-:W-:Y:S01]  /*0310*/  DADD R16, R2, 2 ;  /* 0x4000000002107429 */ /* 0x000fe20000000000 */
[----:B------:R-:W-:Y:S01]  /*0320*/  SHF.R.S32.HI R19, RZ, 0x1f, R6 ;  /* 0x0000001fff137819 */ /* 0x000fe20000011406 */
[----:B------:R-:W-:Y:S01]  /*0330*/  UMOV UR14, 0x54442eea ;  /* 0x54442eea000e7882 */ /* 0x000fe20000000000 */
[----:B------:R-:W-:Y:S01]  /*0340*/  UMOV UR15, 0x401921fb ;  /* 0x401921fb000f7882 */ /* 0x000fe20000000000 */
[----:B------:R-:W2:Y:S02]  /*0350*/  LDCU UR34, c[0x0][0x458] ;  /* 0x00008b00ff2277ac */ /* 0x000ea40008000800 */
[----:B------:R-:W3:Y:S01]  /*0360*/  LDC.64 R26, c[0x0][0x438] ;  /* 0x00010e00ff1a7b82 */ /* 0x000ee20000000a00 */
[----:B------:R-:W-:Y:S01]  /*0370*/  SHF.R.S32.HI R18, RZ, 0x1f, R15 ;  /* 0x0000001fff127819 */ /* 0x000fe2000001140f */
[----:B------:R-:W4:Y:S02]  /*0380*/  LDCU.128 UR4, c[0x0][0x3f0] ;  /* 0x00007e00ff0477ac */ /* 0x000f240008000c00 */
[----:B------:R-:W-:Y:S01]  /*0390*/  LOP3.LUT R16, R17, 0x7ff00000, RZ, 0xc0, !PT ;  /* 0x7ff0000011107812 */ /* 0x000fe200078ec0ff */
[----:B------:R-:W0:Y:S01]  /*03a0*/  LDCU UR19, c[0x0][0x448] ;  /* 0x00008900ff1377ac */ /* 0x000e220008000800 */
[----:B-1----:R-:W-:-:S02]  /*03b0*/  UIADD3 UR31, UPT, UPT, UR32, -0x1, URZ ;  /* 0xffffffff201f7890 */ /* 0x002fc4000fffe0ff */
[----:B------:R-:W-:Y:S01]  /*03c0*/  IMAD.U32 R7, RZ, RZ, UR32 ;  /* 0x00000020ff077e24 */ /* 0x000fe2000f8e00ff */
[----:B------:R-:W1:Y:S01]  /*03d0*/  LDCU.64 UR12, c[0x0][0x358] ;  /* 0x00006b00ff0c77ac */ /* 0x000e620008000a00 */
[----:B------:R-:W-:Y:S01]  /*03e0*/  VIADD R17, R6, UR32 ;  /* 0x0000002006117c36 */ /* 0x000fe20008000000 */
[C---:B0-----:R-:W-:Y:S01]  /*03f0*/  DADD R8, R4.reuse, R4 ;  /* 0x0000000004087229 */ /* 0x041fe20000000004 */
[----:B------:R-:W-:Y:S01]  /*0400*/  IMAD R0, R7, UR33, R14 ;  /* 0x0000002107007c24 */ /* 0x000fe2000f8e020e */
[----:B------:R-:W-:Y:S01]  /*0410*/  DMUL R4, R4, UR14 ;  /* 0x0000000e04047c28 */ /* 0x000fe20008000000 */
[----:B------:R-:W0:Y:S02]  /*0420*/  LDCU.64 UR8, c[0x0][0x420] ;  /* 0x00008400ff0877ac */ /* 0x000e240008000a00 */
[----:B--2---:R-:W-:Y:S01]  /*0430*/  IMAD R21, R0, UR34, R13 ;  /* 0x0000002200157c24 */ /* 0x004fe2000f8e020d */
[----:B----4-:R-:W-:Y:S01]  /*0440*/  UIMAD.WIDE.U32 UR4, UR31, 0x8, UR4 ;  /* 0x000000081f0478a5 */ /* 0x010fe2000f8e0004 */
[----:B---3--:R-:W-:Y:S01]  /*0450*/  DADD R26, -R26, 1 ;  /* 0x3ff000001a1a7429 */ /* 0x008fe20000000100 */
[----:B------:R-:W-:-:S02]  /*0460*/  UIMAD.WIDE.U32 UR6, UR31, 0x8, UR6 ;  /* 0x000000081f0678a5 */ /* 0x000fc4000f8e0006 */
[----:B------:R-:W-:Y:S01]  /*0470*/  R2UR UR14, R8 ;  /* 0x00000000080e72ca */ /* 0x000fe200000e0000 */
[----:B------:R-:W2:Y:S01]  /*0480*/  LDCU.64 UR10, c[0x0][0x380] ;  /* 0x00007000ff0a77ac */ /* 0x000ea20008000a00 */
[----:B------:R-:W-:Y:S02]  /*0490*/  R2UR UR15, R9 ;  /* 0x00000000090f72ca */ /* 0x000fe400000e0000 */
[----:B------:R-:W-:Y:S01]  /*04a0*/  R2UR UR16, R4 ;  /* 0x00000000041072ca */ /* 0x000fe200000e0000 */
[----:B------:R-:W3:Y:S01]  /*04b0*/  LDCU.64 UR20, c[0x0][0x440] ;  /* 0x00008800ff1477ac */ /* 0x000ee20008000a00 */
[----:B------:R-:W-:Y:S01]  /*04c0*/  R2UR UR17, R5 ;  /* 0x00000000051172ca */ /* 0x000fe200000e0000 */
[----:B------:R-:W-:Y:S01]  /*04d0*/  IMAD.U32 R5, RZ, RZ, UR33 ;  /* 0x00000021ff057e24 */ /* 0x000fe2000f8e00ff */
[----:B------:R-:W4:Y:S03]  /*04e0*/  LDCU UR28, c[0x0][0x424] ;  /* 0x00008480ff1c77ac */ /* 0x000f260008000800 */
[----:B------:R-:W-:Y:S01]  /*04f0*/  IMAD R20, R5, UR31, R14 ;  /* 0x0000001f05147c24 */ /* 0x000fe2000f8e020e */
[----:B------:R-:W0:Y:S03]  /*0500*/  LDCU UR29, c[0x0][0x418] ;  /* 0x00008300ff1d77ac */ /* 0x000e260008000800 */
[----:B------:R-:W-:Y:S01]  /*0510*/  IMAD R20, R20, UR34, R13 ;  /* 0x0000002214147c24 */ /* 0x000fe2000f8e020d */
[----:B------:R-:W0:Y:S01]  /*0520*/  LDCU.64 UR22, c[0x0][0x450] ;  /* 0x00008a00ff1677ac */ /* 0x000e220008000a00 */
[----:B------:R-:W0:Y:S01]  /*0530*/  LDCU.64 UR24, c[0x0][0x3a0] ;  /* 0x00007400ff1877ac */ /* 0x000e220008000a00 */
[----:B------:R-:W0:Y:S01]  /*0540*/  LDCU.64 UR26, c[0x0][0x3a8] ;  /* 0x00007500ff1a77ac */ /* 0x000e220008000a00 */
[----:B------:R-:W-:Y:S01]  /*0550*/  UIMAD UR18, UR34, UR33, URZ ;  /* 0x00000021221272a4 */ /* 0x000fe2000f8e02ff */
[----:B-12---:R-:W-:-:S11]  /*0560*/  UMOV UR30, 0x1 ;  /* 0x00000001001e7882 */ /* 0x006fd60000000000 */
.L_x_683:
[----:B------:R-:W-:Y:S02]  /*0570*/  UISETP.NE.AND UP0, UPT, UR30, 0x1, UPT ;  /* 0x000000011e00788c */ /* 0x000fe4000bf05270 */
[----:B------:R-:W-:-:S07]  /*0580*/  USHF.R.S32.HI UR31, URZ, 0x1f, UR19 ;  /* 0x0000001fff1f7899 */ /* 0x000fce0008011413 */
[----:B0123--:R-:W-:Y:S05]  /*0590*/  BRA.U UP0, `(.L_x_643) ;  /* 0x00000001008c7547 */ /* 0x00ffea000b800000 */
[C---:B------:R-:W-:Y:S01]  /*05a0*/  DSETP.NEU.AND P0, PT, R2.reuse, 1, PT ;  /* 0x3ff000000200742a */ /* 0x040fe20003f0d000 */
[----:B------:R-:W-:Y:S01]  /*05b0*/  BSSY.RECONVERGENT B0, `(.L_x_644) ;  /* 0x0000008000007945 */ /* 0x000fe20003800200 */
[C---:B------:R-:W-:Y:S01]  /*05c0*/  DSETP.NEU.AND P1, PT, |R2|.reuse, +INF , PT ;  /* 0x7ff000000200742a */ /* 0x040fe20003f2d200 */
[----:B------:R-:W-:Y:S01]  /*05d0*/  ISETP.NE.AND P4, PT, R16, 0x7ff00000, PT ;  /* 0x7ff000001000780c */ /* 0x000fe20003f85270 */
[C-C-:B------:R-:W-:Y:S01]  /*05e0*/  DSETP.NAN.AND P2, PT, R2.reuse, R2.reuse, PT ;  /* 0x000000020200722a */ /* 0x140fe20003f48000 */
[----:B------:R-:W-:Y:S01]  /*05f0*/  MOV R0, 0x630 ;  /* 0x0000063000007802 */ /* 0x000fe20000000f00 */
[----:B------:R-:W-:Y:S02]  /*0600*/  DSETP.NEU.AND P3, PT, R2, RZ, PT ;  /* 0x000000ff0200722a */ /* 0x000fe40003f6d000 */
[----:B------:R-:W-:-:S12]  /*0610*/  DADD R4, -RZ, |R2| ;  /* 0x00000000ff047229 */ /* 0x000fd80000000502 */
[----:B0--34-:R-:W-:Y:S05]  /*0620*/  CALL.REL.NOINC `($_Z17fband_noniso_tabuPdS_S_S_S_S_S_S_S_S_S_S_S_S_S_S_S_S_S_iidddddiidi$__internal_accurate_pow) ;  /* 0x0000004c00ac7944 */ /* 0x019fea0003c00000 */
[----:B------:R-:W-:Y:S05]  /*0630*/  BSYNC.RECONVERGENT B0 ;  /* 0x0000000000007941 */ /* 0x000fea0003800200 */
.L_x_644:
        /* <DEDUP_REMOVED lines=10> */
[----:B------:R-:W-:-:S06]  /*06e0*/  UMOV UR33, 0x400921fb ;  /* 0x400921fb00217882 */ /* 0x000fcc0000000000 */
[----:B------:R-:W-:Y:S02]  /*06f0*/  FSEL R0, R4, R7, P2 ;  /* 0x0000000704007208 */ /* 0x000fe40001000000 */
[----:B------:R-:W-:Y:S02]  /*0700*/  FSEL R4, R5, R9, P2 ;  /* 0x0000000905047208 */ /* 0x000fe40001000000 */
[----:B------:R-:W-:Y:S02]  /*0710*/  @!P4 FSEL R7, R0, RZ, P1 ;  /* 0x000000ff0007c208 */ /* 0x000fe40000800000 */
[----:B------:R-:W-:Y:S02]  /*0720*/  @!P4 FSEL R9, R4, +QNAN , P1 ;  /* 0x7ff000000409c808 */ /* 0x000fe40000800000 */
[----:B------:R-:W-:Y:S02]  /*0730*/  FSEL R4, R7, RZ, P0 ;  /* 0x000000ff07047208 */ /* 0x000fe40000000000 */
[----:B------:R-:W-:-:S06]  /*0740*/  FSEL R5, R9, 1.875, P0 ;  /* 0x3ff0000009057808 */ /* 0x000fcc0000000000 */
[----:B------:R-:W-:-:S08]  /*0750*/  DMUL R4, R4, UR22 ;  /* 0x0000001604047c28 */ /* 0x000fd00008000000 */
[----:B------:R-:W-:Y:S01]  /*0760*/  DMUL R8, R4, UR32 ;  /* 0x0000002004087c28 */ /* 0x000fe20008000000 */
[----:B------:R-:W-:Y:S01]  /*0770*/  MOV R4, UR10 ;  /* 0x0000000a00047c02 */ /* 0x000fe20008000f00 */
[----:B------:R-:W-:-:S06]  /*0780*/  IMAD.U32 R5, RZ, RZ, UR11 ;  /* 0x0000000bff057e24 */ /* 0x000fcc000f8e00ff */
[----:B--2---:R-:W-:Y:S01]  /*0790*/  DMUL R8, R8, R10 ;  /* 0x0000000a08087228 */ /* 0x004fe20000000000 */
[----:B------:R-:W-:-:S06]  /*07a0*/  IMAD.WIDE R10, R20, 0x8, R4 ;  /* 0x00000008140a7825 */ /* 0x000fcc00078e0204 */
[----:B------:R3:W-:Y:S01]  /*07b0*/  STG.E.64 desc[UR12][R10.64], R8 ;  /* 0x000000080a007986 */ /* 0x0007e2000c101b0c */
[----:B------:R-:W-:Y:S05]  /*07c0*/  BRA `(.L_x_645) ;  /* 0x0000002000187947 */ /* 0x000fea0003800000 */
.L_x_643:
[----:B------:R-:W1:Y:S08]  /*07d0*/  LDC.64 R8, c[0x0][0x408] ;  /* 0x00010200ff087b82 */ /* 0x000e700000000a00 */
[----:B------:R-:W2:Y:S01]  /*07e0*/  LDC.64 R54, c[0x0][0x400] ;  /* 0x00010000ff367b82 */ /* 0x000ea20000000a00 */
[----:B-1----:R-:W-:-:S06]  /*07f0*/  IMAD.WIDE R8, R21, 0x8, R8 ;  /* 0x0000000815087825 */ /* 0x002fcc00078e0208 */
[----:B------:R-:W5:Y:S01]  /*0800*/  LDG.E.64 R8, desc[UR12][R8.64] ;  /* 0x0000000c08087981 */ /* 0x000f62000c1e1b00 */
[----:B--2---:R-:W-:-:S05]  /*0810*/  IMAD.WIDE R54, R20, 0x8, R54 ;  /* 0x0000000814367825 */ /* 0x004fca00078e0236 */
[----:B------:R-:W5:Y:S01]  /*0820*/  LDG.E.64 R4, desc[UR12][R54.64] ;  /* 0x0000000c36047981 */ /* 0x000f62000c1e1b00 */
[----:B0-----:R-:W-:Y:S01]  /*0830*/  UISETP.NE.AND UP1, UPT, UR29, 0x1, UPT ;  /* 0x000000011d00788c */ /* 0x001fe2000bf25270 */
[----:B-----5:R-:W-:-:S08]  /*0840*/  DADD R4, R4, R8 ;  /* 0x0000000004047229 */ /* 0x020fd00000000008 */
        /* <DEDUP_REMOVED lines=22> */
[----:B------:R-:W-:-:S07]  /*09b0*/  MOV R0, 0x9d0 ;  /* 0x000009d000007802 */ /* 0x000fce0000000f00 */
[----:B---34-:R-:W-:Y:S05]  /*09c0*/  CALL.REL.NOINC `($__internal_12_$__cuda_sm20_div_rn_f64_full) ;  /* 0x0000004400547944 */ /* 0x018fea0003c00000 */
.L_x_648:
[----:B---34-:R-:W-:Y:S05]  /*09d0*/  BSYNC.RECONVERGENT B1 ;  /* 0x0000000000017941 */ /* 0x018fea0003800200 */
.L_x_647:
[----:B------:R-:W-:Y:S01]  /*09e0*/  IMAD.U32 R34, RZ, RZ, UR4 ;  /* 0x00000004ff227e24 */ /* 0x000fe2000f8e00ff */
[----:B------:R-:W0:Y:S01]  /*09f0*/  LDC.64 R22, c[0x0][0x420] ;  /* 0x00010800ff167b82 */ /* 0x000e220000000a00 */
[----:B------:R-:W-:-:S06]  /*0a00*/  IMAD.U32 R35, RZ, RZ, UR5 ;  /* 0x00000005ff237e24 */ /* 0x000fcc000f8e00ff */
[----:B------:R-:W5:Y:S01]  /*0a10*/  LDG.E.64 R34, desc[UR12][R34.64] ;  /* 0x0000000c22227981 */ /* 0x000f62000c1e1b00 */
[----:B------:R-:W0:Y:S01]  /*0a20*/  MUFU.RCP64H R9, UR28 ;  /* 0x0000001c00097d08 */ /* 0x000e220008001800 */
[----:B------:R-:W-:Y:S01]  /*0a30*/  MOV R8, 0x1 ;  /* 0x0000000100087802 */ /* 0x000fe20000000f00 */
[----:B------:R-:W-:Y:S01]  /*0a40*/  BSSY.RECONVERGENT B1, `(.L_x_649) ;  /* 0x0000018000017945 */ /* 0x000fe20003800200 */
[----:B------:R-:W-:Y:S01]  /*0a50*/  FSETP.GEU.AND P1, PT, |R31|, 6.5827683646048100446e-37, PT ;  /* 0x036000001f00780b */ /* 0x000fe20003f2e200 */
[----:B------:R-:W-:Y:S02]  /*0a60*/  IMAD.MOV.U32 R36, RZ, RZ, R64 ;  /* 0x000000ffff247224 */ /* 0x000fe400078e0040 */
        /* <DEDUP_REMOVED lines=14> */
[----:B------:R-:W-:Y:S02]  /*0b50*/  MOV R43, R31 ;  /* 0x0000001f002b7202 */ /* 0x000fe40000000f00 */
[----:B------:R-:W-:Y:S01]  /*0b60*/  MOV R0, 0xba0 ;  /* 0x00000ba000007802 */ /* 0x000fe20000000f00 */
[----:B0-----:R-:W-:Y:S02]  /*0b70*/  IMAD.U32 R12, RZ, RZ, UR32 ;  /* 0x00000020ff0c7e24 */ /* 0x001fe4000f8e00ff */
[----:B------:R-:W-:-:S07]  /*0b80*/  IMAD.U32 R25, RZ, RZ, UR33 ;  /* 0x00000021ff197e24 */ /* 0x000fce000f8e00ff */
[----:B-----5:R-:W-:Y:S05]  /*0b90*/  CALL.REL.NOINC `($__internal_12_$__cuda_sm20_div_rn_f64_full) ;  /* 0x0000004000e07944 */ /* 0x020fea0003c00000 */
[----:B------:R-:W-:Y:S01]  /*0ba0*/  IMAD.MOV.U32 R8, RZ, RZ, R64 ;  /* 0x000000ffff087224 */ /* 0x000fe200078e0040 */
[----:B------:R-:W-:-:S07]  /*0bb0*/  MOV R9, R65 ;  /* 0x0000004100097202 */ /* 0x000fce0000000f00 */
.L_x_650:
[----:B------:R-:W-:Y:S05]  /*0bc0*/  BSYNC.RECONVERGENT B1 ;  /* 0x0000000000017941 */ /* 0x000fea0003800200 */
.L_x_649:
[----:B------:R-:W-:Y:S01]  /*0bd0*/  DADD R4, R4, R8 ;  /* 0x0000000004047229 */ /* 0x000fe20000000008 */
[----:B------:R-:W-:-:S07]  /*0be0*/  PLOP3.LUT P0, PT, PT, PT, PT, 0x8, 0x80 ;  /* 0x000000000080781c */ /* 0x000fce0003f0e170 */
[----:B-----5:R-:W-:Y:S01]  /*0bf0*/  DMUL R34, R34, R4 ;  /* 0x0000000422227228 */ /* 0x020fe20000000000 */
[----:B------:R-:W-:Y:S10]  /*0c00*/  BRA `(.L_x_651) ;  /* 0x0000000000247947 */ /* 0x000ff40003800000 */
.L_x_646:
[----:B------:R-:W-:Y:S01]  /*0c10*/  UISETP.NE.AND UP0, UPT, UR29, URZ, UPT ;  /* 0x000000ff1d00728c */ /* 0x000fe2000bf05270 */
[----:B------:R-:W-:-:S08]  /*0c20*/  PLOP3.LUT P0, PT, PT, PT, PT, 0x8, 0x80 ;  /* 0x000000000080781c */ /* 0x000fd00003f0e170 */
[----:B------:R-:W-:Y:S05]  /*0c30*/  BRA.U UP0, `(.L_x_651) ;  /* 0x0000000100187547 */ /* 0x000fea000b800000 */
[----:B------:R-:W-:Y:S02]  /*0c40*/  IMAD.U32 R8, RZ, RZ, UR4 ;  /* 0x00000004ff087e24 */ /* 0x000fe4000f8e00ff */
[----:B------:R-:W-:-:S05]  /*0c50*/  IMAD.U32 R9, RZ, RZ, UR5 ;  /* 0x00000005ff097e24 */ /* 0x000fca000f8e00ff */
[----:B------:R-:W2:Y:S01]  /*0c60*/  LDG.E.64 R34, desc[UR12][R8.64] ;  /* 0x0000000c08227981 */ /* 0x000ea2000c1e1b00 */
[----:B------:R-:W-:Y:S02]  /*0c70*/  PLOP3.LUT P0, PT, PT, PT, PT, 0x80, 0x8 ;  /* 0x000000000008781c */ /* 0x000fe40003f0f070 */
[----:B------:R-:W-:Y:S01]  /*0c80*/  CS2R R36, SRZ ;  /* 0x0000000000247805 */ /* 0x000fe2000001ff00 */
[----:B--2---:R-:W-:-:S11]  /*0c90*/  DMUL R34, R4, R34 ;  /* 0x0000002204227228 */ /* 0x004fd60000000000 */
.L_x_651:
        /* <DEDUP_REMOVED lines=21> */
[----:B------:R-:W-:Y:S01]  /*0df0*/  DFMA R4, R8, R4, R8 ;  /* 0x000000040804722b */ /* 0x000fe20000000008 */
[----:B------:R-:W-:Y:S01]  /*0e00*/  BSSY.RECONVERGENT B2, `(.L_x_654) ;  /* 0x000000f000027945 */ /* 0x000fe20003800200 */
[----:B--2---:R-:W-:-:S08]  /*0e10*/  DADD R42, R56, -R58 ;  /* 0x00000000382a7229 */ /* 0x004fd0000000083a */
[----:B------:R-:W-:-:S08]  /*0e20*/  DMUL R8, R42, R4 ;  /* 0x000000042a087228 */ /* 0x000fd00000000000 */
[----:B------:R-:W-:-:S08]  /*0e30*/  DFMA R10, -R34, R8, R42 ;  /* 0x00000008220a722b */ /* 0x000fd0000000012a */
[----:B------:R-:W-:Y:S01]  /*0e40*/  DFMA R4, R4, R10, R8 ;  /* 0x0000000a0404722b */ /* 0x000fe20000000008 */
[----:B------:R-:W-:-:S09]  /*0e50*/  FSETP.GEU.AND P2, PT, |R43|, 6.5827683646048100446e-37, PT ;  /* 0x036000002b00780b */ /* 0x000fd20003f4e200 */
[----:B------:R-:W-:-:S05]  /*0e60*/  FFMA R0, RZ, R35, R5 ;  /* 0x00000023ff007223 */ /* 0x000fca0000000005 */
[----:B------:R-:W-:-:S13]  /*0e70*/  FSETP.GT.AND P1, PT, |R0|, 1.469367938527859385e-39, PT ;  /* 0x001000000000780b */ /* 0x000fda0003f24200 */
[----:B------:R-:W-:Y:S05]  /*0e80*/  @P1 BRA P2, `(.L_x_655) ;  /* 0x0000000000181947 */ /* 0x000fea0001000000 */
[----:B------:R-:W-:Y:S01]  /*0e90*/  MOV R12, R34 ;  /* 0x00000022000c7202 */ /* 0x000fe20000000f00 */
[----:B------:R-:W-:Y:S01]  /*0ea0*/  IMAD.MOV.U32 R25, RZ, RZ, R35 ;  /* 0x000000ffff197224 */ /* 0x000fe200078e0023 */
[----:B------:R-:W-:-:S07]  /*0eb0*/  MOV R0, 0xed0 ;  /* 0x00000ed000007802 */ /* 0x000fce0000000f00 */
[----:B---34-:R-:W-:Y:S05]  /*0ec0*/  CALL.REL.NOINC `($__internal_12_$__cuda_sm20_div_rn_f64_full) ;  /* 0x0000004000147944 */ /* 0x018fea0003c00000 */
[----:B------:R-:W-:Y:S02]  /*0ed0*/  IMAD.MOV.U32 R4, RZ, RZ, R64 ;  /* 0x000000ffff047224 */ /* 0x000fe400078e0040 */
[----:B------:R-:W-:-:S07]  /*0ee0*/  IMAD.MOV.U32 R5, RZ, RZ, R65 ;  /* 0x000000ffff057224 */ /* 0x000fce00078e0041 */
.L_x_655:
[----:B---34-:R-:W-:Y:S05]  /*0ef0*/  BSYNC.RECONVERGENT B2 ;  /* 0x0000000000027941 */ /* 0x018fea0003800200 */
.L_x_654:
[----:B------:R-:W0:Y:S08]  /*0f00*/  LDC.64 R60, c[0x0][0x3b0] ;  /* 0x0000ec00ff3c7b82 */ /* 0x000e300000000a00 */
[----:B------:R-:W1:Y:S08]  /*0f10*/  LDC.64 R50, c[0x0][0x3b8] ;  /* 0x0000ee00ff327b82 */ /* 0x000e700000000a00 */
[----:B------:R-:W2:Y:S01]  /*0f20*/  LDC.64 R48, c[0x0][0x3c0] ;  /* 0x0000f000ff307b82 */ /* 0x000ea20000000a00 */
[----:B0-----:R-:W-:-:S07]  /*0f30*/  IMAD.WIDE R60, R20, 0x8, R60 ;  /* 0x00000008143c7825 */ /* 0x001fce00078e023c */
[----:B------:R-:W0:Y:S01]  /*0f40*/  LDC.64 R46, c[0x0][0x3c8] ;  /* 0x0000f200ff2e7b82 */ /* 0x000e220000000a00 */
[----:B------:R-:W3:Y:S01]  /*0f50*/  LDG.E.64 R60, desc[UR12][R60.64] ;  /* 0x0000000c3c3c7981 */ /* 0x000ee2000c1e1b00 */
[----:B-1----:R-:W-:-:S06]  /*0f60*/  IMAD.WIDE R50, R20, 0x8, R50 ;  /* 0x0000000814327825 */ /* 0x002fcc00078e0232 */
[----:B------:R-:W5:Y:S01]  /*0f70*/  LDG.E.64 R50, desc[UR12][R50.64] ;  /* 0x0000000c32327981 */ /* 0x000f62000c1e1b00 */
[----:B--2---:R-:W-:-:S06]  /*0f80*/  IMAD.WIDE R48, R20, 0x8, R48 ;  /* 0x0000000814307825 */ /* 0x004fcc00078e0230 */
[----:B------:R-:W5:Y:S01]  /*0f90*/  LDG.E.64 R48, desc[UR12][R48.64] ;  /* 0x0000000c30307981 */ /* 0x000f62000c1e1b00 */
[----:B0-----:R-:W-:-:S06]  /*0fa0*/  IMAD.WIDE R46, R20, 0x8, R46 ;  /* 0x00000008142e7825 */ /* 0x001fcc00078e022e */
[----:B------:R-:W5:Y:S01]  /*0fb0*/  LDG.E.64 R46, desc[UR12][R46.64] ;  /* 0x0000000c2e2e7981 */ /* 0x000f62000c1e1b00 */
[----:B------:R-:W-:Y:S01]  /*0fc0*/  BSSY.RECONVERGENT B0, `(.L_x_656) ;  /* 0x0000012000007945 */ /* 0x000fe20003800200 */
[----:B---3--:R-:W0:Y:S01]  /*0fd0*/  MUFU.RCP64H R9, R61 ;  /* 0x0000003d00097308 */ /* 0x008e220000001800 */
[----:B------:R-:W-:-:S06]  /*0fe0*/  IADD3 R8, PT, PT, R61, 0x300402, RZ ;  /* 0x003004023d087810 */ /* 0x000fcc0007ffe0ff */
[----:B0-----:R-:W-:-:S08]  /*0ff0*/  DFMA R10, -R60, R8, 1 ;  /* 0x3ff000003c0a742b */ /* 0x001fd00000000108 */
[----:B------:R-:W-:Y:S01]  /*1000*/  DFMA R10, R10, R10, R10 ;  /* 0x0000000a0a0a722b */ /* 0x000fe2000000000a */
[----:B------:R-:W-:-:S07]  /*1010*/  FSETP.GEU.AND P1, PT, |R8|, 5.8789094863358348022e-39, PT ;  /* 0x004004020800780b */ /* 0x000fce0003f2e200 */
        /* <DEDUP_REMOVED lines=9> */
[----:B-----5:R-:W-:Y:S05]  /*10b0*/  CALL.REL.NOINC `($__internal_11_$__cuda_sm20_dblrcp_rn_slowpath_v3) ;  /* 0x0000003800f07944 */ /* 0x020fea0003c00000 */
[----:B------:R-:W-:Y:S01]  /*10c0*/  MOV R72, R8 ;  /* 0x0000000800487202 */ /* 0x000fe20000000f00 */
[----:B------:R-:W-:-:S07]  /*10d0*/  IMAD.MOV.U32 R73, RZ, RZ, R7 ;  /* 0x000000ffff497224 */ /* 0x000fce00078e0007 */
.L_x_657:
[----:B------:R-:W-:Y:S05]  /*10e0*/  BSYNC.RECONVERGENT B0 ;  /* 0x0000000000007941 */ /* 0x000fea0003800200 */
.L_x_656:
        /* <DEDUP_REMOVED lines=9> */
[----:B-----5:R-:W-:Y:S01]  /*1180*/  DMUL R58, R58, R48 ;  /* 0x000000303a3a7228 */ /* 0x020fe20000000000 */
        /* <DEDUP_REMOVED lines=12> */
[----:B------:R-:W-:-:S08]  /*1250*/  DADD R22, R60, R50 ;  /* 0x000000003c167229 */ /* 0x000fd00000000032 */
        /* <DEDUP_REMOVED lines=8> */
[----:B------:R-:W-:Y:S02]  /*12e0*/  MOV R0, 0x1320 ;  /* 0x0000132000007802 */ /* 0x000fe40000000f00 */
[----:B0-----:R-:W-:Y:S01]  /*12f0*/  MOV R42, UR32 ;  /* 0x00000020002a7c02 */ /* 0x001fe20008000f00 */
[----:B------:R-:W-:-:S07]  /*1300*/  IMAD.U32 R43, RZ, RZ, UR33 ;  /* 0x00000021ff2b7e24 */ /* 0x000fce000f8e00ff */
[----:B------:R-:W-:Y:S05]  /*1310*/  CALL.REL.NOINC `($__internal_12_$__cuda_sm20_div_rn_f64_full) ;  /* 0x0000003c00007944 */ /* 0x000fea0003c00000 */
.L_x_659:
[----:B------:R-:W-:Y:S05]  /*1320*/  BSYNC.RECONVERGENT B2 ;  /* 0x0000000000027941 */ /* 0x000fea0003800200 */
.L_x_658:
        /* <DEDUP_REMOVED lines=15> */
[----:B------:R-:W-:-:S02]  /*1420*/  DADD R46, R50, -R46 ;  /* 0x00000000322e7229 */ /* 0x000fc4000000082e */
[----:B--2---:R-:W-:Y:S02]  /*1430*/  DADD R4, R52, R4 ;  /* 0x0000000034047229 */ /* 0x004fe40000000004 */
[----:B---3--:R-:W-:-:S06]  /*1440*/  DMUL R50, R50, R68 ;  /* 0x0000004432327228 */ /* 0x008fcc0000000000 */
[----:B------:R-:W-:Y:S02]  /*1450*/  DMUL R4, R4, 0.5 ;  /* 0x3fe0000004047828 */ /* 0x000fe40000000000 */
[----:B----4-:R-:W-:-:S06]  /*1460*/  DFMA R50, R48, R70, -R50 ;  /* 0x000000463032722b */ /* 0x010fcc0000000832 */
[----:B------:R-:W-:-:S08]  /*1470*/  DMUL R4, R4, R46 ;  /* 0x0000002e04047228 */ /* 0x000fd00000000000 */
[----:B------:R-:W-:-:S08]  /*1480*/  DFMA R4, R4, UR16, R50 ;  /* 0x0000001004047c2b */ /* 0x000fd00008000032 */
[----:B-1----:R-:W-:-:S07]  /*1490*/  DMUL R56, R4, R72 ;  /* 0x0000004804387228 */ /* 0x002fce0000000000 */
[----:B------:R2:W-:Y:S01]  /*14a0*/  STG.E.64 desc[UR12][R30.64], R56 ;  /* 0x000000381e007986 */ /* 0x0005e2000c101b0c */
[----:B------:R-:W-:Y:S05]  /*14b0*/  BRA `(.L_x_660) ;  /* 0x0000000000e47947 */ /* 0x000fea0003800000 */
.L_x_653:
        /* <DEDUP_REMOVED lines=24> */
[----:B------:R-:W-:Y:S01]  /*1640*/  IMAD.U32 R9, RZ, RZ, UR15 ;  /* 0x0000000fff097e24 */ /* 0x000fe2000f8e00ff */
[----:B------:R-:W-:Y:S01]  /*1650*/  MOV R42, UR14 ;  /* 0x0000000e002a7c02 */ /* 0x000fe20008000f00 */
[----:B------:R-:W-:Y:S01]  /*1660*/  IMAD.U32 R43, RZ, RZ, UR15 ;  /* 0x0000000fff2b7e24 */ /* 0x000fe2000f8e00ff */
[----:B------:R-:W-:Y:S01]  /*1670*/  MOV R12, R24 ;  /* 0x00000018000c7202 */ /* 0x000fe20000000f00 */
[----:B------:R-:W-:Y:S01]  /*1680*/  IMAD.U32 R8, RZ, RZ, UR14 ;  /* 0x0000000eff087e24 */ /* 0x000fe2000f8e00ff */
[----:B------:R-:W-:Y:S01]  /*1690*/  MOV R0, 0x16c0 ;  /* 0x000016c000007802 */ /* 0x000fe20000000f00 */
[----:B------:R-:W-:-:S07]  /*16a0*/  IMAD.MOV.U32 R43, RZ, RZ, R9 ;  /* 0x000000ffff2b7224 */ /* 0x000fce00078e0009 */
[----:B---34-:R-:W-:Y:S05]  /*16b0*/  CALL.REL.NOINC `($__internal_12_$__cuda_sm20_div_rn_f64_full) ;  /* 0x0000003800187944 */ /* 0x018fea0003c00000 */
.L_x_662:
[----:B---34-:R-:W-:Y:S05]  /*16c0*/  BSYNC.RECONVERGENT B2 ;  /* 0x0000000000027941 */ /* 0x018fea0003800200 */
.L_x_661:
        /* <DEDUP_REMOVED lines=20> */
[----:B------:R-:W-:Y:S05]  /*1810*/  CALL.REL.NOINC `($__internal_12_$__cuda_sm20_div_rn_f64_full) ;  /* 0x0000003400c07944 */ /* 0x000fea0003c00000 */
.L_x_664:
[----:B------:R-:W-:Y:S05]  /*1820*/  BSYNC.RECONVERGENT B2 ;  /* 0x0000000000027941 */ /* 0x000fea0003800200 */
.L_x_663:
[----:B------:R-:W-:-:S07]  /*1830*/  DADD R56, R56, R64 ;  /* 0x0000000038387229 */ /* 0x000fce0000000040 */
[----:B------:R0:W-:Y:S04]  /*1840*/  STG.E.64 desc[UR12][R30.64], R56 ;  /* 0x000000381e007986 */ /* 0x0001e8000c101b0c */
.L_x_660:
[----:B------:R-:W-:Y:S05]  /*1850*/  BSYNC.RECONVERGENT B1 ;  /* 0x0000000000017941 */ /* 0x000fea0003800200 */
.L_x_652:
        /* <DEDUP_REMOVED lines=8> */
[----:B------:R-:W-:Y:S01]  /*18e0*/  IMAD.MOV.U32 R8, RZ, RZ, 0x1 ;  /* 0x00000001ff087424 */ /* 0x000fe200078e00ff */
        /* <DEDUP_REMOVED lines=19> */
[----:B012---:R-:W-:Y:S05]  /*1a20*/  CALL.REL.NOINC `($__internal_12_$__cuda_sm20_div_rn_f64_full) ;  /* 0x00000034003c7944 */ /* 0x007fea0003c00000 */
.L_x_667:
[----:B------:R-:W-:Y:S05]  /*1a30*/  BSYNC.RECONVERGENT B1 ;  /* 0x0000000000017941 */ /* 0x000fea0003800200 */
.L_x_666:
[----:B------:R-:W-:Y:S01]  /*1a40*/  IMAD.U32 R40, RZ, RZ, UR6 ;  /* 0x00000006ff287e24 */ /* 0x000fe2000f8e00ff */
[----:B------:R-:W3:Y:S01]  /*1a50*/  LDC.64 R10, c[0x0][0x420] ;  /* 0x00010800ff0a7b82 */ /* 0x000ee20000000a00 */
[----:B------:R-:W-:-:S06]  /*1a60*/  IMAD.U32 R41, RZ, RZ, UR7 ;  /* 0x00000007ff297e24 */ /* 0x000fcc000f8e00ff */
[----:B------:R-:W5:Y:S01]  /*1a70*/  LDG.E.64 R40, desc[UR12][R40.64] ;  /* 0x0000000c28287981 */ /* 0x000f62000c1e1b00 */
[----:B------:R-:W3:Y:S01]  /*1a80*/  MUFU.RCP64H R9, UR28 ;  /* 0x0000001c00097d08 */ /* 0x000ee20008001800 */
[----:B------:R-:W-:Y:S01]  /*1a90*/  MOV R8, 0x1 ;  /* 0x0000000100087802 */ /* 0x000fe20000000f00 */
[----:B------:R-:W-:Y:S01]  /*1aa0*/  BSSY.RECONVERGENT B1, `(.L_x_668) ;  /* 0x0000018000017945 */ /* 0x000fe20003800200 */
[----:B------:R-:W-:Y:S01]  /*1ab0*/  FSETP.GEU.AND P2, PT, |R47|, 6.5827683646048100446e-37, PT ;  /* 0x036000002f00780b */ /* 0x000fe20003f4e200 */
[----:B------:R-:W-:Y:S02]  /*1ac0*/  IMAD.MOV.U32 R38, RZ, RZ, R64 ;  /* 0x000000ffff267224 */ /* 0x000fe400078e0040 */
[----:B------:R-:W-:Y:S01]  /*1ad0*/  IMAD.MOV.U32 R39, RZ, RZ, R65 ;  /* 0x000000ffff277224 */ /* 0x000fe200078e0041 */
        /* <DEDUP_REMOVED lines=13> */
[----:B------:R-:W-:Y:S02]  /*1bb0*/  MOV R43, R47 ;  /* 0x0000002f002b7202 */ /* 0x000fe40000000f00 */
[----:B------:R-:W-:Y:S01]  /*1bc0*/  MOV R0, 0x1c00 ;  /* 0x00001c0000007802 */ /* 0x000fe20000000f00 */
[----:B---3--:R-:W-:Y:S02]  /*1bd0*/  IMAD.U32 R12, RZ, RZ, UR32 ;  /* 0x00000020ff0c7e24 */ /* 0x008fe4000f8e00ff */
[----:B------:R-:W-:-:S07]  /*1be0*/  IMAD.U32 R25, RZ, RZ, UR33 ;  /* 0x00000021ff197e24 */ /* 0x000fce000f8e00ff */
[----:B012--5:R-:W-:Y:S05]  /*1bf0*/  CALL.REL.NOINC `($__internal_12_$__cuda_sm20_div_rn_f64_full) ;  /* 0x0000003000c87944 */ /* 0x027fea0003c00000 */
[----:B------:R-:W-:Y:S01]  /*1c00*/  IMAD.MOV.U32 R8, RZ, RZ, R64 ;  /* 0x000000ffff087224 */ /* 0x000fe200078e0040 */
[----:B------:R-:W-:-:S07]  /*1c10*/  MOV R9, R65 ;  /* 0x0000004100097202 */ /* 0x000fce0000000f00 */
.L_x_669:
[----:B------:R-:W-:Y:S05]  /*1c20*/  BSYNC.RECONVERGENT B1 ;  /* 0x0000000000017941 */ /* 0x000fea0003800200 */
.L_x_668:
[----:B------:R-:W-:-:S08]  /*1c30*/  DADD R8, R4, R8 ;  /* 0x0000000004087229 */ /* 0x000fd00000000008 */
[----:B-----5:R-:W-:-:S11]  /*1c40*/  DMUL R40, R40, R8 ;  /* 0x0000000828287228 */ /* 0x020fd60000000000 */
.L_x_665:
[----:B------:R-:W-:Y:S01]  /*1c50*/  UMOV UR32, 0xe7210be9 ;  /* 0xe7210be900207882 */ /* 0x000fe20000000000 */
[----:B------:R-:W-:Y:S01]  /*1c60*/  UMOV UR33, 0x3feffffd ;  /* 0x3feffffd00217882 */ /* 0x000fe20000000000 */
[----:B------:R-:W-:Y:S05]  /*1c70*/  @!P0 BRA `(.L_x_670) ;  /* 0x0000000000148947 */ /* 0x000fea0003800000 */
[----:B------:R-:W-:Y:S02]  /*1c80*/  IMAD.U32 R8, RZ, RZ, UR6 ;  /* 0x00000006ff087e24 */ /* 0x000fe4000f8e00ff */
[----:B------:R-:W-:-:S05]  /*1c90*/  IMAD.U32 R9, RZ, RZ, UR7 ;  /* 0x00000007ff097e24 */ /* 0x000fca000f8e00ff */
[----:B------:R-:W3:Y:S01]  /*1ca0*/  LDG.E.64 R40, desc[UR12][R8.64] ;  /* 0x0000000c08287981 */ /* 0x000ee2000c1e1b00 */
[----:B------:R-:W-:Y:S01]  /*1cb0*/  CS2R R38, SRZ ;  /* 0x0000000000267805 */ /* 0x000fe2000001ff00 */
[----:B---3--:R-:W-:-:S11]  /*1cc0*/  DMUL R40, R4, R40 ;  /* 0x0000002804287228 */ /* 0x008fd60000000000 */
.L_x_670:
[----:B------:R-:W-:Y:S01]  /*1cd0*/  DSETP.GEU.AND P1, PT, R38, UR32, PT ;  /* 0x0000002026007e2a */ /* 0x000fe2000bf2e000 */
[----:B------:R-:W-:-:S13]  /*1ce0*/  BSSY.RECONVERGENT B1, `(.L_x_645) ;  /* 0x00000b4000017945 */ /* 0x000fda0003800200 */
[----:B------:R-:W-:Y:S05]  /*1cf0*/  @!P0 BRA P1, `(.L_x_671) ;  /* 0x0000000400e48947 */ /* 0x000fea0000800000 */
[----:B------:R-:W-:Y:S01]  /*1d00*/  IADD3 R0, P0, PT, R6, UR19, RZ ;  /* 0x0000001306007c10 */ /* 0x000fe2000ff1e0ff */
[----:B------:R-:W3:Y:S03]  /*1d10*/  LDG.E.64 R48, desc[UR12][R32.64+-0x8] ;  /* 0xfffff80c20307981 */ /* 0x000ee6000c1e1b00 */
[----:B------:R-:W-:Y:S02]  /*1d20*/  IADD3.X R5, PT, PT, R19, UR31, RZ, P0, !PT ;  /* 0x0000001f13057c10 */ /* 0x000fe400087fe4ff */
[----:B------:R-:W-:-:S04]  /*1d30*/  LEA R46, P0, R0, UR26, 0x3 ;  /* 0x0000001a002e7c11 */ /* 0x000fc8000f8018ff */
[----:B------:R-:W-:-:S05]  /*1d40*/  LEA.HI.X R47, R0, UR27, R5, 0x3, P0 ;  /* 0x0000001b002f7c11 */ /* 0x000fca00080f1c05 */
[----:B------:R-:W3:Y:S01]  /*1d50*/  LDG.E.64 R50, desc[UR12][R46.64+-0x8] ;  /* 0xfffff80c2e327981 */ /* 0x000ee2000c1e1b00 */
[----:B------:R-:W4:Y:S01]  /*1d60*/  MUFU.RCP64H R5, R41 ;  /* 0x0000002900057308 */ /* 0x000f220000001800 */
[----:B------:R-:W-:-:S06]  /*1d70*/  IMAD.MOV.U32 R4, RZ, RZ, 0x1 ;  /* 0x00000001ff047424 */ /* 0x000fcc00078e00ff */
[----:B----4-:R-:W-:-:S08]  /*1d80*/  DFMA R8, -R40, R4, 1 ;  /* 0x3ff000002808742b */ /* 0x010fd00000000104 */
[----:B------:R-:W-:-:S08]  /*1d90*/  DFMA R8, R8, R8, R8 ;  /* 0x000000080808722b */ /* 0x000fd00000000008 */
[----:B------:R-:W-:-:S08]  /*1da0*/  DFMA R8, R4, R8, R4 ;  /* 0x000000080408722b */ /* 0x000fd00000000004 */
[----:B------:R-:W-:-:S08]  /*1db0*/  DFMA R4, -R40, R8, 1 ;  /* 0x3ff000002804742b */ /* 0x000fd00000000108 */
[----:B------:R-:W-:Y:S01]  /*1dc0*/  DFMA R4, R8, R4, R8 ;  /* 0x000000040804722b */ /* 0x000fe20000000008 */
[----:B------:R-:W-:Y:S01]  /*1dd0*/  BSSY.RECONVERGENT B2, `(.L_x_672) ;  /* 0x000000f000027945 */ /* 0x000fe20003800200 */
[----:B---3--:R-:W-:-:S08]  /*1de0*/  DADD R42, R50, -R48 ;  /* 0x00000000322a7229 */ /* 0x008fd00000000830 */
        /* <DEDUP_REMOVED lines=10> */
[----:B012---:R-:W-:Y:S05]  /*1e90*/  CALL.REL.NOINC `($__internal_12_$__cuda_sm20_div_rn_f64_full) ;  /* 0x0000003000207944 */ /* 0x007fea0003c00000 */
[----:B------:R-:W-:Y:S02]  /*1ea0*/  IMAD.MOV.U32 R4, RZ, RZ, R64 ;  /* 0x000000ffff047224 */ /* 0x000fe400078e0040 */
[----:B------:R-:W-:-:S07]  /*1eb0*/  IMAD.MOV.U32 R5, RZ, RZ, R65 ;  /* 0x000000ffff057224 */ /* 0x000fce00078e0041 */
.L_x_673:
[----:B------:R-:W-:Y:S05]  /*1ec0*/  BSYNC.RECONVERGENT B2 ;  /* 0x0000000000027941 */ /* 0x000fea0003800200 */
.L_x_672:
[----:B------:R-:W3:Y:S08]  /*1ed0*/  LDC.64 R52, c[0x0][0x3d0] ;  /* 0x0000f400ff347b82 */ /* 0x000ef00000000a00 */
[----:B------:R-:W4:Y:S08]  /*1ee0*/  LDC.64 R54, c[0x0][0x3d8] ;  /* 0x0000f600ff367b82 */ /* 0x000f300000000a00 */
[----:B------:R-:W0:Y:S01]  /*1ef0*/  LDC.64 R58, c[0x0][0x3e0] ;  /* 0x0000f800ff3a7b82 */ /* 0x000e220000000a00 */
[----:B---3--:R-:W-:-:S07]  /*1f00*/  IMAD.WIDE R52, R20, 0x8, R52 ;  /* 0x0000000814347825 */ /* 0x008fce00078e0234 */
[----:B------:R-:W3:Y:S01]  /*1f10*/  LDC.64 R60, c[0x0][0x3e8] ;  /* 0x0000fa00ff3c7b82 */ /* 0x000ee20000000a00 */
[----:B------:R-:W2:Y:S01]  /*1f20*/  LDG.E.64 R52, desc[UR12][R52.64] ;  /* 0x0000000c34347981 */ /* 0x000ea2000c1e1b00 */
[----:B----4-:R-:W-:-:S06]  /*1f30*/  IMAD.WIDE R54, R20, 0x8, R54 ;  /* 0x0000000814367825 */ /* 0x010fcc00078e0236 */
[----:B------:R-:W5:Y:S01]  /*1f40*/  LDG.E.64 R54, desc[UR12][R54.64] ;  /* 0x0000000c36367981 */ /* 0x000f62000c1e1b00 */
[----:B0-----:R-:W-:-:S06]  /*1f50*/  IMAD.WIDE R58, R20, 0x8, R58 ;  /* 0x00000008143a7825 */ /* 0x001fcc00078e023a */
[----:B------:R-:W5:Y:S01]  /*1f60*/  LDG.E.64 R58, desc[UR12][R58.64] ;  /* 0x0000000c3a3a7981 */ /* 0x000f62000c1e1b00 */
[----:B---3--:R-:W-:-:S06]  /*1f70*/  IMAD.WIDE R60, R20, 0x8, R60 ;  /* 0x00000008143c7825 */ /* 0x008fcc00078e023c */
[----:B------:R-:W5:Y:S01]  /*1f80*/  LDG.E.64 R60, desc[UR12][R60.64] ;  /* 0x0000000c3c3c7981 */ /* 0x000f62000c1e1b00 */
[----:B------:R-:W-:Y:S01]  /*1f90*/  BSSY.RECONVERGENT B0, `(.L_x_674) ;  /* 0x0000012000007945 */ /* 0x000fe20003800200 */
[----:B--2---:R-:W0:Y:S01]  /*1fa0*/  MUFU.RCP64H R9, R53 ;  /* 0x0000003500097308 */ /* 0x004e220000001800 */
        /* <DEDUP_REMOVED lines=13> */
[----:B-1---5:R-:W-:Y:S05]  /*2080*/  CALL.REL.NOINC `($__internal_11_$__cuda_sm20_dblrcp_rn_slowpath_v3) ;  /* 0x0000002800fc7944 */ /* 0x022fea0003c00000 */
[----:B------:R-:W-:Y:S01]  /*2090*/  MOV R70, R8 ;  /* 0x0000000800467202 */ /* 0x000fe20000000f00 */
[----:B------:R-:W-:-:S07]  /*20a0*/  IMAD.MOV.U32 R71, RZ, RZ, R7 ;  /* 0x000000ffff477224 */ /* 0x000fce00078e0007 */
.L_x_675:
[----:B------:R-:W-:Y:S05]  /*20b0*/  BSYNC.RECONVERGENT B0 ;  /* 0x0000000000007941 */ /* 0x000fea0003800200 */
.L_x_674:
[----:B------:R-:W0:Y:S08]  /*20c0*/  LDC.64 R68, c[0x0][0x388] ;  /* 0x0000e200ff447b82 */ /* 0x000e300000000a00 */
[----:B------:R-:W2:Y:S01]  /*20d0*/  LDC.64 R24, c[0x0][0x438] ;  /* 0x00010e00ff187b82 */ /* 0x000ea20000000a00 */
[----:B------:R-:W-:-:S07]  /*20e0*/  IMAD.MOV.U32 R10, RZ, RZ, 0x1 ;  /* 0x00000001ff0a7424 */ /* 0x000fce00078e00ff */
[----:B------:R-:W3:Y:S01]  /*20f0*/  LDC R0, c[0x0][0x444] ;  /* 0x00011100ff007b82 */ /* 0x000ee20000000800 */
[----:B0-----:R-:W-:-:S05]  /*2100*/  IMAD.WIDE R68, R20, 0x8, R68 ;  /* 0x0000000814447825 */ /* 0x001fca00078e0244 */
[----:B------:R-:W4:Y:S01]  /*2110*/  LDG.E.64 R8, desc[UR12][R68.64] ;  /* 0x0000000c44087981 */ /* 0x000f22000c1e1b00 */
[----:B-----5:R-:W-:Y:S01]  /*2120*/  DMUL R48, R48, R58 ;  /* 0x0000003a30307228 */ /* 0x020fe20000000000 */
[----:B------:R-:W-:Y:S01]  /*2130*/  BSSY.RECONVERGENT B2, `(.L_x_676) ;  /* 0x0000019000027945 */ /* 0x000fe20003800200 */
[----:B--2---:R-:W-:-:S06]  /*2140*/  DFMA R24, R38, R24, 1 ;  /* 0x3ff000002618742b */ /* 0x004fcc0000000018 */
[----:B------:R-:W0:Y:S01]  /*2150*/  MUFU.RCP64H R11, R25 ;  /* 0x00000019000b7308 */ /* 0x000e220000001800 */
[----:B---3--:R-:W-:Y:S01]  /*2160*/  FSETP.GEU.AND P1, PT, |R0|, 6.5827683646048100446e-37, PT ;  /* 0x036000000000780b */ /* 0x008fe20003f2e200 */
        /* <DEDUP_REMOVED lines=12> */
[----:B----4-:R-:W-:-:S08]  /*2230*/  DMUL R8, R54, R8 ;  /* 0x0000000836087228 */ /* 0x010fd00000000000 */
[----:B-1----:R-:W-:-:S04]  /*2240*/  DFMA R56, R58, R56, -R8 ;  /* 0x000000383a38722b */ /* 0x002fc80000000808 */
[----:B------:R-:W-:Y:S07]  /*2250*/  @P0 BRA P1, `(.L_x_677) ;  /* 0x0000000000180947 */ /* 0x000fee0000800000 */
[----:B------:R-:W0:Y:S01]  /*2260*/  LDCU.64 UR32, c[0x0][0x440] ;  /* 0x00008800ff2077ac */ /* 0x000e220008000a00 */
[----:B------:R-:W-:Y:S01]  /*2270*/  IMAD.MOV.U32 R12, RZ, RZ, R24 ;  /* 0x000000ffff0c7224 */ /* 0x000fe200078e0018 */
[----:B------:R-:W-:Y:S02]  /*2280*/  MOV R0, 0x22c0 ;  /* 0x000022c000007802 */ /* 0x000fe40000000f00 */
[----:B0-----:R-:W-:Y:S01]  /*2290*/  MOV R42, UR32 ;  /* 0x00000020002a7c02 */ /* 0x001fe20008000f00 */
[----:B------:R-:W-:-:S07]  /*22a0*/  IMAD.U32 R43, RZ, RZ, UR33 ;  /* 0x00000021ff2b7e24 */ /* 0x000fce000f8e00ff */
[----:B------:R-:W-:Y:S05]  /*22b0*/  CALL.REL.NOINC `($__internal_12_$__cuda_sm20_div_rn_f64_full) ;  /* 0x0000002c00187944 */ /* 0x000fea0003c00000 */
.L_x_677:
[----:B------:R-:W-:Y:S05]  /*22c0*/  BSYNC.RECONVERGENT B2 ;  /* 0x0000000000027941 */ /* 0x000fea0003800200 */
.L_x_676:
[----:B------:R-:W-:Y:S01]  /*22d0*/  DADD R52, -R52, R58 ;  /* 0x0000000034347229 */ /* 0x000fe2000000013a */
[----:B------:R-:W-:Y:S01]  /*22e0*/  UMOV UR32, 0xeb1c432d ;  /* 0xeb1c432d00207882 */ /* 0x000fe20000000000 */
[----:B------:R-:W-:Y:S01]  /*22f0*/  DMUL R4, R64, R4 ;  /* 0x0000000440047228 */ /* 0x000fe20000000000 */
[----:B------:R-:W-:Y:S02]  /*2300*/  UMOV UR33, 0x3f1a36e2 ;  /* 0x3f1a36e200217882 */ /* 0x000fe40000000000 */
[----:B------:R-:W-:-:S03]  /*2310*/  DSETP.GEU.AND P0, PT, R40, UR32, PT ;  /* 0x0000002028007e2a */ /* 0x000fc6000bf0e000 */
[----:B------:R-:W-:-:S08]  /*2320*/  DADD R52, R54, R52 ;  /* 0x0000000036347229 */ /* 0x000fd00000000034 */
[----:B------:R-:W-:-:S08]  /*2330*/  DFMA R4, R4, R52, R50 ;  /* 0x000000340404722b */ /* 0x000fd00000000032 */
[----:B------:R-:W-:Y:S01]  /*2340*/  DFMA R56, R4, UR16, R56 ;  /* 0x0000001004387c2b */ /* 0x000fe20008000038 */
[----:B------:R-:W-:Y:S02]  /*2350*/  IMAD.U32 R4, RZ, RZ, UR10 ;  /* 0x0000000aff047e24 */ /* 0x000fe4000f8e00ff */
[----:B------:R-:W-:-:S05]  /*2360*/  IMAD.U32 R5, RZ, RZ, UR11 ;  /* 0x0000000bff057e24 */ /* 0x000fca000f8e00ff */
[----:B------:R-:W-:Y:S01]  /*2370*/  DMUL R56, R56, R70 ;  /* 0x0000004638387228 */ /* 0x000fe20000000000 */
[----:B------:R-:W-:-:S06]  /*2380*/  IMAD.WIDE R10, R20, 0x8, R4 ;  /* 0x00000008140a7825 */ /* 0x000fcc00078e0204 */
        /* <DEDUP_REMOVED lines=16> */
.L_x_671:
[----:B------:R-:W3:Y:S02]  /*2490*/  LDC.64 R4, c[0x0][0x388] ;  /* 0x0000e200ff047b82 */ /* 0x000ee40000000a00 */
[----:B---3--:R-:W-:-:S06]  /*24a0*/  IMAD.WIDE R4, R20, 0x8, R4 ;  /* 0x0000000814047825 */ /* 0x008fcc00078e0204 */
[----:B------:R-:W3:Y:S01]  /*24b0*/  LDG.E.64 R4, desc[UR12][R4.64] ;  /* 0x0000000c04047981 */ /* 0x000ee2000c1e1b00 */
[----:B------:R-:W-:Y:S01]  /*24c0*/  DMUL R24, R40, R26 ;  /* 0x0000001a28187228 */ /* 0x000fe20000000000 */
[----:B------:R-:W-:Y:S01]  /*24d0*/  MOV R8, 0x1 ;  /* 0x0000000100087802 */ /* 0x000fe20000000f00 */
[----:B------:R-:W-:Y:S01]  /*24e0*/  IMAD.U32 R0, RZ, RZ, UR15 ;  /* 0x0000000fff007e24 */ /* 0x000fe2000f8e00ff */
[----:B------:R-:W-:Y:S03]  /*24f0*/  BSSY.RECONVERGENT B2, `(.L_x_679) ;  /* 0x0000017000027945 */ /* 0x000fe60003800200 */
[----:B------:R-:W4:Y:S01]  /*2500*/  MUFU.RCP64H R9, R25 ;  /* 0x0000001900097308 */ /* 0x000f220000001800 */
[----:B------:R-:W-:Y:S01]  /*2510*/  FSETP.GEU.AND P1, PT, |R0|, 6.5827683646048100446e-37, PT ;  /* 0x036000000000780b */ /* 0x000fe20003f2e200 */
[----:B----4-:R-:W-:-:S08]  /*2520*/  DFMA R10, -R24, R8, 1 ;  /* 0x3ff00000180a742b */ /* 0x010fd00000000108 */
        /* <DEDUP_REMOVED lines=18> */
[----:B012---:R-:W-:Y:S05]  /*2650*/  CALL.REL.NOINC `($__internal_12_$__cuda_sm20_div_rn_f64_full) ;  /* 0x0000002800307944 */ /* 0x007fea0003c00000 */
.L_x_680:
[----:B------:R-:W-:Y:S05]  /*2660*/  BSYNC.RECONVERGENT B2 ;  /* 0x0000000000027941 */ /* 0x000fea0003800200 */
.L_x_679:
[----:B------:R-:W-:Y:S01]  /*2670*/  DADD R24, R64, 1 ;  /* 0x3ff0000040187429 */ /* 0x000fe20000000000 */
[----:B------:R-:W-:Y:S01]  /*2680*/  MOV R8, 0x1 ;  /* 0x0000000100087802 */ /* 0x000fe20000000f00 */
[----:B------:R-:W-:Y:S01]  /*2690*/  BSSY.RECONVERGENT B2, `(.L_x_681) ;  /* 0x0000013000027945 */ /* 0x000fe20003800200 */
[----:B------:R-:W-:-:S03]  /*26a0*/  FSETP.GEU.AND P1, PT, |R5|, 6.5827683646048100446e-37, PT ;  /* 0x036000000500780b */ /* 0x000fc60003f2e200 */
        /* <DEDUP_REMOVED lines=16> */
[----:B012---:R-:W-:Y:S05]  /*27b0*/  CALL.REL.NOINC `($__internal_12_$__cuda_sm20_div_rn_f64_full) ;  /* 0x0000002400d87944 */ /* 0x007fea0003c00000 */
.L_x_682:
[----:B------:R-:W-:Y:S05]  /*27c0*/  BSYNC.RECONVERGENT B2 ;  /* 0x0000000000027941 */ /* 0x000fea0003800200 */
.L_x_681:
[----:B------:R-:W-:Y:S01]  /*27d0*/  MOV R4, UR10 ;  /* 0x0000000a00047c02 */ /* 0x000fe20008000f00 */
[----:B------:R-:W-:Y:S01]  /*27e0*/  IMAD.U32 R5, RZ, RZ, UR11 ;  /* 0x0000000bff057e24 */ /* 0x000fe2000f8e00ff */
[----:B012---:R-:W-:-:S03]  /*27f0*/  DADD R56, R64, R56 ;  /* 0x0000000040387229 */ /* 0x007fc60000000038 */
[----:B------:R-:W-:-:S05]  /*2800*/  IMAD.WIDE R8, R20, 0x8, R4 ;  /* 0x0000000814087825 */ /* 0x000fca00078e0204 */
[----:B------:R0:W-:Y:S03]  /*2810*/  STG.E.64 desc[UR12][R8.64], R56 ;  /* 0x0000003808007986 */ /* 0x0001e6000c101b0c */
.L_x_678:
[----:B------:R-:W-:Y:S05]  /*2820*/  BSYNC.RECONVERGENT B1 ;  /* 0x0000000000017941 */ /* 0x000fea0003800200 */
.L_x_645:
[----:B------:R-:W-:Y:S01]  /*2830*/  UISETP.GT.U32.AND UP0, UPT, UR19, 0x1, UPT ;  /* 0x000000011300788c */ /* 0x000fe2000bf04070 */
[----:B------:R-:W-:Y:S01]  /*2840*/  VIADD R20, R20, -UR18 ;  /* 0x8000001214147c36 */ /* 0x000fe20008000000 */
[----:B------:R-:W-:Y:S01]  /*2850*/  UIADD3 UR4, UP1, UPT, UR4, -0x8, URZ ;  /* 0xfffffff804047890 */ /* 0x000fe2000ff3e0ff */
[----:B------:R-:W-:Y:S01]  /*2860*/  VIADD R21, R21, -UR18 ;  /* 0x8000001215157c36 */ /* 0x000fe20008000000 */
[----:B------:R-:W-:Y:S01]  /*2870*/  UIADD3 UR6, UP2, UPT, UR6, -0x8, URZ ;  /* 0xfffffff806067890 */ /* 0x000fe2000ff5e0ff */
[----:B------:R-:W-:Y:S01]  /*2880*/  IADD3 R17, PT, PT, R17, -0x1, RZ ;  /* 0xffffffff11117810 */ /* 0x000fe20007ffe0ff */
[----:B------:R-:W-:Y:S02]  /*2890*/  UIADD3 UR30, UPT, UPT, UR30, -0x1, URZ ;  /* 0xffffffff1e1e7890 */ /* 0x000fe4000fffe0ff */
[----:B------:R-:W-:Y:S02]  /*28a0*/  UIADD3.X UR5, UPT, UPT, UR5, -0x1, URZ, UP1, !UPT ;  /* 0xffffffff05057890 */ /* 0x000fe40008ffe4ff */
[----:B------:R-:W-:-:S02]  /*28b0*/  UIADD3.X UR7, UPT, UPT, UR7, -0x1, URZ, UP2, !UPT ;  /* 0xffffffff07077890 */ /* 0x000fc400097fe4ff */
[----:B------:R-:W-:Y:S01]  /*28c0*/  UIADD3 UR19, UPT, UPT, UR19, -0x1, URZ ;  /* 0xffffffff13137890 */ /* 0x000fe2000fffe0ff */
[----:B------:R-:W-:Y:S11]  /*28d0*/  BRA.U UP0, `(.L_x_683) ;  /* 0xffffffdd00247547 */ /* 0x000ff6000b83ffff */
[----:B------:R-:W4:Y:S01]  /*28e0*/  LDCU.64 UR4, c[0x0][0x448] ;  /* 0x00008900ff0477ac */ /* 0x000f220008000a00 */
[----:B0-23--:R-:W0:Y:S01]  /*28f0*/  LDC.64 R8, c[0x0][0x418] ;  /* 0x00010600ff087b82 */ /* 0x00de220000000a00 */
[----:B------:R-:W-:Y:S01]  /*2900*/  IMAD.MOV.U32 R54, RZ, RZ, RZ ;  /* 0x000000ffff367224 */ /* 0x000fe200078e00ff */
[----:B------:R-:W2:Y:S01]  /*2910*/  LDCU UR19, c[0x0][0x458] ;  /* 0x00008b00ff1377ac */ /* 0x000ea20008000800 */
[----:B------:R-:W3:Y:S05]  /*2920*/  LDCU.128 UR20, c[0x0][0x3a0] ;  /* 0x00007400ff1477ac */ /* 0x000eea0008000c00 */
[----:B------:R-:W5:Y:S01]  /*2930*/  LDC.64 R58, c[0x0][0x3a0] ;  /* 0x0000e800ff3a7b82 */ /* 0x000f620000000a00 */
[----:B------:R-:W3:Y:S01]  /*2940*/  LDCU.128 UR8, c[0x0][0x3f0] ;  /* 0x00007e00ff0877ac */ /* 0x000ee20008000c00 */
[----:B------:R-:W0:Y:S06]  /*2950*/  LDCU.64 UR24, c[0x0][0x420] ;  /* 0x00008400ff1877ac */ /* 0x000e2c0008000a00 */
[----:B-1----:R-:W1:Y:S01]  /*2960*/  LDC.64 R56, c[0x0][0x388] ;  /* 0x0000e200ff387b82 */ /* 0x002e620000000a00 */
[----:B----4-:R-:W-:-:S02]  /*2970*/  VIADD R0, R14, -UR5 ;  /* 0x800000050e007c36 */ /* 0x010fc40008000000 */
[----:B------:R-:W-:Y:S01]  /*2980*/  VIADD R7, R15, UR4 ;  /* 0x000000040f077c36 */ /* 0x000fe20008000000 */
[----:B------:R-:W-:Y:S01]  /*2990*/  UIADD3 UR5, UPT, UPT, -UR4, URZ, URZ ;  /* 0x000000ff04057290 */ /* 0x000fe2000fffe1ff */
[--C-:B--2---:R-:W-:Y:S01]  /*29a0*/  IMAD R3, R14, UR19, R13.reuse ;  /* 0x000000130e037c24 */ /* 0x104fe2000f8e020d */
[----:B------:R-:W2:Y:S01]  /*29b0*/  LDCU.64 UR26, c[0x0][0x440] ;  /* 0x00008800ff1a77ac */ /* 0x000ea20008000a00 */
[----:B------:R-:W-:Y:S01]  /*29c0*/  IMAD R13, R0, UR19, R13 ;  /* 0x00000013000d7c24 */ /* 0x000fe2000f8e020d */
[----:B0-----:R-:W-:Y:S01]  /*29d0*/  ISETP.NE.AND P1, PT, R9, 0x1, PT ;  /* 0x000000010900780c */ /* 0x001fe20003f25270 */
[----:B------:R-:W-:Y:S01]  /*29e0*/  IMAD.WIDE R60, R3, 0x8, R4 ;  /* 0x00000008033c7825 */ /* 0x000fe200078e0204 */
[C---:B---3--:R-:W-:Y:S01]  /*29f0*/  LEA R14, P2, R15.reuse, UR20, 0x3 ;  /* 0x000000140f0e7c11 */ /* 0x048fe2000f8418ff */
[----:B------:R-:W0:Y:S01]  /*2a00*/  LDCU UR19, c[0x0][0x424] ;  /* 0x00008480ff1377ac */ /* 0x000e220008000800 */
[C---:B------:R-:W-:Y:S02]  /*2a10*/  LEA R0, P0, R6.reuse, UR22, 0x3 ;  /* 0x0000001606007c11 */ /* 0x040fe4000f8018ff */
[----:B------:R-:W-:Y:S01]  /*2a20*/  LEA.HI.X R15, R15, UR21, R18, 0x3, P2 ;  /* 0x000000150f0f7c11 */ /* 0x000fe200090f1c12 */
[----:B------:R-:W-:Y:S01]  /*2a30*/  UIADD3 UR6, UP0, UPT, UR8, -0x8, URZ ;  /* 0xfffffff808067890 */ /* 0x000fe2000ff1e0ff */
[----:B------:R-:W-:Y:S01]  /*2a40*/  LEA.HI.X R19, R6, UR23, R19, 0x3, P0 ;  /* 0x0000001706137c11 */ /* 0x000fe200080f1c13 */
[----:B------:R-:W-:Y:S01]  /*2a50*/  UIADD3 UR8, UP1, UPT, UR10, -0x8, URZ ;  /* 0xfffffff80a087890 */ /* 0x000fe2000ff3e0ff */
[----:B------:R-:W-:Y:S01]  /*2a60*/  IADD3 R14, P2, PT, R14, -0x8, RZ ;  /* 0xfffffff80e0e7810 */ /* 0x000fe20007f5e0ff */
[----:B-----5:R-:W-:Y:S01]  /*2a70*/  IMAD.WIDE R58, R7, 0x8, R58 ;  /* 0x00000008073a7825 */ /* 0x020fe200078e023a */
[----:B------:R-:W-:Y:S01]  /*2a80*/  IADD3 R0, P0, PT, R0, -0x8, RZ ;  /* 0xfffffff800007810 */ /* 0x000fe20007f1e0ff */
[----:B------:R-:W-:Y:S01]  /*2a90*/  UIADD3.X UR7, UPT, UPT, UR9, -0x1, URZ, UP0, !UPT ;  /* 0xffffffff09077890 */ /* 0x000fe200087fe4ff */
[----:B------:R-:W-:Y:S01]  /*2aa0*/  ISETP.EQ.AND P1, PT, R8, RZ, !P1 ;  /* 0x000000ff0800720c */ /* 0x000fe20004f22270 */
[----:B------:R-:W-:Y:S01]  /*2ab0*/  UIADD3.X UR9, UPT, UPT, UR11, -0x1, URZ, UP1, !UPT ;  /* 0xffffffff0b097890 */ /* 0x000fe20008ffe4ff */
[----:B-1----:R-:W-:Y:S01]  /*2ac0*/  IMAD.WIDE R56, R3, 0x8, R56 ;  /* 0x0000000803387825 */ /* 0x002fe200078e0238 */
[----:B------:R-:W-:Y:S01]  /*2ad0*/  IADD3.X R15, PT, PT, R15, -0x1, RZ, P2, !PT ;  /* 0xffffffff0f0f7810 */ /* 0x000fe200017fe4ff */
[----:B------:R-:W1:Y:S01]  /*2ae0*/  LDCU UR11, c[0x0][0x418] ;  /* 0x00008300ff0b77ac */ /* 0x000e620008000800 */
[----:B------:R-:W-:Y:S01]  /*2af0*/  IADD3.X R5, PT, PT, R19, -0x1, RZ, P0, !PT ;  /* 0xffffffff13057810 */ /* 0x000fe200007fe4ff */
[----:B------:R-:W-:Y:S01]  /*2b00*/  UIADD3 UR10, UPT, UPT, -UR18, URZ, URZ ;  /* 0x000000ff120a7290 */ /* 0x000fe2000fffe1ff */
[----:B0-2---:R-:W-:-:S11]  /*2b10*/  UMOV UR4, URZ ;  /* 0x000000ff00047c82 */ /* 0x005fd60008000000 */
.L_x_723:
[----:B------:R-:W-:Y:S01]  /*2b20*/  UISETP.NE.AND UP0, UPT, UR4, URZ, UPT ;  /* 0x000000ff0400728c */ /* 0x000fe2000bf05270 */
[----:B------:R-:W-:-:S08]  /*2b30*/  MOV R4, R0 ;  /* 0x0000000000047202 */ /* 0x000fd00000000f00 */
[----:B012---:R-:W-:Y:S05]  /*2b40*/  BRA.U UP0, `(.L_x_684) ;  /* 0x0000000100287547 */ /* 0x007fea000b800000 */
[----:B------:R-:W2:Y:S01]  /*2b50*/  @P1 LDG.E.64 R2, desc[UR12][R58.64] ;  /* 0x0000000c3a021981 */ /* 0x000ea2000c1e1b00 */
[----:B------:R-:W-:Y:S01]  /*2b60*/  UMOV UR20, 0x54442eea ;  /* 0x54442eea00147882 */ /* 0x000fe20000000000 */
[----:B------:R-:W-:Y:S02]  /*2b70*/  UMOV UR21, 0x400921fb ;  /* 0x400921fb00157882 */ /* 0x000fe40000000000 */
[----:B--2---:R-:W-:-:S07]  /*2b80*/  @P1 DFMA R2, R2, UR20, RZ ;  /* 0x0000001402021c2b */ /* 0x004fce00080000ff */
[----:B------:R0:W-:Y:S04]  /*2b90*/  @P1 STG.E.64 desc[UR12][R56.64], R2 ;  /* 0x0000000238001986 */ /* 0x0001e8000c101b0c */
[----:B------:R-:W2:Y:S04]  /*2ba0*/  @!P1 LDG.E.64 R8, desc[UR12][R60.64] ;  /* 0x0000000c3c089981 */ /* 0x000ea8000c1e1b00 */
[----:B------:R-:W2:Y:S02]  /*2bb0*/  @!P1 LDG.E.64 R10, desc[UR12][R58.64] ;  /* 0x0000000c3a0a9981 */ /* 0x000ea4000c1e1b00 */
[----:B--2---:R-:W-:-:S07]  /*2bc0*/  @!P1 DFMA R8, R10, UR20, R8 ;  /* 0x000000140a089c2b */ /* 0x004fce0008000008 */
[----:B------:R0:W-:Y:S01]  /*2bd0*/  @!P1 STG.E.64 desc[UR12][R56.64], R8 ;  /* 0x0000000838009986 */ /* 0x0001e2000c101b0c */
[----:B------:R-:W-:Y:S05]  /*2be0*/  BRA `(.L_x_685) ;  /* 0x0000001c00e07947 */ /* 0x000fea0003800000 */
.L_x_684:
[----:B------:R-:W0:Y:S08]  /*2bf0*/  LDC.64 R34, c[0x0][0x408] ;  /* 0x00010200ff227b82 */ /* 0x000e300000000a00 */
[----:B------:R-:W2:Y:S01]  /*2c00*/  LDC.64 R32, c[0x0][0x400] ;  /* 0x00010000ff207b82 */ /* 0x000ea20000000a00 */
[----:B0-----:R-:W-:-:S05]  /*2c10*/  IMAD.WIDE R34, R13, 0x8, R34 ;  /* 0x000000080d227825 */ /* 0x001fca00078e0222 */
[----:B------:R-:W3:Y:S01]  /*2c20*/  LDG.E.64 R2, desc[UR12][R34.64] ;  /* 0x0000000c22027981 */ /* 0x000ee2000c1e1b00 */
[----:B--2---:R-:W-:-:S05]  /*2c30*/  IMAD.WIDE R32, R13, 0x8, R32 ;  /* 0x000000080d207825 */ /* 0x004fca00078e0220 */
[----:B------:R-:W3:Y:S01]  /*2c40*/  LDG.E.64 R8, desc[UR12][R32.64] ;  /* 0x0000000c20087981 */ /* 0x000ee2000c1e1b00 */
[----:B-1----:R-:W-:Y:S01]  /*2c50*/  UISETP.NE.AND UP0, UPT, UR11, 0x1, UPT ;  /* 0x000000010b00788c */ /* 0x002fe2000bf05270 */
[----:B---3--:R-:W-:-:S08]  /*2c60*/  DADD R2, R2, R8 ;  /* 0x0000000002027229 */ /* 0x008fd00000000008 */
        /* <DEDUP_REMOVED lines=24> */
.L_x_688:
[----:B------:R-:W-:Y:S05]  /*2df0*/  BSYNC.RECONVERGENT B1 ;  /* 0x0000000000017941 */ /* 0x000fea0003800200 */
.L_x_687:
        /* <DEDUP_REMOVED lines=8> */
[----:B------:R-:W-:Y:S01]  /*2e80*/  MOV R52, R64 ;  /* 0x0000004000347202 */ /* 0x000fe20000000f00 */
[----:B------:R-:W-:Y:S02]  /*2e90*/  IMAD.MOV.U32 R53, RZ, RZ, R65 ;  /* 0x000000ffff357224 */ /* 0x000fe400078e0041 */
        /* <DEDUP_REMOVED lines=14> */
[----:B------:R-:W-:Y:S01]  /*2f80*/  IMAD.MOV.U32 R43, RZ, RZ, R17 ;  /* 0x000000ffff2b7224 */ /* 0x000fe200078e0011 */
[----:B0-----:R-:W-:Y:S01]  /*2f90*/  MOV R12, UR20 ;  /* 0x00000014000c7c02 */ /* 0x001fe20008000f00 */
[----:B------:R-:W-:-:S07]  /*2fa0*/  IMAD.U32 R25, RZ, RZ, UR21 ;  /* 0x00000015ff197e24 */ /* 0x000fce000f8e00ff */
[----:B-----5:R-:W-:Y:S05]  /*2fb0*/  CALL.REL.NOINC `($__internal_12_$__cuda_sm20_div_rn_f64_full) ;  /* 0x0000001c00d87944 */ /* 0x020fea0003c00000 */
[----:B------:R-:W-:Y:S02]  /*2fc0*/  IMAD.MOV.U32 R8, RZ, RZ, R64 ;  /* 0x000000ffff087224 */ /* 0x000fe400078e0040 */
[----:B------:R-:W-:-:S07]  /*2fd0*/  IMAD.MOV.U32 R9, RZ, RZ, R65 ;  /* 0x000000ffff097224 */ /* 0x000fce00078e0041 */
.L_x_690:
[----:B------:R-:W-:Y:S05]  /*2fe0*/  BSYNC.RECONVERGENT B1 ;  /* 0x0000000000017941 */ /* 0x000fea0003800200 */
.L_x_689:
[----:B------:R-:W-:Y:S01]  /*2ff0*/  DADD R2, R2, R8 ;  /* 0x0000000002027229 */ /* 0x000fe20000000008 */
[----:B------:R-:W-:-:S07]  /*3000*/  PLOP3.LUT P0, PT, PT, PT, PT, 0x8, 0x80 ;  /* 0x000000000080781c */ /* 0x000fce0003f0e170 */
[----:B-----5:R-:W-:Y:S01]  /*3010*/  DMUL R50, R50, R2 ;  /* 0x0000000232327228 */ /* 0x020fe20000000000 */
[----:B------:R-:W-:Y:S10]  /*3020*/  BRA `(.L_x_691) ;  /* 0x0000000000247947 */ /* 0x000ff40003800000 */
.L_x_686:
[----:B------:R-:W-:Y:S01]  /*3030*/  UISETP.NE.AND UP1, UPT, UR11, URZ, UPT ;  /* 0x000000ff0b00728c */ /* 0x000fe2000bf25270 */
[----:B------:R-:W-:-:S08]  /*3040*/  PLOP3.LUT P0, PT, PT, PT, PT, 0x8, 0x80 ;  /* 0x000000000080781c */ /* 0x000fd00003f0e170 */
[----:B------:R-:W-:Y:S05]  /*3050*/  BRA.U UP1, `(.L_x_691) ;  /* 0x0000000101187547 */ /* 0x000fea000b800000 */
[----:B------:R-:W-:Y:S01]  /*3060*/  MOV R8, UR8 ;  /* 0x0000000800087c02 */ /* 0x000fe20008000f00 */
[----:B------:R-:W-:-:S05]  /*3070*/  IMAD.U32 R9, RZ, RZ, UR9 ;  /* 0x00000009ff097e24 */ /* 0x000fca000f8e00ff */
[----:B------:R-:W2:Y:S01]  /*3080*/  LDG.E.64 R50, desc[UR12][R8.64] ;  /* 0x0000000c08327981 */ /* 0x000ea2000c1e1b00 */
[----:B------:R-:W-:Y:S02]  /*3090*/  PLOP3.LUT P0, PT, PT, PT, PT, 0x80, 0x8 ;  /* 0x000000000008781c */ /* 0x000fe40003f0f070 */
[----:B------:R-:W-:Y:S01]  /*30a0*/  CS2R R52, SRZ ;  /* 0x0000000000347805 */ /* 0x000fe2000001ff00 */
[----:B--2---:R-:W-:-:S11]  /*30b0*/  DMUL R50, R2, R50 ;  /* 0x0000003202327228 */ /* 0x004fd60000000000 */
.L_x_691:
[----:B------:R-:W0:Y:S01]  /*30c0*/  LDC.64 R16, c[0x0][0x398] ;  /* 0x0000e600ff107b82 */ /* 0x000e220000000a00 */
[----:B------:R-:W-:Y:S01]  /*30d0*/  UMOV UR20, 0xe7210be9 ;  /* 0xe7210be900147882 */ /* 0x000fe20000000000 */
[----:B------:R-:W-:Y:S01]  /*30e0*/  UMOV UR21, 0x3feffffd ;  /* 0x3feffffd00157882 */ /* 0x000fe20000000000 */
[----:B------:R-:W-:Y:S01]  /*30f0*/  BSSY.RECONVERGENT B1, `(.L_x_692) ;  /* 0x00000b2000017945 */ /* 0x000fe20003800200 */
[----:B------:R-:W-:Y:S01]  /*3100*/  DSETP.GEU.AND P2, PT, R52, UR20, PT ;  /* 0x0000001434007e2a */ /* 0x000fe2000bf4e000 */
[----:B0-----:R-:W-:-:S13]  /*3110*/  IMAD.WIDE R16, R13, 0x8, R16 ;  /* 0x000000080d107825 */ /* 0x001fda00078e0210 */
[----:B------:R-:W-:Y:S05]  /*3120*/  @!P0 BRA P2, `(.L_x_693) ;  /* 0x0000000400d48947 */ /* 0x000fea0001000000 */
[----:B------:R-:W2:Y:S04]  /*3130*/  LDG.E.64 R40, desc[UR12][R4.64] ;  /* 0x0000000c04287981 */ /* 0x000ea8000c1e1b00 */
[----:B------:R-:W2:Y:S01]  /*3140*/  LDG.E.64 R38, desc[UR12][R14.64] ;  /* 0x0000000c0e267981 */ /* 0x000ea2000c1e1b00 */
[----:B------:R-:W0:Y:S01]  /*3150*/  MUFU.RCP64H R3, R51 ;  /* 0x0000003300037308 */ /* 0x000e220000001800 */
[----:B------:R-:W-:Y:S01]  /*3160*/  IMAD.MOV.U32 R2, RZ, RZ, 0x1 ;  /* 0x00000001ff027424 */ /* 0x000fe200078e00ff */
[----:B------:R-:W-:Y:S05]  /*3170*/  BSSY.RECONVERGENT B2, `(.L_x_694) ;  /* 0x0000014000027945 */ /* 0x000fea0003800200 */
[----:B0-----:R-:W-:-:S08]  /*3180*/  DFMA R8, -R50, R2, 1 ;  /* 0x3ff000003208742b */ /* 0x001fd00000000102 */
[----:B------:R-:W-:-:S08]  /*3190*/  DFMA R8, R8, R8, R8 ;  /* 0x000000080808722b */ /* 0x000fd00000000008 */
[----:B------:R-:W-:-:S08]  /*31a0*/  DFMA R8, R2, R8, R2 ;  /* 0x000000080208722b */ /* 0x000fd00000000002 */
[----:B------:R-:W-:-:S08]  /*31b0*/  DFMA R2, -R50, R8, 1 ;  /* 0x3ff000003202742b */ /* 0x000fd00000000108 */
[----:B------:R-:W-:Y:S02]  /*31c0*/  DFMA R2, R8, R2, R8 ;  /* 0x000000020802722b */ /* 0x000fe40000000008 */
[----:B--2---:R-:W-:-:S08]  /*31d0*/  DADD R42, R40, -R38 ;  /* 0x00000000282a7229 */ /* 0x004fd00000000826 */
[----:B------:R-:W-:Y:S02]  /*31e0*/  DMUL R48, R42, R2 ;  /* 0x000000022a307228 */ /* 0x000fe40000000000 */
[----:B------:R-:W-:-:S06]  /*31f0*/  FSETP.GEU.AND P3, PT, |R43|, 6.5827683646048100446e-37, PT ;  /* 0x036000002b00780b */ /* 0x000fcc0003f6e200 */
        /* <DEDUP_REMOVED lines=8> */
[----:B------:R-:W-:Y:S05]  /*3280*/  CALL.REL.NOINC `($__internal_12_$__cuda_sm20_div_rn_f64_full) ;  /* 0x0000001c00247944 */ /* 0x000fea0003c00000 */
[----:B------:R-:W-:Y:S02]  /*3290*/  IMAD.MOV.U32 R48, RZ, RZ, R64 ;  /* 0x000000ffff307224 */ /* 0x000fe400078e0040 */
[----:B------:R-:W-:-:S07]  /*32a0*/  IMAD.MOV.U32 R49, RZ, RZ, R65 ;  /* 0x000000ffff317224 */ /* 0x000fce00078e0041 */
.L_x_695:
[----:B------:R-:W-:Y:S05]  /*32b0*/  BSYNC.RECONVERGENT B2 ;  /* 0x0000000000027941 */ /* 0x000fea0003800200 */
.L_x_694:
        /* <DEDUP_REMOVED lines=14> */
[----:B------:R-:W-:-:S06]  /*33a0*/  VIADD R8, R37, 0x300402 ;  /* 0x0030040225087836 */ /* 0x000fcc0000000000 */
        /* <DEDUP_REMOVED lines=9> */
[----:B------:R-:W-:Y:S02]  /*3440*/  MOV R10, R36 ;  /* 0x00000024000a7202 */ /* 0x000fe40000000f00 */
[----:B------:R-:W-:Y:S01]  /*3450*/  MOV R0, 0x3480 ;  /* 0x0000348000007802 */ /* 0x000fe20000000f00 */
[----:B------:R-:W-:-:S07]  /*3460*/  VIADD R8, R8, 0xfff00000 ;  /* 0xfff0000008087836 */ /* 0x000fce0000000000 */
[----:B-----5:R-:W-:Y:S05]  /*3470*/  CALL.REL.NOINC `($__internal_11_$__cuda_sm20_dblrcp_rn_slowpath_v3) ;  /* 0x0000001800007944 */ /* 0x020fea0003c00000 */
[----:B------:R-:W-:Y:S01]  /*3480*/  IMAD.MOV.U32 R72, RZ, RZ, R8 ;  /* 0x000000ffff487224 */ /* 0x000fe200078e0008 */
[----:B------:R-:W-:-:S07]  /*3490*/  MOV R73, R7 ;  /* 0x0000000700497202 */ /* 0x000fce0000000f00 */
.L_x_697:
[----:B------:R-:W-:Y:S05]  /*34a0*/  BSYNC.RECONVERGENT B0 ;  /* 0x0000000000007941 */ /* 0x000fea0003800200 */
.L_x_696:
[----:B------:R-:W0:Y:S01]  /*34b0*/  LDC.64 R68, c[0x0][0x390] ;  /* 0x0000e400ff447b82 */ /* 0x000e220000000a00 */
[----:B------:R-:W-:-:S04]  /*34c0*/  IMAD.U32 R71, RZ, RZ, UR10 ;  /* 0x0000000aff477e24 */ /* 0x000fc8000f8e00ff */
[----:B------:R-:W-:-:S03]  /*34d0*/  IMAD.WIDE R70, R71, 0x8, R56 ;  /* 0x0000000847467825 */ /* 0x000fc600078e0238 */
[----:B------:R-:W1:Y:S02]  /*34e0*/  LDC.64 R24, c[0x0][0x438] ;  /* 0x00010e00ff187b82 */ /* 0x000e640000000a00 */
[----:B------:R-:W2:Y:S01]  /*34f0*/  LDG.E.64 R8, desc[UR12][R70.64] ;  /* 0x0000000c46087981 */ /* 0x000ea2000c1e1b00 */
[----:B------:R-:W-:-:S05]  /*3500*/  IMAD.MOV.U32 R22, RZ, RZ, 0x1 ;  /* 0x00000001ff167424 */ /* 0x000fca00078e00ff */
        /* <DEDUP_REMOVED lines=14> */
[----:B------:R-:W-:Y:S01]  /*35f0*/  FFMA R7, RZ, R25, R65 ;  /* 0x00000019ff077223 */ /* 0x000fe20000000041 */
[----:B-----5:R-:W-:-:S04]  /*3600*/  DMUL R40, R40, R20 ;  /* 0x0000001428287228 */ /* 0x020fc80000000000 */
[----:B------:R-:W-:Y:S01]  /*3610*/  FSETP.GT.AND P2, PT, |R7|, 1.469367938527859385e-39, PT ;  /* 0x001000000700780b */ /* 0x000fe20003f44200 */
[----:B------:R-:W-:Y:S01]  /*3620*/  DADD R22, R36, R30 ;  /* 0x0000000024167229 */ /* 0x000fe2000000001e */
[----:B------:R-:W-:Y:S07]  /*3630*/  BSSY.RECONVERGENT B2, `(.L_x_698) ;  /* 0x000000b000027945 */ /* 0x000fee0003800200 */
[----:B------:R-:W-:Y:S02]  /*3640*/  DFMA R38, R38, R22, -R40 ;  /* 0x000000162626722b */ /* 0x000fe40000000828 */
[----:B----4-:R-:W-:-:S08]  /*3650*/  DMUL R10, R30, R10 ;  /* 0x0000000a1e0a7228 */ /* 0x010fd00000000000 */
[----:B--2---:R-:W-:Y:S01]  /*3660*/  DFMA R40, R20, R8, -R10 ;  /* 0x000000081428722b */ /* 0x004fe2000000080a */
[----:B------:R-:W-:Y:S10]  /*3670*/  @P2 BRA P3, `(.L_x_699) ;  /* 0x0000000000182947 */ /* 0x000ff40001800000 */
[----:B------:R-:W0:Y:S01]  /*3680*/  LDCU.64 UR20, c[0x0][0x440] ;  /* 0x00008800ff1477ac */ /* 0x000e220008000a00 */
[----:B------:R-:W-:Y:S01]  /*3690*/  IMAD.MOV.U32 R12, RZ, RZ, R24 ;  /* 0x000000ffff0c7224 */ /* 0x000fe200078e0018 */
[----:B------:R-:W-:Y:S02]  /*36a0*/  MOV R0, 0x36e0 ;  /* 0x000036e000007802 */ /* 0x000fe40000000f00 */
[----:B0-----:R-:W-:Y:S01]  /*36b0*/  MOV R42, UR20 ;  /* 0x00000014002a7c02 */ /* 0x001fe20008000f00 */
[----:B------:R-:W-:-:S07]  /*36c0*/  IMAD.U32 R43, RZ, RZ, UR21 ;  /* 0x00000015ff2b7e24 */ /* 0x000fce000f8e00ff */
[----:B------:R-:W-:Y:S05]  /*36d0*/  CALL.REL.NOINC `($__internal_12_$__cuda_sm20_div_rn_f64_full) ;  /* 0x0000001800107944 */ /* 0x000fea0003c00000 */
.L_x_699:
[----:B------:R-:W-:Y:S05]  /*36e0*/  BSYNC.RECONVERGENT B2 ;  /* 0x0000000000027941 */ /* 0x000fea0003800200 */
.L_x_698:
        /* <DEDUP_REMOVED lines=25> */
.L_x_693:
        /* <DEDUP_REMOVED lines=17> */
[----:B------:R-:W-:-:S04]  /*3990*/  MOV R0, UR15 ;  /* 0x0000000f00007c02 */ /* 0x000fc80008000f00 */
[----:B------:R-:W-:-:S05]  /*39a0*/  FSETP.GEU.AND P3, PT, |R0|, 6.5827683646048100446e-37, PT ;  /* 0x036000000000780b */ /* 0x000fca0003f6e200 */
[----:B------:R-:W-:-:S05]  /*39b0*/  FFMA R7, RZ, R25, R65 ;  /* 0x00000019ff077223 */ /* 0x000fca0000000041 */
[----:B------:R-:W-:Y:S01]  /*39c0*/  FSETP.GT.AND P2, PT, |R7|, 1.469367938527859385e-39, PT ;  /* 0x001000000700780b */ /* 0x000fe20003f44200 */
[----:B------:R-:W-:Y:S01]  /*39d0*/  BSSY.RECONVERGENT B2, `(.L_x_701) ;  /* 0x000000b000027945 */ /* 0x000fe20003800200 */
[----:B--2---:R-:W-:-:S11]  /*39e0*/  DADD R2, R48, -R2 ;  /* 0x0000000030027229 */ /* 0x004fd60000000802 */
[----:B------:R-:W-:Y:S05]  /*39f0*/  @P2 BRA P3, `(.L_x_702) ;  /* 0x0000000000202947 */ /* 0x000fea0001800000 */
[----:B------:R-:W-:Y:S01]  /*3a00*/  MOV R9, UR15 ;  /* 0x0000000f00097c02 */ /* 0x000fe20008000f00 */
[----:B------:R-:W-:Y:S01]  /*3a10*/  IMAD.U32 R43, RZ, RZ, UR15 ;  /* 0x0000000fff2b7e24 */ /* 0x000fe2000f8e00ff */
[----:B------:R-:W-:Y:S01]  /*3a20*/  MOV R0, 0x3a80 ;  /* 0x00003a8000007802 */ /* 0x000fe20000000f00 */
[----:B------:R-:W-:Y:S02]  /*3a30*/  IMAD.U32 R42, RZ, RZ, UR14 ;  /* 0x0000000eff2a7e24 */ /* 0x000fe4000f8e00ff */
[----:B------:R-:W-:Y:S02]  /*3a40*/  IMAD.U32 R8, RZ, RZ, UR14 ;  /* 0x0000000eff087e24 */ /* 0x000fe4000f8e00ff */
[----:B------:R-:W-:Y:S02]  /*3a50*/  IMAD.MOV.U32 R12, RZ, RZ, R24 ;  /* 0x000000ffff0c7224 */ /* 0x000fe400078e0018 */
[----:B------:R-:W-:-:S07]  /*3a60*/  IMAD.MOV.U32 R43, RZ, RZ, R9 ;  /* 0x000000ffff2b7224 */ /* 0x000fce00078e0009 */
[----:B------:R-:W-:Y:S05]  /*3a70*/  CALL.REL.NOINC `($__internal_12_$__cuda_sm20_div_rn_f64_full) ;  /* 0x0000001400287944 */ /* 0x000fea0003c00000 */
.L_x_702:
[----:B------:R-:W-:Y:S05]  /*3a80*/  BSYNC.RECONVERGENT B2 ;  /* 0x0000000000027941 */ /* 0x000fea0003800200 */
.L_x_701:
        /* <DEDUP_REMOVED lines=19> */
[----:B------:R-:W-:-:S07]  /*3bc0*/  IMAD.MOV.U32 R12, RZ, RZ, R24 ;  /* 0x000000ffff0c7224 */ /* 0x000fce00078e0018 */
[----:B------:R-:W-:Y:S05]  /*3bd0*/  CALL.REL.NOINC `($__internal_12_$__cuda_sm20_div_rn_f64_full) ;  /* 0x0000001000d07944 */ /* 0x000fea0003c00000 */
.L_x_704:
[----:B------:R-:W-:Y:S05]  /*3be0*/  BSYNC.RECONVERGENT B2 ;  /* 0x0000000000027941 */ /* 0x000fea0003800200 */
.L_x_703:
[----:B------:R-:W-:-:S07]  /*3bf0*/  DADD R48, R48, -R64 ;  /* 0x0000000030307229 */ /* 0x000fce0000000840 */
[----:B------:R0:W-:Y:S04]  /*3c00*/  STG.E.64 desc[UR12][R16.64], R48 ;  /* 0x0000003010007986 */ /* 0x0001e8000c101b0c */
.L_x_700:
[----:B------:R-:W-:Y:S05]  /*3c10*/  BSYNC.RECONVERGENT B1 ;  /* 0x0000000000017941 */ /* 0x000fea0003800200 */
.L_x_692:
        /* <DEDUP_REMOVED lines=29> */
.L_x_707:
[----:B------:R-:W-:Y:S05]  /*3df0*/  BSYNC.RECONVERGENT B1 ;  /* 0x0000000000017941 */ /* 0x000fea0003800200 */
.L_x_706:
[----:B------:R-:W-:Y:S01]  /*3e00*/  MOV R18, UR6 ;  /* 0x0000000600127c02 */ /* 0x000fe20008000f00 */
[----:B------:R-:W-:Y:S01]  /*3e10*/  IMAD.U32 R19, RZ, RZ, UR7 ;  /* 0x00000007ff137e24 */ /* 0x000fe2000f8e00ff */
[----:B------:R-:W3:Y:S05]  /*3e20*/  LDC.64 R10, c[0x0][0x420] ;  /* 0x00010800ff0a7b82 */ /* 0x000eea0000000a00 */
[----:B------:R-:W5:Y:S01]  /*3e30*/  LDG.E.64 R18, desc[UR12][R18.64] ;  /* 0x0000000c12127981 */ /* 0x000f62000c1e1b00 */
[----:B------:R-:W3:Y:S01]  /*3e40*/  MUFU.RCP64H R9, UR19 ;  /* 0x0000001300097d08 */ /* 0x000ee20008001800 */
[----:B------:R-:W-:Y:S01]  /*3e50*/  IMAD.MOV.U32 R8, RZ, RZ, 0x1 ;  /* 0x00000001ff087424 */ /* 0x000fe200078e00ff */
[----:B------:R-:W-:Y:S01]  /*3e60*/  FSETP.GEU.AND P3, PT, |R21|, 6.5827683646048100446e-37, PT ;  /* 0x036000001500780b */ /* 0x000fe20003f6e200 */
[----:B------:R-:W-:Y:S01]  /*3e70*/  BSSY.RECONVERGENT B1, `(.L_x_708) ;  /* 0x0000017000017945 */ /* 0x000fe20003800200 */
[----:B------:R-:W-:Y:S01]  /*3e80*/  IMAD.MOV.U32 R46, RZ, RZ, R64 ;  /* 0x000000ffff2e7224 */ /* 0x000fe200078e0040 */
[----:B------:R-:W-:-:S02]  /*3e90*/  MOV R47, R65 ;  /* 0x00000041002f7202 */ /* 0x000fc40000000f00 */
        /* <DEDUP_REMOVED lines=14> */
[----:B------:R-:W-:Y:S01]  /*3f80*/  IMAD.MOV.U32 R43, RZ, RZ, R21 ;  /* 0x000000ffff2b7224 */ /* 0x000fe200078e0015 */
[----:B---3--:R-:W-:Y:S01]  /*3f90*/  MOV R12, UR20 ;  /* 0x00000014000c7c02 */ /* 0x008fe20008000f00 */
[----:B------:R-:W-:-:S07]  /*3fa0*/  IMAD.U32 R25, RZ, RZ, UR21 ;  /* 0x00000015ff197e24 */ /* 0x000fce000f8e00ff */
[----:B012--5:R-:W-:Y:S05]  /*3fb0*/  CALL.REL.NOINC `($__internal_12_$__cuda_sm20_div_rn_f64_full) ;  /* 0x0000000c00d87944 */ /* 0x027fea0003c00000 */
[----:B------:R-:W-:Y:S01]  /*3fc0*/  IMAD.MOV.U32 R8, RZ, RZ, R64 ;  /* 0x000000ffff087224 */ /* 0x000fe200078e0040 */
[----:B------:R-:W-:-:S07]  /*3fd0*/  MOV R9, R65 ;  /* 0x0000004100097202 */ /* 0x000fce0000000f00 */
.L_x_709:
[----:B------:R-:W-:Y:S05]  /*3fe0*/  BSYNC.RECONVERGENT B1 ;  /* 0x0000000000017941 */ /* 0x000fea0003800200 */
.L_x_708:
[----:B------:R-:W-:-:S08]  /*3ff0*/  DADD R8, R2, R8 ;  /* 0x0000000002087229 */ /* 0x000fd00000000008 */
[----:B-----5:R-:W-:-:S11]  /*4000*/  DMUL R18, R18, R8 ;  /* 0x0000000812127228 */ /* 0x020fd60000000000 */
.L_x_705:
        /* <DEDUP_REMOVED lines=8> */
.L_x_710:
[----:B------:R-:W-:Y:S01]  /*4090*/  DSETP.GEU.AND P2, PT, R46, UR20, PT ;  /* 0x000000142e007e2a */ /* 0x000fe2000bf4e000 */
[----:B------:R-:W-:-:S13]  /*40a0*/  BSSY.RECONVERGENT B1, `(.L_x_685) ;  /* 0x00000ac000017945 */ /* 0x000fda0003800200 */
[----:B------:R-:W-:Y:S05]  /*40b0*/  @!P0 BRA P2, `(.L_x_711) ;  /* 0x0000000400d08947 */ /* 0x000fea0001000000 */
[----:B------:R-:W3:Y:S01]  /*40c0*/  LDC.64 R20, c[0x0][0x3a8] ;  /* 0x0000ea00ff147b82 */ /* 0x000ee20000000a00 */
[----:B------:R-:W4:Y:S01]  /*40d0*/  LDG.E.64 R30, desc[UR12][R14.64] ;  /* 0x0000000c0e1e7981 */ /* 0x000f22000c1e1b00 */
[----:B---3--:R-:W-:-:S05]  /*40e0*/  IMAD.WIDE R20, R6, 0x8, R20 ;  /* 0x0000000806147825 */ /* 0x008fca00078e0214 */
[----:B------:R-:W4:Y:S01]  /*40f0*/  LDG.E.64 R32, desc[UR12][R20.64] ;  /* 0x0000000c14207981 */ /* 0x000f22000c1e1b00 */
[----:B------:R-:W3:Y:S01]  /*4100*/  MUFU.RCP64H R3, R19 ;  /* 0x0000001300037308 */ /* 0x000ee20000001800 */
[----:B------:R-:W-:-:S06]  /*4110*/  MOV R2, 0x1 ;  /* 0x0000000100027802 */ /* 0x000fcc0000000f00 */
[----:B---3--:R-:W-:-:S08]  /*4120*/  DFMA R8, -R18, R2, 1 ;  /* 0x3ff000001208742b */ /* 0x008fd00000000102 */
[----:B------:R-:W-:-:S08]  /*4130*/  DFMA R8, R8, R8, R8 ;  /* 0x000000080808722b */ /* 0x000fd00000000008 */
[----:B------:R-:W-:-:S08]  /*4140*/  DFMA R8, R2, R8, R2 ;  /* 0x000000080208722b */ /* 0x000fd00000000002 */
[----:B------:R-:W-:-:S08]  /*4150*/  DFMA R2, -R18, R8, 1 ;  /* 0x3ff000001202742b */ /* 0x000fd00000000108 */
[----:B------:R-:W-:Y:S01]  /*4160*/  DFMA R2, R8, R2, R8 ;  /* 0x000000020802722b */ /* 0x000fe20000000008 */
[----:B------:R-:W-:Y:S01]  /*4170*/  BSSY.RECONVERGENT B2, `(.L_x_712) ;  /* 0x000000f000027945 */ /* 0x000fe20003800200 */
[----:B----4-:R-:W-:-:S08]  /*4180*/  DADD R42, R30, -R32 ;  /* 0x000000001e2a7229 */ /* 0x010fd00000000820 */
[----:B------:R-:W-:-:S08]  /*4190*/  DMUL R8, R42, R2 ;  /* 0x000000022a087228 */ /* 0x000fd00000000000 */
[----:B------:R-:W-:-:S08]  /*41a0*/  DFMA R10, -R18, R8, R42 ;  /* 0x00000008120a722b */ /* 0x000fd0000000012a */
[----:B------:R-:W-:Y:S01]  /*41b0*/  DFMA R2, R2, R10, R8 ;  /* 0x0000000a0202722b */ /* 0x000fe20000000008 */
[----:B------:R-:W-:-:S09]  /*41c0*/  FSETP.GEU.AND P2, PT, |R43|, 6.5827683646048100446e-37, PT ;  /* 0x036000002b00780b */ /* 0x000fd20003f4e200 */
[----:B------:R-:W-:-:S05]  /*41d0*/  FFMA R0, RZ, R19, R3 ;  /* 0x00000013ff007223 */ /* 0x000fca0000000003 */
[----:B------:R-:W-:-:S13]  /*41e0*/  FSETP.GT.AND P0, PT, |R0|, 1.469367938527859385e-39, PT ;  /* 0x001000000000780b */ /* 0x000fda0003f04200 */
[----:B------:R-:W-:Y:S05]  /*41f0*/  @P0 BRA P2, `(.L_x_713) ;  /* 0x0000000000180947 */ /* 0x000fea0001000000 */
[----:B------:R-:W-:Y:S01]  /*4200*/  IMAD.MOV.U32 R12, RZ, RZ, R18 ;  /* 0x000000ffff0c7224 */ /* 0x000fe200078e0012 */
[----:B------:R-:W-:Y:S01]  /*4210*/  MOV R0, 0x4240 ;  /* 0x0000424000007802 */ /* 0x000fe20000000f00 */
[----:B------:R-:W-:-:S07]  /*4220*/  IMAD.MOV.U32 R25, RZ, RZ, R19 ;  /* 0x000000ffff197224 */ /* 0x000fce00078e0013 */
[----:B012---:R-:W-:Y:S05]  /*4230*/  CALL.REL.NOINC `($__internal_12_$__cuda_sm20_div_rn_f64_full) ;  /* 0x0000000c00387944 */ /* 0x007fea0003c00000 */
[----:B------:R-:W-:Y:S01]  /*4240*/  MOV R2, R64 ;  /* 0x0000004000027202 */ /* 0x000fe20000000f00 */
[----:B------:R-:W-:-:S07]  /*4250*/  IMAD.MOV.U32 R3, RZ, RZ, R65 ;  /* 0x000000ffff037224 */ /* 0x000fce00078e0041 */
.L_x_713:
[----:B------:R-:W-:Y:S05]  /*4260*/  BSYNC.RECONVERGENT B2 ;  /* 0x0000000000027941 */ /* 0x000fea0003800200 */
.L_x_712:
        /* <DEDUP_REMOVED lines=27> */
[----:B-1---5:R-:W-:Y:S05]  /*4420*/  CALL.REL.NOINC `($__internal_11_$__cuda_sm20_dblrcp_rn_slowpath_v3) ;  /* 0x0000000800147944 */ /* 0x022fea0003c00000 */
[----:B------:R-:W-:Y:S01]  /*4430*/  MOV R70, R8 ;  /* 0x0000000800467202 */ /* 0x000fe20000000f00 */
[----:B------:R-:W-:-:S07]  /*4440*/  IMAD.MOV.U32 R71, RZ, RZ, R7 ;  /* 0x000000ffff477224 */ /* 0x000fce00078e0007 */
.L_x_715:
[----:B------:R-:W-:Y:S05]  /*4450*/  BSYNC.RECONVERGENT B0 ;  /* 0x0000000000007941 */ /* 0x000fea0003800200 */
.L_x_714:
[----:B------:R-:W-:Y:S01]  /*4460*/  IMAD.WIDE R68, R54, 0x8, R60 ;  /* 0x0000000836447825 */ /* 0x000fe200078e023c */
[----:B------:R-:W0:Y:S04]  /*4470*/  LDC.64 R24, c[0x0][0x438] ;  /* 0x00010e00ff187b82 */ /* 0x000e280000000a00 */
[----:B------:R-:W2:Y:S01]  /*4480*/  LDG.E.64 R8, desc[UR12][R68.64] ;  /* 0x0000000c44087981 */ /* 0x000ea2000c1e1b00 */
[----:B------:R-:W-:Y:S01]  /*4490*/  IMAD.MOV.U32 R10, RZ, RZ, 0x1 ;  /* 0x00000001ff0a7424 */ /* 0x000fe200078e00ff */
[----:B-----5:R-:W-:Y:S01]  /*44a0*/  DMUL R30, R30, R38 ;  /* 0x000000261e1e7228 */ /* 0x020fe20000000000 */
[----:B------:R-:W-:Y:S01]  /*44b0*/  BSSY.RECONVERGENT B2, `(.L_x_716) ;  /* 0x000001a000027945 */ /* 0x000fe20003800200 */
[----:B------:R-:W3:Y:S01]  /*44c0*/  LDC R0, c[0x0][0x444] ;  /* 0x00011100ff007b82 */ /* 0x000ee20000000800 */
[----:B0-----:R-:W-:-:S06]  /*44d0*/  DFMA R24, R46, R24, 1 ;  /* 0x3ff000002e18742b */ /* 0x001fcc0000000018 */
        /* <DEDUP_REMOVED lines=14> */
[----:B--2---:R-:W-:-:S08]  /*45c0*/  DMUL R8, R36, R8 ;  /* 0x0000000824087228 */ /* 0x004fd00000000000 */
[----:B-1----:R-:W-:-:S04]  /*45d0*/  DFMA R48, R38, R48, -R8 ;  /* 0x000000302630722b */ /* 0x002fc80000000808 */
[----:B------:R-:W-:Y:S07]  /*45e0*/  @P0 BRA P2, `(.L_x_717) ;  /* 0x0000000000180947 */ /* 0x000fee0001000000 */
[----:B------:R-:W0:Y:S01]  /*45f0*/  LDCU.64 UR20, c[0x0][0x440] ;  /* 0x00008800ff1477ac */ /* 0x000e220008000a00 */
[----:B------:R-:W-:Y:S02]  /*4600*/  MOV R12, R24 ;  /* 0x00000018000c7202 */ /* 0x000fe40000000f00 */
[----:B------:R-:W-:Y:S01]  /*4610*/  MOV R0, 0x4650 ;  /* 0x0000465000007802 */ /* 0x000fe20000000f00 */
[----:B0-----:R-:W-:Y:S02]  /*4620*/  IMAD.U32 R42, RZ, RZ, UR20 ;  /* 0x00000014ff2a7e24 */ /* 0x001fe4000f8e00ff */
[----:B------:R-:W-:-:S07]  /*4630*/  IMAD.U32 R43, RZ, RZ, UR21 ;  /* 0x00000015ff2b7e24 */ /* 0x000fce000f8e00ff */
[----:B------:R-:W-:Y:S05]  /*4640*/  CALL.REL.NOINC `($__internal_12_$__cuda_sm20_div_rn_f64_full) ;  /* 0x0000000800347944 */ /* 0x000fea0003c00000 */
.L_x_717:
[----:B------:R-:W-:Y:S05]  /*4650*/  BSYNC.RECONVERGENT B2 ;  /* 0x0000000000027941 */ /* 0x000fea0003800200 */
.L_x_716:
[----:B------:R-:W-:Y:S01]  /*4660*/  DADD R34, R34, -R38 ;  /* 0x0000000022227229 */ /* 0x000fe20000000826 */
[----:B------:R-:W-:Y:S01]  /*4670*/  IMAD.WIDE R8, R54, 0x8, R56 ;  /* 0x0000000836087825 */ /* 0x000fe200078e0238 */
[----:B------:R-:W-:Y:S01]  /*4680*/  DMUL R2, R64, R2 ;  /* 0x0000000240027228 */ /* 0x000fe20000000000 */
[----:B------:R-:W-:Y:S01]  /*4690*/  UMOV UR20, 0xeb1c432d ;  /* 0xeb1c432d00147882 */ /* 0x000fe20000000000 */
[----:B------:R-:W-:Y:S02]  /*46a0*/  UMOV UR21, 0x3f1a36e2 ;  /* 0x3f1a36e200157882 */ /* 0x000fe40000000000 */
        /* <DEDUP_REMOVED lines=8> */
[----:B-1----:R-:W2:Y:S04]  /*4730*/  LDG.E.64 R2, desc[UR12][R14.64] ;  /* 0x0000000c0e027981 */ /* 0x002ea8000c1e1b00 */
        /* <DEDUP_REMOVED lines=12> */
.L_x_711:
[----:B------:R-:W-:-:S06]  /*4800*/  IMAD.WIDE R2, R54, 0x8, R60 ;  /* 0x0000000836027825 */ /* 0x000fcc00078e023c */
        /* <DEDUP_REMOVED lines=17> */
[----:B---3--:R-:W-:-:S12]  /*4920*/  DADD R2, -R2, R48 ;  /* 0x0000000002027229 */ /* 0x008fd80000000130 */
        /* <DEDUP_REMOVED lines=8> */
[----:B012---:R-:W-:Y:S05]  /*49b0*/  CALL.REL.NOINC `($__internal_12_$__cuda_sm20_div_rn_f64_full) ;  /* 0x0000000400587944 */ /* 0x007fea0003c00000 */
.L_x_720:
[----:B------:R-:W-:Y:S05]  /*49c0*/  BSYNC.RECONVERGENT B2 ;  /* 0x0000000000027941 */ /* 0x000fea0003800200 */
.L_x_719:
[----:B------:R-:W-:Y:S01]  /*49d0*/  DADD R24, R64, 1 ;  /* 0x3ff0000040187429 */ /* 0x000fe20000000000 */
[----:B------:R-:W-:Y:S01]  /*49e0*/  IMAD.MOV.U32 R8, RZ, RZ, 0x1 ;  /* 0x00000001ff087424 */ /* 0x000fe200078e00ff */
[----:B------:R-:W-:Y:S01]  /*49f0*/  FSETP.GEU.AND P2, PT, |R3|, 6.5827683646048100446e-37, PT ;  /* 0x036000000300780b */ /* 0x000fe20003f4e200 */
[----:B------:R-:W-:Y:S03]  /*4a00*/  BSSY.RECONVERGENT B2, `(.L_x_721) ;  /* 0x0000012000027945 */ /* 0x000fe60003800200 */
        /* <DEDUP_REMOVED lines=16> */
[----:B012---:R-:W-:Y:S05]  /*4b10*/  CALL.REL.NOINC `($__internal_12_$__cuda_sm20_div_rn_f64_full) ;  /* 0x0000000400007944 */ /* 0x007fea0003c00000 */
.L_x_722:
[----:B------:R-:W-:Y:S05]  /*4b20*/  BSYNC.RECONVERGENT B2 ;  /* 0x0000000000027941 */ /* 0x000fea0003800200 */
.L_x_721:
[----:B012---:R-:W-:Y:S01]  /*4b30*/  DADD R48, -R64, R48 ;  /* 0x0000000040307229 */ /* 0x007fe20000000130 */
[----:B------:R-:W-:-:S06]  /*4b40*/  IMAD.WIDE R2, R54, 0x8, R56 ;  /* 0x0000000836027825 */ /* 0x000fcc00078e0238 */
[----:B------:R0:W-:Y:S04]  /*4b50*/  STG.E.64 desc[UR12][R2.64], R48 ;  /* 0x0000003002007986 */ /* 0x0001e8000c101b0c */
.L_x_718:
[----:B------:R-:W-:Y:S05]  /*4b60*/  BSYNC.RECONVERGENT B1 ;  /* 0x0000000000017941 */ /* 0x000fea0003800200 */
.L_x_685:
[----:B------:R-:W-:Y:S01]  /*4b70*/  UIADD3 UR6, UP0, UPT, UR6, 0x8, URZ ;  /* 0x0000000806067890 */ /* 0x000fe2000ff1e0ff */
[----:B------:R-:W-:Y:S01]  /*4b80*/  IADD3 R14, P2, PT, R14, 0x8, RZ ;  /* 0x000000080e0e7810 */ /* 0x000fe20007f5e0ff */
[----:B------:R-:W-:Y:S01]  /*4b90*/  UIADD3 UR5, UPT, UPT, UR5, 0x1, URZ ;  /* 0x0000000105057890 */ /* 0x000fe2000fffe0ff */
[----:B------:R-:W-:Y:S01]  /*4ba0*/  IADD3 R0, P0, PT, R4, 0x8, RZ ;  /* 0x0000000804007810 */ /* 0x000fe20007f1e0ff */
[----:B------:R-:W-:Y:S01]  /*4bb0*/  UIADD3.X UR7, UPT, UPT, URZ, UR7, URZ, UP0, !UPT ;  /* 0x00000007ff077290 */ /* 0x000fe200087fe4ff */
[----:B------:R-:W-:Y:S01]  /*4bc0*/  VIADD R54, R54, UR18 ;  /* 0x0000001236367c36 */ /* 0x000fe20008000000 */
[----:B------:R-:W-:Y:S01]  /*4bd0*/  UISETP.NE.AND UP0, UPT, UR5, URZ, UPT ;  /* 0x000000ff0500728c */ /* 0x000fe2000bf05270 */
[----:B------:R-:W-:Y:S01]  /*4be0*/  IADD3.X R5, PT, PT, RZ, R5, RZ, P0, !PT ;  /* 0x00000005ff057210 */ /* 0x000fe200007fe4ff */
[----:B------:R-:W-:Y:S01]  /*4bf0*/  UIADD3 UR8, UP1, UPT, UR8, 0x8, URZ ;  /* 0x0000000808087890 */ /* 0x000fe2000ff3e0ff */
[----:B------:R-:W-:Y:S01]  /*4c00*/  IMAD.X R15, RZ, RZ, R15, P2 ;  /* 0x000000ffff0f7224 */ /* 0x000fe200010e060f */
[----:B------:R-:W-:Y:S01]  /*4c10*/  IADD3 R6, PT, PT, R6, 0x1, RZ ;  /* 0x0000000106067810 */ /* 0x000fe20007ffe0ff */
[----:B------:R-:W-:Y:S01]  /*4c20*/  VIADD R13, R13, UR18 ;  /* 0x000000120d0d7c36 */ /* 0x000fe20008000000 */
[----:B------:R-:W-:-:S02]  /*4c30*/  UIADD3 UR4, UPT, UPT, UR4, 0x1, URZ ;  /* 0x0000000104047890 */ /* 0x000fc4000fffe0ff */
[----:B------:R-:W-:Y:S02]  /*4c40*/  UIADD3 UR10, UPT, UPT, UR10, UR18, URZ ;  /* 0x000000120a0a7290 */ /* 0x000fe4000fffe0ff */
[----:B------:R-:W-:Y:S01]  /*4c50*/  UIADD3.X UR9, UPT, UPT, URZ, UR9, URZ, UP1, !UPT ;  /* 0x00000009ff097290 */ /* 0x000fe20008ffe4ff */
[----:B------:R-:W-:Y:S11]  /*4c60*/  BRA.U UP0, `(.L_x_723) ;  /* 0xffffffdd00ac7547 */ /* 0x000ff6000b83ffff */
[----:B-1----:R-:W-:Y:S05]  /*4c70*/  EXIT ;  /* 0x000000000000794d */ /* 0x002fea0003800000 */
        .weak           $__internal_11_$__cuda_sm20_dblrcp_rn_slowpath_v3
        .type           $__internal_11_$__cuda_sm20_dblrcp_rn_slowpath_v3,@function
        .size           $__internal_11_$__cuda_sm20_dblrcp_rn_slowpath_v3,($__internal_12_$__cuda_sm20_div_rn_f64_full - $__internal_11_$__cuda_sm20_dblrcp_rn_slowpath_v3)
$__internal_11_$__cuda_sm20_dblrcp_rn_slowpath_v3:
[----:B------:R-:W-:Y:S01]  /*4c80*/  IMAD.MOV.U32 R11, RZ, RZ, R7 ;  /* 0x000000ffff0b7224 */ /* 0x000fe200078e0007 */
[----:B------:R-:W-:Y:S05]  /*4c90*/  BSSY.RECONVERGENT B2, `(.L_x_724) ;  /* 0x0000023000027945 */ /* 0x000fea0003800200 */
[----:B------:R-:W-:-:S14]  /*4ca0*/  DSETP.GTU.AND P2, PT, |R10|, +INF , PT ;  /* 0x7ff000000a00742a */ /* 0x000fdc0003f4c200 */
[----:B------:R-:W-:Y:S05]  /*4cb0*/  @P2 BRA `(.L_x_725) ;  /* 0x0000000000782947 */ /* 0x000fea0003800000 */
[----:B------:R-:W-:-:S04]  /*4cc0*/  LOP3.LUT R7, R7, 0x7fffffff, RZ, 0xc0, !PT ;  /* 0x7fffffff07077812 */ /* 0x000fc800078ec0ff */
[----:B------:R-:W-:-:S04]  /*4cd0*/  IADD3 R9, PT, PT, R7, -0x1, RZ ;  /* 0xffffffff07097810 */ /* 0x000fc80007ffe0ff */
        /* <DEDUP_REMOVED lines=19> */
.L_x_727:
        /* <DEDUP_REMOVED lines=9> */
.L_x_725:
[----:B------:R-:W-:Y:S01]  /*4ea0*/  LOP3.LUT R23, R11, 0x80000, RZ, 0xfc, !PT ;  /* 0x000800000b177812 */ /* 0x000fe200078efcff */
[----:B------:R-:W-:-:S07]  /*4eb0*/  IMAD.MOV.U32 R22, RZ, RZ, R10 ;  /* 0x000000ffff167224 */ /* 0x000fce00078e000a */
.L_x_726:
[----:B------:R-:W-:Y:S05]  /*4ec0*/  BSYNC.RECONVERGENT B2 ;  /* 0x0000000000027941 */ /* 0x000fea0003800200 */
.L_x_724:
[----:B------:R-:W-:Y:S01]  /*4ed0*/  IMAD.MOV.U32 R10, RZ, RZ, R0 ;  /* 0x000000ffff0a7224 */ /* 0x000fe200078e0000 */
[----:B------:R-:W-:Y:S01]  /*4ee0*/  MOV R7, R23 ;  /* 0x0000001700077202 */ /* 0x000fe20000000f00 */
[----:B------:R-:W-:Y:S02]  /*4ef0*/  IMAD.MOV.U32 R11, RZ, RZ, 0x0 ;  /* 0x00000000ff0b7424 */ /* 0x000fe400078e00ff */
[----:B------:R-:W-:Y:S02]  /*4f00*/  IMAD.MOV.U32 R8, RZ, RZ, R22 ;  /* 0x000000ffff087224 */ /* 0x000fe400078e0016 */
[----:B------:R-:W-:Y:S05]  /*4f10*/  RET.REL.NODEC R10 `(_Z17fband_noniso_tabuPdS_S_S_S_S_S_S_S_S_S_S_S_S_S_S_S_S_S_iidddddiidi) ;  /* 0xffffffb00a387950 */ /* 0x000fea0003c3ffff */
        .weak           $__internal_12_$__cuda_sm20_div_rn_f64_full
        .type           $__internal_12_$__cuda_sm20_div_rn_f64_full,@function
        .size           $__internal_12_$__cuda_sm20_div_rn_f64_full,($_Z17fband_noniso_tabuPdS_S_S_S_S_S_S_S_S_S_S_S_S_S_S_S_S_S_iidddddiidi$__internal_accurate_pow - $__internal_12_$__cuda_sm20_div_rn_f64_full)
$__internal_12_$__cuda_sm20_div_rn_f64_full:
[----:B------:R-:W-:Y:S01]  /*4f20*/  FSETP.GEU.AND P4, PT, |R43|, 1.469367938527859385e-39, PT ;  /* 0x001000002b00780b */ /* 0x000fe20003f8e200 */
[----:B------:R-:W-:Y:S01]  /*4f30*/  IMAD.MOV.U32 R64, RZ, RZ, 0x1 ;  /* 0x00000001ff407424 */ /* 0x000fe200078e00ff */
[C---:B------:R-:W-:Y:S01]  /*4f40*/  FSETP.GEU.AND P2, PT, |R25|.reuse, 1.469367938527859385e-39, PT ;  /* 0x001000001900780b */ /* 0x040fe20003f4e200 */
[----:B------:R-:W-:Y:S01]  /*4f50*/  BSSY.RECONVERGENT B0, `(.L_x_728) ;  /* 0x0000055000007945 */ /* 0x000fe20003800200 */
[----:B------:R-:W-:Y:S02]  /*4f60*/  MOV R24, R12 ;  /* 0x0000000c00187202 */ /* 0x000fe40000000f00 */
[----:B------:R-:W-:Y:S02]  /*4f70*/  LOP3.LUT R22, R25, 0x800fffff, RZ, 0xc0, !PT ;  /* 0x800fffff19167812 */ /* 0x000fe400078ec0ff */
[----:B------:R-:W-:Y:S02]  /*4f80*/  LOP3.LUT R7, R43, 0x7ff00000, RZ, 0xc0, !PT ;  /* 0x7ff000002b077812 */ /* 0x000fe400078ec0ff */
[----:B------:R-:W-:Y:S01]  /*4f90*/  LOP3.LUT R23, R22, 0x3ff00000, RZ, 0xfc, !PT ;  /* 0x3ff0000016177812 */ /* 0x000fe200078efcff */
[----:B------:R-:W-:Y:S01]  /*4fa0*/  IMAD.MOV.U32 R22, RZ, RZ, R12 ;  /* 0x000000ffff167224 */ /* 0x000fe200078e000c */
[C---:B------:R-:W-:Y:S01]  /*4fb0*/  LOP3.LUT R10, R25.reuse, 0x7ff00000, RZ, 0xc0, !PT ;  /* 0x7ff00000190a7812 */ /* 0x040fe200078ec0ff */
[----:B------:R-:W-:Y:S01]  /*4fc0*/  @!P4 IMAD.MOV.U32 R62, RZ, RZ, RZ ;  /* 0x000000ffff3ec224 */ /* 0x000fe200078e00ff */
[----:B------:R-:W-:Y:S01]  /*4fd0*/  @!P4 LOP3.LUT R8, R25, 0x7ff00000, RZ, 0xc0, !PT ;  /* 0x7ff000001908c812 */ /* 0x000fe200078ec0ff */
[----:B------:R-:W-:Y:S01]  /*4fe0*/  @!P2 DMUL R22, R24, 8.98846567431157953865e+307 ;  /* 0x7fe000001816a828 */ /* 0x000fe20000000000 */
[----:B------:R-:W-:-:S02]  /*4ff0*/  ISETP.GE.U32.AND P3, PT, R7, R10, PT ;  /* 0x0000000a0700720c */ /* 0x000fc40003f66070 */
[----:B------:R-:W-:Y:S01]  /*5000*/  @!P4 ISETP.GE.U32.AND P5, PT, R7, R8, PT ;  /* 0x000000080700c20c */ /* 0x000fe20003fa6070 */
[----:B------:R-:W-:Y:S01]  /*5010*/  IMAD.MOV.U32 R8, RZ, RZ, 0x1ca00000 ;  /* 0x1ca00000ff087424 */ /* 0x000fe200078e00ff */
[----:B------:R-:W-:Y:S01]  /*5020*/  MOV R44, R42 ;  /* 0x0000002a002c7202 */ /* 0x000fe20000000f00 */
[----:B------:R-:W0:Y:S03]  /*5030*/  MUFU.RCP64H R65, R23 ;  /* 0x0000001700417308 */ /* 0x000e260000001800 */
[C---:B------:R-:W-:Y:S02]  /*5040*/  @!P4 SEL R9, R8.reuse, 0x63400000, !P5 ;  /* 0x634000000809c807 */ /* 0x040fe40006800000 */
[----:B------:R-:W-:Y:S02]  /*5050*/  SEL R11, R8, 0x63400000, !P3 ;  /* 0x63400000080b7807 */ /* 0x000fe40005800000 */
[----:B------:R-:W-:-:S02]  /*5060*/  @!P4 LOP3.LUT R9, R9, 0x80000000, R43, 0xf8, !PT ;  /* 0x800000000909c812 */ /* 0x000fc400078ef82b */
[----:B------:R-:W-:Y:S02]  /*5070*/  LOP3.LUT R45, R11, 0x800fffff, R43, 0xf8, !PT ;  /* 0x800fffff0b2d7812 */ /* 0x000fe400078ef82b */
[----:B------:R-:W-:Y:S02]  /*5080*/  @!P4 LOP3.LUT R63, R9, 0x100000, RZ, 0xfc, !PT ;  /* 0x00100000093fc812 */ /* 0x000fe400078efcff */
[----:B------:R-:W-:Y:S02]  /*5090*/  MOV R9, R7 ;  /* 0x0000000700097202 */ /* 0x000fe40000000f00 */
[----:B------:R-:W-:Y:S02]  /*50a0*/  @!P2 LOP3.LUT R10, R23, 0x7ff00000, RZ, 0xc0, !PT ;  /* 0x7ff00000170aa812 */ /* 0x000fe400078ec0ff */
[----:B------:R-:W-:Y:S02]  /*50b0*/  @!P4 DFMA R44, R44, 2, -R62 ;  /* 0x400000002c2cc82b */ /* 0x000fe4000000083e */
[----:B0-----:R-:W-:-:S08]  /*50c0*/  DFMA R62, R64, -R22, 1 ;  /* 0x3ff00000403e742b */ /* 0x001fd00000000816 */
[----:B------:R-:W-:Y:S01]  /*50d0*/  DFMA R62, R62, R62, R62 ;  /* 0x0000003e3e3e722b */ /* 0x000fe2000000003e */
[----:B------:R-:W-:-:S05]  /*50e0*/  @!P4 LOP3.LUT R9, R45, 0x7ff00000, RZ, 0xc0, !PT ;  /* 0x7ff000002d09c812 */ /* 0x000fca00078ec0ff */
[----:B------:R-:W-:Y:S02]  /*50f0*/  VIADD R11, R9, 0xffffffff ;  /* 0xffffffff090b7836 */ /* 0x000fe40000000000 */
[----:B------:R-:W-:-:S03]  /*5100*/  DFMA R62, R64, R62, R64 ;  /* 0x0000003e403e722b */ /* 0x000fc60000000040 */
[----:B------:R-:W-:Y:S01]  /*5110*/  ISETP.GT.U32.AND P2, PT, R11, 0x7feffffe, PT ;  /* 0x7feffffe0b00780c */ /* 0x000fe20003f44070 */
[----:B------:R-:W-:-:S04]  /*5120*/  VIADD R11, R10, 0xffffffff ;  /* 0xffffffff0a0b7836 */ /* 0x000fc80000000000 */
[----:B------:R-:W-:Y:S01]  /*5130*/  DFMA R66, R62, -R22, 1 ;  /* 0x3ff000003e42742b */ /* 0x000fe20000000816 */
[----:B------:R-:W-:-:S07]  /*5140*/  ISETP.GT.U32.OR P2, PT, R11, 0x7feffffe, P2 ;  /* 0x7feffffe0b00780c */ /* 0x000fce0001744470 */
[----:B------:R-:W-:-:S08]  /*5150*/  DFMA R66, R62, R66, R62 ;  /* 0x000000423e42722b */ /* 0x000fd0000000003e */
[----:B------:R-:W-:-:S08]  /*5160*/  DMUL R64, R66, R44 ;  /* 0x0000002c42407228 */ /* 0x000fd00000000000 */
[----:B------:R-:W-:-:S08]  /*5170*/  DFMA R62, R64, -R22, R44 ;  /* 0x80000016403e722b */ /* 0x000fd0000000002c */
[----:B------:R-:W-:Y:S01]  /*5180*/  DFMA R62, R66, R62, R64 ;  /* 0x0000003e423e722b */ /* 0x000fe20000000040 */
[----:B------:R-:W-:Y:S10]  /*5190*/  @P2 BRA `(.L_x_729) ;  /* 0x00000000006c2947 */ /* 0x000ff40003800000 */
[----:B------:R-:W-:-:S04]  /*51a0*/  LOP3.LUT R10, R25, 0x7ff00000, RZ, 0xc0, !PT ;  /* 0x7ff00000190a7812 */ /* 0x000fc800078ec0ff */
[CC--:B------:R-:W-:Y:S02]  /*51b0*/  ISETP.GE.U32.AND P2, PT, R7.reuse, R10.reuse, PT ;  /* 0x0000000a0700720c */ /* 0x0c0fe40003f46070 */
[----:B------:R-:W-:Y:S02]  /*51c0*/  VIADDMNMX R7, R7, -R10, 0xb9600000, !PT ;  /* 0xb960000007077446 */ /* 0x000fe4000780090a */
[----:B------:R-:W-:Y:S02]  /*51d0*/  SEL R8, R8, 0x63400000, !P2 ;  /* 0x6340000008087807 */ /* 0x000fe40005000000 */
[----:B------:R-:W-:-:S04]  /*51e0*/  VIMNMX R7, PT, PT, R7, 0x46a00000, PT ;  /* 0x46a0000007077848 */ /* 0x000fc80003fe0100 */
[----:B------:R-:W-:Y:S01]  /*51f0*/  IADD3 R7, PT, PT, -R8, R7, RZ ;  /* 0x0000000708077210 */ /* 0x000fe20007ffe1ff */
[----:B------:R-:W-:-:S04]  /*5200*/  IMAD.MOV.U32 R8, RZ, RZ, RZ ;  /* 0x000000ffff087224 */ /* 0x000fc800078e00ff */
        /* <DEDUP_REMOVED lines=20> */
.L_x_729:
[----:B------:R-:W-:-:S14]  /*5350*/  DSETP.NAN.AND P2, PT, R42, R42, PT ;  /* 0x0000002a2a00722a */ /* 0x000fdc0003f48000 */
[----:B------:R-:W-:Y:S05]  /*5360*/  @P2 BRA `(.L_x_731) ;  /* 0x0000000000442947 */ /* 0x000fea0003800000 */
[----:B------:R-:W-:-:S14]  /*5370*/  DSETP.NAN.AND P2, PT, R24, R24, PT ;  /* 0x000000181800722a */ /* 0x000fdc0003f48000 */
[----:B------:R-:W-:Y:S05]  /*5380*/  @P2 BRA `(.L_x_732) ;  /* 0x0000000000302947 */ /* 0x000fea0003800000 */
[----:B------:R-:W-:Y:S01]  /*5390*/  ISETP.NE.AND P2, PT, R9, R10, PT ;  /* 0x0000000a0900720c */ /* 0x000fe20003f45270 */
[----:B------:R-:W-:Y:S01]  /*53a0*/  IMAD.MOV.U32 R65, RZ, RZ, -0x80000 ;  /* 0xfff80000ff417424 */ /* 0x000fe200078e00ff */
[----:B------:R-:W-:-:S11]  /*53b0*/  MOV R64, 0x0 ;  /* 0x0000000000407802 */ /* 0x000fd60000000f00 */
[----:B------:R-:W-:Y:S05]  /*53c0*/  @!P2 BRA `(.L_x_730) ;  /* 0x000000000034a947 */ /* 0x000fea0003800000 */
[----:B------:R-:W-:Y:S02]  /*53d0*/  ISETP.NE.AND P2, PT, R9, 0x7ff00000, PT ;  /* 0x7ff000000900780c */ /* 0x000fe40003f45270 */
[----:B------:R-:W-:Y:S02]  /*53e0*/  LOP3.LUT R65, R43, 0x80000000, R25, 0x48, !PT ;  /* 0x800000002b417812 */ /* 0x000fe400078e4819 */
[----:B------:R-:W-:-:S13]  /*53f0*/  ISETP.EQ.OR P2, PT, R10, RZ, !P2 ;  /* 0x000000ff0a00720c */ /* 0x000fda0005742670 */
[----:B------:R-:W-:Y:S01]  /*5400*/  @P2 LOP3.LUT R7, R65, 0x7ff00000, RZ, 0xfc, !PT ;  /* 0x7ff0000041072812 */ /* 0x000fe200078efcff */
[----:B------:R-:W-:Y:S01]  /*5410*/  @!P2 IMAD.MOV.U32 R64, RZ, RZ, RZ ;  /* 0x000000ffff40a224 */ /* 0x000fe200078e00ff */
[----:B------:R-:W-:-:S03]  /*5420*/  @P2 MOV R64, RZ ;  /* 0x000000ff00402202 */ /* 0x000fc60000000f00 */
[----:B------:R-:W-:Y:S01]  /*5430*/  @P2 IMAD.MOV.U32 R65, RZ, RZ, R7 ;  /* 0x000000ffff412224 */ /* 0x000fe200078e0007 */
[----:B------:R-:W-:Y:S06]  /*5440*/  BRA `(.L_x_730) ;  /* 0x0000000000147947 */ /* 0x000fec0003800000 */
.L_x_732:
[----:B------:R-:W-:Y:S01]  /*5450*/  LOP3.LUT R65, R25, 0x80000, RZ, 0xfc, !PT ;  /* 0x0008000019417812 */ /* 0x000fe200078efcff */
[----:B------:R-:W-:Y:S01]  /*5460*/  IMAD.MOV.U32 R64, RZ, RZ, R24 ;  /* 0x000000ffff407224 */ /* 0x000fe200078e0018 */
[----:B------:R-:W-:Y:S06]  /*5470*/  BRA `(.L_x_730) ;  /* 0x0000000000087947 */ /* 0x000fec0003800000 */
.L_x_731:
[----:B------:R-:W-:Y:S02]  /*5480*/  LOP3.LUT R65, R43, 0x80000, RZ, 0xfc, !PT ;  /* 0x000800002b417812 */ /* 0x000fe400078efcff */
[----:B------:R-:W-:-:S07]  /*5490*/  MOV R64, R42 ;  /* 0x0000002a00407202 */ /* 0x000fce0000000f00 */
.L_x_730:
[----:B------:R-:W-:Y:S05]  /*54a0*/  BSYNC.RECONVERGENT B0 ;  /* 0x0000000000007941 */ /* 0x000fea0003800200 */
.L_x_728:
[----:B------:R-:W-:Y:S02]  /*54b0*/  IMAD.MOV.U32 R8, RZ, RZ, R0 ;  /* 0x000000ffff087224 */ /* 0x000fe400078e0000 */
[----:B------:R-:W-:-:S04]  /*54c0*/  IMAD.MOV.U32 R9, RZ, RZ, 0x0 ;  /* 0x00000000ff097424 */ /* 0x000fc800078e00ff */
[----:B------:R-:W-:Y:S05]  /*54d0*/  RET.REL.NODEC R8 `(_Z17fband_noniso_tabuPdS_S_S_S_S_S_S_S_S_S_S_S_S_S_S_S_S_S_iidddddiidi) ;  /* 0xffffffa808c87950 */ /* 0x000fea0003c3ffff */
        .type           $_Z17fband_noniso_tabuPdS_S_S_S_S_S_S_S_S_S_S_S_S_S_S_S_S_S_iidddddiidi$__internal_accurate_pow,@function
        .size           $_Z17fband_noniso_tabuPdS_S_S_S_S_S_S_S_S_S_S_S_S_S_S_S_S_S_iidddddiidi$__internal_accurate_pow,(.L_x_1192 - $_Z17fband_noniso_tabuPdS_S_S_S_S_S_S_S_S_S_S_S_S_S_S_S_S_S_iidddddiidi$__internal_accurate_pow)
$_Z17fband_noniso_tabuPdS_S_S_S_S_S_S_S_S_S_S_S_S_S_S_S_S_S_iidddddiidi$__internal_accurate_pow:
[----:B------:R-:W-:Y:S01]  /*54e0*/  ISETP.GT.U32.AND P5, PT, R5, 0xfffff, PT ;  /* 0x000fffff0500780c */ /* 0x000fe20003fa4070 */
[----:B------:R-:W-:Y:S01]  /*54f0*/  IMAD.MOV.U32 R32, RZ, RZ, 0x41ad3b5a ;  /* 0x41ad3b5aff207424 */ /* 0x000fe200078e00ff */
[----:B------:R-:W-:Y:S01]  /*5500*/  MOV R7, R5 ;  /* 0x0000000500077202 */ /* 0x000fe20000000f00 */
[----:B------:R-:W-:Y:S01]  /*5510*/  IMAD.MOV.U32 R33, RZ, RZ, 0x3ed0f5d2 ;  /* 0x3ed0f5d2ff217424 */ /* 0x000fe200078e00ff */
[----:B------:R-:W-:Y:S01]  /*5520*/  MOV R24, RZ ;  /* 0x000000ff00187202 */ /* 0x000fe20000000f00 */
[----:B------:R-:W-:Y:S01]  /*5530*/  UMOV UR32, 0x7d2cafe2 ;  /* 0x7d2cafe200207882 */ /* 0x000fe20000000000 */
[----:B------:R-:W-:Y:S01]  /*5540*/  UMOV UR33, 0x3eb0f5ff ;  /* 0x3eb0f5ff00217882 */ /* 0x000fe20000000000 */
[----:B------:R-:W-:Y:S01]  /*5550*/  UMOV UR34, 0x3b39803f ;  /* 0x3b39803f00227882 */ /* 0x000fe20000000000 */
[----:B------:R-:W-:-:S05]  /*5560*/  UMOV UR35, 0x3c7abc9e ;  /* 0x3c7abc9e00237882 */ /* 0x000fca0000000000 */
[----:B------:R-:W-:-:S10]  /*5570*/  @!P5 DMUL R46, R4, 1.80143985094819840000e+16 ;  /* 0x43500000042ed828 */ /* 0x000fd40000000000 */
[----:B------:R-:W-:Y:S02]  /*5580*/  @!P5 IMAD.MOV.U32 R7, RZ, RZ, R47 ;  /* 0x000000ffff07d224 */ /* 0x000fe400078e002f */
[----:B------:R-:W-:-:S03]  /*5590*/  @!P5 IMAD.MOV.U32 R4, RZ, RZ, R46 ;  /* 0x000000ffff04d224 */ /* 0x000fc600078e002e */
[----:B------:R-:W-:Y:S02]  /*55a0*/  LOP3.LUT R7, R7, 0x800fffff, RZ, 0xc0, !PT ;  /* 0x800fffff07077812 */ /* 0x000fe400078ec0ff */
[----:B------:R-:W-:Y:S02]  /*55b0*/  MOV R8, R4 ;  /* 0x0000000400087202 */ /* 0x000fe40000000f00 */
[----:B------:R-:W-:Y:S02]  /*55c0*/  LOP3.LUT R9, R7, 0x3ff00000, RZ, 0xfc, !PT ;  /* 0x3ff0000007097812 */ /* 0x000fe400078efcff */
[----:B------:R-:W-:Y:S02]  /*55d0*/  SHF.R.U32.HI R4, RZ, 0x14, R5 ;  /* 0x00000014ff047819 */ /* 0x000fe40000011605 */
[----:B------:R-:W-:Y:S02]  /*55e0*/  ISETP.GE.U32.AND P6, PT, R9, 0x3ff6a09f, PT ;  /* 0x3ff6a09f0900780c */ /* 0x000fe40003fc6070 */
[----:B------:R-:W-:-:S05]  /*55f0*/  @!P5 LEA.HI R4, R47, 0xffffffca, RZ, 0xc ;  /* 0xffffffca2f04d811 */ /* 0x000fca00078f60ff */
[----:B------:R-:W-:-:S06]  /*5600*/  VIADD R5, R4, 0xfffffc01 ;  /* 0xfffffc0104057836 */ /* 0x000fcc0000000000 */
[----:B------:R-:W-:Y:S01]  /*5610*/  @P6 VIADD R7, R9, 0xfff00000 ;  /* 0xfff0000009076836 */ /* 0x000fe20000000000 */
[----:B------:R-:W-:-:S03]  /*5620*/  @P6 IADD3 R5, PT, PT, R4, -0x3fe, RZ ;  /* 0xfffffc0204056810 */ /* 0x000fc60007ffe0ff */
[----:B------:R-:W-:Y:S01]  /*5630*/  @P6 IMAD.MOV.U32 R9, RZ, RZ, R7 ;  /* 0x000000ffff096224 */ /* 0x000fe200078e0007 */
[----:B------:R-:W-:Y:S01]  /*5640*/  LOP3.LUT R4, R5, 0x80000000, RZ, 0x3c, !PT ;  /* 0x8000000005047812 */ /* 0x000fe200078e3cff */
[----:B------:R-:W-:-:S04]  /*5650*/  IMAD.MOV.U32 R5, RZ, RZ, 0x43300000 ;  /* 0x43300000ff057424 */ /* 0x000fc800078e00ff */
[----:B------:R-:W-:-:S06]  /*5660*/  DADD R22, R8, 1 ;  /* 0x3ff0000008167429 */ /* 0x000fcc0000000000 */
[----:B------:R-:W0:Y:S02]  /*5670*/  MUFU.RCP64H R25, R23 ;  /* 0x0000001700197308 */ /* 0x000e240000001800 */
[----:B0-----:R-:W-:-:S08]  /*5680*/  DFMA R10, -R22, R24, 1 ;  /* 0x3ff00000160a742b */ /* 0x001fd00000000118 */
[----:B------:R-:W-:Y:S02]  /*5690*/  DFMA R30, R10, R10, R10 ;  /* 0x0000000a0a1e722b */ /* 0x000fe4000000000a */
[----:B------:R-:W-:-:S06]  /*56a0*/  DADD R10, R8, -1 ;  /* 0xbff00000080a7429 */ /* 0x000fcc0000000000 */
[----:B------:R-:W-:-:S08]  /*56b0*/  DFMA R30, R24, R30, R24 ;  /* 0x0000001e181e722b */ /* 0x000fd00000000018 */
[----:B------:R-:W-:-:S08]  /*56c0*/  DMUL R8, R10, R30 ;  /* 0x0000001e0a087228 */ /* 0x000fd00000000000 */
[----:B------:R-:W-:-:S08]  /*56d0*/  DFMA R8, R10, R30, R8 ;  /* 0x0000001e0a08722b */ /* 0x000fd00000000008 */
[CC--:B------:R-:W-:Y:S02]  /*56e0*/  DMUL R24, R8.reuse, R8.reuse ;  /* 0x0000000808187228 */ /* 0x0c0fe40000000000 */
[----:B------:R-:W-:-:S06]  /*56f0*/  DMUL R48, R8, R8 ;  /* 0x0000000808307228 */ /* 0x000fcc0000000000 */
        /* <DEDUP_REMOVED lines=12> */
[----:B------:R-:W-:-:S03]  /*57c0*/  DMUL R32, R8, R48 ;  /* 0x0000003008207228 */ /* 0x000fc60000000000 */
[----:B------:R-:W-:Y:S01]  /*57d0*/  DFMA R22, R24, R22, UR32 ;  /* 0x0000002018167e2b */ /* 0x000fe20008000016 */
[----:B------:R-:W-:Y:S01]  /*57e0*/  UMOV UR32, 0x9242b910 ;  /* 0x9242b91000207882 */ /* 0x000fe20000000000 */
[----:B------:R-:W-:Y:S01]  /*57f0*/  UMOV UR33, 0x3f624924 ;  /* 0x3f62492400217882 */ /* 0x000fe20000000000 */
[----:B------:R-:W-:Y:S02]  /*5800*/  DMUL R10, R30, R10 ;  /* 0x0000000a1e0a7228 */ /* 0x000fe40000000000 */
[----:B------:R-:W-:-:S03]  /*5810*/  DFMA R50, R8, R48, -R32 ;  /* 0x000000300832722b */ /* 0x000fc60000000820 */
[----:B------:R-:W-:Y:S01]  /*5820*/  DFMA R22, R24, R22, UR32 ;  /* 0x0000002018167e2b */ /* 0x000fe20008000016 */
[----:B------:R-:W-:Y:S01]  /*5830*/  UMOV UR32, 0x99999dfb ;  /* 0x99999dfb00207882 */ /* 0x000fe20000000000 */
[----:B------:R-:W-:-:S03]  /*5840*/  UMOV UR33, 0x3f899999 ;  /* 0x3f89999900217882 */ /* 0x000fc60000000000 */
[----:B------:R-:W-:Y:S01]  /*5850*/  IADD3 R31, PT, PT, R11, 0x100000, RZ ;  /* 0x001000000b1f7810 */ /* 0x000fe20007ffe0ff */
[----:B------:R-:W-:Y:S01]  /*5860*/  IMAD.MOV.U32 R30, RZ, RZ, R10 ;  /* 0x000000ffff1e7224 */ /* 0x000fe200078e000a */
[----:B------:R-:W-:Y:S02]  /*5870*/  DFMA R50, R10, R48, R50 ;  /* 0x000000300a32722b */ /* 0x000fe40000000032 */
        /* <DEDUP_REMOVED lines=8> */
[----:B------:R-:W-:-:S06]  /*5900*/  DFMA R24, R8, R8, -R48 ;  /* 0x000000080818722b */ /* 0x000fcc0000000830 */
[----:B------:R-:W-:Y:S01]  /*5910*/  DADD R44, R44, -UR32 ;  /* 0x800000202c2c7e29 */ /* 0x000fe20008000000 */
[----:B------:R-:W-:Y:S01]  /*5920*/  UMOV UR32, 0x80000000 ;  /* 0x8000000000207882 */ /* 0x000fe20000000000 */
[----:B------:R-:W-:Y:S01]  /*5930*/  DFMA R24, R8, R30, R24 ;  /* 0x0000001e0818722b */ /* 0x000fe20000000018 */
[----:B------:R-:W-:-:S05]  /*5940*/  UMOV UR33, 0x43300000 ;  /* 0x4330000000217882 */ /* 0x000fca0000000000 */
[----:B------:R-:W-:Y:S02]  /*5950*/  DADD R22, R42, R44 ;  /* 0x000000002a167229 */ /* 0x000fe4000000002c */
[----:B------:R-:W-:-:S06]  /*5960*/  DFMA R24, R8, R24, R50 ;  /* 0x000000180818722b */ /* 0x000fcc0000000032 */
[----:B------:R-:W-:Y:S02]  /*5970*/  DMUL R30, R22, R32 ;  /* 0x00000020161e7228 */ /* 0x000fe40000000000 */
[----:B------:R-:W-:-:S06]  /*5980*/  DADD R42, R42, -R22 ;  /* 0x000000002a2a7229 */ /* 0x000fcc0000000816 */
[----:B------:R-:W-:Y:S02]  /*5990*/  DFMA R48, R22, R32, -R30 ;  /* 0x000000201630722b */ /* 0x000fe4000000081e */
[----:B------:R-:W-:-:S06]  /*59a0*/  DADD R42, R44, R42 ;  /* 0x000000002c2a7229 */ /* 0x000fcc000000002a */
        /* <DEDUP_REMOVED lines=8> */
[----:B------:R-:W-:-:S08]  /*5a30*/  DADD R8, R30, R8 ;  /* 0x000000001e087229 */ /* 0x000fd00000000008 */
        /* <DEDUP_REMOVED lines=8> */
[----:B------:R-:W-:-:S06]  /*5ac0*/  DADD R32, R8, R32 ;  /* 0x0000000008207229 */ /* 0x000fcc0000000020 */
[----:B------:R-:W-:-:S08]  /*5ad0*/  DADD R24, -R4, R24 ;  /* 0x0000000004187229 */ /* 0x000fd00000000118 */
[----:B------:R-:W-:-:S08]  /*5ae0*/  DADD R24, R32, -R24 ;  /* 0x0000000020187229 */ /* 0x000fd00000000818 */
[----:B------:R-:W-:Y:S01]  /*5af0*/  DFMA R24, R10, UR34, R24 ;  /* 0x000000220a187c2b */ /* 0x000fe20008000018 */
[----:B------:R-:W-:Y:S01]  /*5b00*/  IMAD.MOV.U32 R10, RZ, RZ, 0x652b82fe ;  /* 0x652b82feff0a7424 */ /* 0x000fe200078e00ff */
[----:B------:R-:W-:-:S06]  /*5b10*/  MOV R11, 0x3ff71547 ;  /* 0x3ff71547000b7802 */ /* 0x000fcc0000000f00 */
[----:B------:R-:W-:-:S08]  /*5b20*/  DADD R4, R22, R24 ;  /* 0x0000000016047229 */ /* 0x000fd00000000018 */
[----:B------:R-:W-:Y:S02]  /*5b30*/  DADD R22, R22, -R4 ;  /* 0x0000000016167229 */ /* 0x000fe40000000804 */
[----:B------:R-:W-:-:S06]  /*5b40*/  DMUL R8, R4, 2 ;  /* 0x4000000004087828 */ /* 0x000fcc0000000000 */
[----:B------:R-:W-:Y:S02]  /*5b50*/  DADD R22, R24, R22 ;  /* 0x0000000018167229 */ /* 0x000fe40000000016 */
[----:B------:R-:W-:-:S08]  /*5b60*/  DFMA R4, R4, 2, -R8 ;  /* 0x400000000404782b */ /* 0x000fd00000000808 */
[----:B------:R-:W-:-:S08]  /*5b70*/  DFMA R4, R22, 2, R4 ;  /* 0x400000001604782b */ /* 0x000fd00000000004 */
[----:B------:R-:W-:-:S08]  /*5b80*/  DADD R24, R8, R4 ;  /* 0x0000000008187229 */ /* 0x000fd00000000004 */
[----:B------:R-:W-:Y:S02]  /*5b90*/  DFMA R30, R24, R10, 6.75539944105574400000e+15 ;  /* 0x43380000181e742b */ /* 0x000fe4000000000a */
[----:B------:R-:W-:Y:S01]  /*5ba0*/  FSETP.GEU.AND P5, PT, |R25|, 4.1917929649353027344, PT ;  /* 0x4086232b1900780b */ /* 0x000fe20003fae200 */
[----:B------:R-:W-:-:S05]  /*5bb0*/  DADD R8, R8, -R24 ;  /* 0x0000000008087229 */ /* 0x000fca0000000818 */
        /* <DEDUP_REMOVED lines=36> */
[----:B------:R-:W-:-:S08]  /*5e00*/  DADD R22, R4, R8 ;  /* 0x0000000004167229 */ /* 0x000fd00000000008 */
[----:B------:R-:W-:Y:S01]  /*5e10*/  LEA R5, R30, R11, 0x14 ;  /* 0x0000000b1e057211 */ /* 0x000fe200078ea0ff */
[----:B------:R-:W-:Y:S01]  /*5e20*/  IMAD.MOV.U32 R4, RZ, RZ, R10 ;  /* 0x000000ffff047224 */ /* 0x000fe200078e000a */
[----:B------:R-:W-:Y:S06]  /*5e30*/  @!P5 BRA `(.L_x_733) ;  /* 0x000000000034d947 */ /* 0x000fec0003800000 */
[----:B------:R-:W-:Y:S01]  /*5e40*/  FSETP.GEU.AND P6, PT, |R25|, 4.2275390625, PT ;  /* 0x408748001900780b */ /* 0x000fe20003fce200 */
[C---:B------:R-:W-:Y:S02]  /*5e50*/  DADD R32, R24.reuse, +INF ;  /* 0x7ff0000018207429 */ /* 0x040fe40000000000 */
[----:B------:R-:W-:-:S08]  /*5e60*/  DSETP.GEU.AND P5, PT, R24, RZ, PT ;  /* 0x000000ff1800722a */ /* 0x000fd00003fae000 */
[----:B------:R-:W-:Y:S02]  /*5e70*/  FSEL R5, R33, RZ, P5 ;  /* 0x000000ff21057208 */ /* 0x000fe40002800000 */
[----:B------:R-:W-:Y:S01]  /*5e80*/  @!P6 LEA.HI R4, R30, R30, RZ, 0x1 ;  /* 0x0000001e1e04e211 */ /* 0x000fe200078f08ff */
[----:B------:R-:W-:Y:S02]  /*5e90*/  @!P6 IMAD.MOV.U32 R8, RZ, RZ, R10 ;  /* 0x000000ffff08e224 */ /* 0x000fe400078e000a */
[----:B------:R-:W-:Y:S01]  /*5ea0*/  @!P6 IMAD.MOV.U32 R10, RZ, RZ, RZ ;  /* 0x000000ffff0ae224 */ /* 0x000fe200078e00ff */
[----:B------:R-:W-:Y:S02]  /*5eb0*/  @!P6 SHF.R.S32.HI R9, RZ, 0x1, R4 ;  /* 0x00000001ff09e819 */ /* 0x000fe40000011404 */
[----:B------:R-:W-:-:S03]  /*5ec0*/  FSEL R4, R32, RZ, P5 ;  /* 0x000000ff20047208 */ /* 0x000fc60002800000 */
[----:B------:R-:W-:Y:S01]  /*5ed0*/  @!P6 IMAD.IADD R30, R30, 0x1, -R9 ;  /* 0x000000011e1ee824 */ /* 0x000fe200078e0a09 */
[----:B------:R-:W-:-:S04]  /*5ee0*/  @!P6 LEA R9, R9, R11, 0x14 ;  /* 0x0000000b0909e211 */ /* 0x000fc800078ea0ff */
[----:B------:R-:W-:-:S06]  /*5ef0*/  @!P6 LEA R11, R30, 0x3ff00000, 0x14 ;  /* 0x3ff000001e0be811 */ /* 0x000fcc00078ea0ff */
[----:B------:R-:W-:-:S11]  /*5f00*/  @!P6 DMUL R4, R8, R10 ;  /* 0x0000000a0804e228 */ /* 0x000fd60000000000 */
.L_x_733:
[----:B------:R-:W-:Y:S02]  /*5f10*/  DFMA R8, R22, R4, R4 ;  /* 0x000000041608722b */ /* 0x000fe40000000004 */
[----:B------:R-:W-:-:S08]  /*5f20*/  DSETP.NEU.AND P5, PT, |R4|, +INF , PT ;  /* 0x7ff000000400742a */ /* 0x000fd00003fad200 */
[----:B------:R-:W-:Y:S02]  /*5f30*/  FSEL R7, R4, R8, !P5 ;  /* 0x0000000804077208 */ /* 0x000fe40006800000 */
[----:B------:R-:W-:Y:S01]  /*5f40*/  FSEL R8, R5, R9, !P5 ;  /* 0x0000000905087208 */ /* 0x000fe20006800000 */
[----:B------:R-:W-:Y:S01]  /*5f50*/  IMAD.MOV.U32 R5, RZ, RZ, 0x0 ;  /* 0x00000000ff057424 */ /* 0x000fe200078e00ff */
[----:B------:R-:W-:-:S04]  /*5f60*/  MOV R4, R0 ;  /* 0x0000000000047202 */ /* 0x000fc80000000f00 */
[----:B------:R-:W-:Y:S05]  /*5f70*/  RET.REL.NODEC R4 `(_Z17fband_noniso_tabuPdS_S_S_S_S_S_S_S_S_S_S_S_S_S_S_S_S_S_iidddddiidi) ;  /* 0xffffffa004207950 */ /* 0x000fea0003c3ffff */
.L_x_734:
        /* <DEDUP_REMOVED lines=16> */
.L_x_1192:


//--------------------- .text._Z16fband_iso_notabuPdS_S_S_S_S_iiddddiidid --------------------------
	.section	.text._Z16fband_iso_notabuPdS_S_S_S_S_iiddddiidid,"ax",@progbits
	.align	128
        .global         _Z16fband_iso_notabuPdS_S_S_S_S_iiddddiidid
        .type           _Z16fband_iso_notabuPdS_S_S_S_S_iiddddiidid,@function
        .size           _Z16fband_iso_notabuPdS_S_S_S_S_iiddddiidid,(.L_x_1195 - _Z16fband_iso_notabuPdS_S_S_S_S_iiddddiidid)
        .other          _Z16fband_iso_notabuPdS_S_S_S_S_iiddddiidid,@"STO_CUDA_ENTRY STV_DEFAULT"
_Z16fband_iso_notabuPdS_S_S_S_S_iiddddiidid:
.text._Z16fband_iso_notabuPdS_S_S_S_S_iiddddiidid:
        /* <DEDUP_REMOVED lines=16> */
[----:B------:R-:W1:Y:S08]  /*0100*/  LDC.64 R18, c[0x0][0x3f0] ;  /* 0x0000fc00ff127b82 */ /* 0x000e700000000a00 */
[----:B------:R-:W2:Y:S01]  /*0110*/  LDC.64 R16, c[0x0][0x3a8] ;  /* 0x0000ea00ff107b82 */ /* 0x000ea20000000a00 */
[----:B0-----:R-:W1:Y:S01]  /*0120*/  MUFU.RCP64H R3, R21 ;  /* 0x0000001500037308 */ /* 0x001e620000001800 */
[----:B------:R-:W-:-:S05]  /*0130*/  VIADD R2, R21, 0x300402 ;  /* 0x0030040215027836 */ /* 0x000fca0000000000 */
[----:B------:R-:W-:Y:S01]  /*0140*/  FSETP.GEU.AND P0, PT, |R2|, 5.8789094863358348022e-39, PT ;  /* 0x004004020200780b */ /* 0x000fe20003f0e200 */
[----:B--2---:R-:W-:Y:S01]  /*0150*/  IMAD.WIDE R16, R31, 0x8, R16 ;  /* 0x000000081f107825 */ /* 0x004fe200078e0210 */
        /* <DEDUP_REMOVED lines=12> */
[----:B------:R-:W-:Y:S05]  /*0220*/  CALL.REL.NOINC `($__internal_13_$__cuda_sm20_dblrcp_rn_slowpath_v3) ;  /* 0x0000004800707944 */ /* 0x000fea0003c00000 */
[----:B------:R-:W-:Y:S02]  /*0230*/  IMAD.MOV.U32 R18, RZ, RZ, R10 ;  /* 0x000000ffff127224 */ /* 0x000fe400078e000a */
[----:B------:R-:W-:-:S07]  /*0240*/  IMAD.MOV.U32 R19, RZ, RZ, R11 ;  /* 0x000000ffff137224 */ /* 0x000fce00078e000b */
.L_x_735:
[----:B------:R-:W0:Y:S01]  /*0250*/  LDCU UR4, c[0x0][0x3cc] ;  /* 0x00007980ff0477ac */ /* 0x000e220008000800 */
[----:B------:R-:W1:Y:S01]  /*0260*/  LDC.64 R6, c[0x0][0x3c8] ;  /* 0x0000f200ff067b82 */ /* 0x000e620000000a00 */
[----:B------:R-:W-:Y:S01]  /*0270*/  IMAD.MOV.U32 R2, RZ, RZ, 0x1 ;  /* 0x00000001ff027424 */ /* 0x000fe200078e00ff */
[----:B------:R-:W2:Y:S06]  /*0280*/  LDCU UR5, c[0x0][0x3d8] ;  /* 0x00007b00ff0577ac */ /* 0x000eac0008000800 */
[----:B------:R-:W3:Y:S08]  /*0290*/  LDC.64 R8, c[0x0][0x3c0] ;  /* 0x0000f000ff087b82 */ /* 0x000ef00000000a00 */
[----:B------:R-:W4:Y:S01]  /*02a0*/  LDC R10, c[0x0][0x3c4] ;  /* 0x0000f100ff0a7b82 */ /* 0x000f220000000800 */
[----:B0-----:R-:W1:Y:S01]  /*02b0*/  MUFU.RCP64H R3, UR4 ;  /* 0x0000000400037d08 */ /* 0x001e620008001800 */
[----:B--2---:R-:W-:Y:S01]  /*02c0*/  IMAD R32, R31, UR5, R31 ;  /* 0x000000051f207c24 */ /* 0x004fe2000f8e021f */
[----:B-1----:R-:W-:Y:S01]  /*02d0*/  DFMA R4, R2, -R6, 1 ;  /* 0x3ff000000204742b */ /* 0x002fe20000000806 */
[----:B----4-:R-:W-:-:S07]  /*02e0*/  FSETP.GEU.AND P1, PT, |R10|, 6.5827683646048100446e-37, PT ;  /* 0x036000000a00780b */ /* 0x010fce0003f2e200 */
[----:B------:R-:W-:-:S08]  /*02f0*/  DFMA R4, R4, R4, R4 ;  /* 0x000000040404722b */ /* 0x000fd00000000004 */
[----:B------:R-:W-:-:S08]  /*0300*/  DFMA R4, R2, R4, R2 ;  /* 0x000000040204722b */ /* 0x000fd00000000002 */
[----:B------:R-:W-:-:S08]  /*0310*/  DFMA R2, R4, -R6, 1 ;  /* 0x3ff000000402742b */ /* 0x000fd00000000806 */
[----:B------:R-:W-:-:S08]  /*0320*/  DFMA R2, R4, R2, R4 ;  /* 0x000000020402722b */ /* 0x000fd00000000004 */
[----:B---3--:R-:W-:-:S08]  /*0330*/  DMUL R4, R2, R8 ;  /* 0x0000000802047228 */ /* 0x008fd00000000000 */
        /* <DEDUP_REMOVED lines=9> */
[----:B------:R-:W-:Y:S01]  /*03d0*/  IMAD.U32 R7, RZ, RZ, UR5 ;  /* 0x00000005ff077e24 */ /* 0x000fe2000f8e00ff */
[----:B-1----:R-:W-:Y:S01]  /*03e0*/  MOV R22, UR6 ;  /* 0x0000000600167c02 */ /* 0x002fe20008000f00 */
[----:B------:R-:W-:-:S07]  /*03f0*/  IMAD.U32 R23, RZ, RZ, UR7 ;  /* 0x00000007ff177e24 */ /* 0x000fce000f8e00ff */
[----:B------:R-:W-:Y:S05]  /*0400*/  CALL.REL.NOINC `($__internal_14_$__cuda_sm20_div_rn_f64_full) ;  /* 0x00000048009c7944 */ /* 0x000fea0003c00000 */
[----:B------:R-:W-:Y:S02]  /*0410*/  IMAD.MOV.U32 R2, RZ, RZ, R6 ;  /* 0x000000ffff027224 */ /* 0x000fe400078e0006 */
[----:B------:R-:W-:-:S07]  /*0420*/  IMAD.MOV.U32 R3, RZ, RZ, R7 ;  /* 0x000000ffff037224 */ /* 0x000fce00078e0007 */
.L_x_736:
[----:B------:R-:W0:Y:S01]  /*0430*/  LDC.64 R14, c[0x0][0x3f0] ;  /* 0x0000fc00ff0e7b82 */ /* 0x000e220000000a00 */
[----:B------:R-:W1:Y:S01]  /*0440*/  LDCU.64 UR6, c[0x0][0x3d8] ;  /* 0x00007b00ff0677ac */ /* 0x000e620008000a00 */
[----:B------:R-:W-:Y:S01]  /*0450*/  DADD R4, R2, 2 ;  /* 0x4000000002047429 */ /* 0x000fe20000000000 */
[----:B------:R-:W-:Y:S01]  /*0460*/  SHF.R.S32.HI R35, RZ, 0x1f, R32 ;  /* 0x0000001fff237819 */ /* 0x000fe20000011420 */
[----:B------:R-:W2:Y:S04]  /*0470*/  LDCU.64 UR4, c[0x0][0x398] ;  /* 0x00007300ff0477ac */ /* 0x000ea80008000a00 */
[----:B------:R-:W3:Y:S01]  /*0480*/  LDC.64 R12, c[0x0][0x3d0] ;  /* 0x0000f400ff0c7b82 */ /* 0x000ee20000000a00 */
[----:B------:R-:W4:Y:S03]  /*0490*/  LDCU UR26, c[0x0][0x3e8] ;  /* 0x00007d00ff1a77ac */ /* 0x000f260008000800 */
[----:B------:R-:W-:Y:S01]  /*04a0*/  LOP3.LUT R33, R5, 0x7ff00000, RZ, 0xc0, !PT ;  /* 0x7ff0000005217812 */ /* 0x000fe200078ec0ff */
[----:B------:R-:W-:Y:S01]  /*04b0*/  UMOV UR24, 0x54442eea ;  /* 0x54442eea00187882 */ /* 0x000fe20000000000 */
[----:B------:R-:W-:Y:S01]  /*04c0*/  UMOV UR25, 0x401921fb ;  /* 0x401921fb00197882 */ /* 0x000fe20000000000 */
[----:B------:R-:W0:Y:S01]  /*04d0*/  LDCU UR15, c[0x0][0x3d8] ;  /* 0x00007b00ff0f77ac */ /* 0x000e220008000800 */
[----:B-1----:R-:W-:Y:S01]  /*04e0*/  IMAD.U32 R4, RZ, RZ, UR6 ;  /* 0x00000006ff047e24 */ /* 0x002fe2000f8e00ff */
[----:B------:R-:W-:Y:S01]  /*04f0*/  UIADD3 UR6, UPT, UPT, UR6, -0x1, URZ ;  /* 0xffffffff06067890 */ /* 0x000fe2000fffe0ff */
[----:B------:R-:W-:Y:S01]  /*0500*/  IMAD.U32 R0, RZ, RZ, UR7 ;  /* 0x00000007ff007e24 */ /* 0x000fe2000f8e00ff */
[----:B------:R-:W1:Y:S01]  /*0510*/  LDCU.64 UR10, c[0x0][0x358] ;  /* 0x00006b00ff0a77ac */ /* 0x000e620008000a00 */
[----:B0-----:R-:W-:Y:S01]  /*0520*/  DADD R6, R14, R14 ;  /* 0x000000000e067229 */ /* 0x001fe2000000000e */
[----:B--2---:R-:W-:-:S02]  /*0530*/  UIMAD.WIDE.U32 UR4, UR6, 0x8, UR4 ;  /* 0x00000008060478a5 */ /* 0x004fc4000f8e0004 */
[--C-:B------:R-:W-:Y:S01]  /*0540*/  IMAD R5, R0, UR6, R31.reuse ;  /* 0x0000000600057c24 */ /* 0x100fe2000f8e021f */
[----:B----4-:R-:W-:Y:S01]  /*0550*/  UIMAD UR14, UR26, UR7, URZ ;  /* 0x000000071a0e72a4 */ /* 0x010fe2000f8e02ff */
[----:B------:R-:W-:Y:S01]  /*0560*/  DMUL R14, R14, UR24 ;  /* 0x000000180e0e7c28 */ /* 0x000fe20008000000 */
[----:B------:R-:W0:Y:S01]  /*0570*/  LDCU.64 UR8, c[0x0][0x3b8] ;  /* 0x00007700ff0877ac */ /* 0x000e220008000a00 */
[--C-:B------:R-:W-:Y:S01]  /*0580*/  IMAD R34, R5, UR26, R30.reuse ;  /* 0x0000001a05227c24 */ /* 0x100fe2000f8e021e */
[----:B---3--:R-:W-:Y:S02]  /*0590*/  DADD R12, -R12, 1 ;  /* 0x3ff000000c0c7429 */ /* 0x008fe40000000100 */
[----:B------:R-:W-:Y:S01]  /*05a0*/  R2UR UR12, R6 ;  /* 0x00000000060c72ca */ /* 0x000fe200000e0000 */
[----:B------:R-:W2:Y:S01]  /*05b0*/  LDCU UR22, c[0x0][0x3bc] ;  /* 0x00007780ff1677ac */ /* 0x000ea20008000800 */
[----:B------:R-:W-:Y:S01]  /*05c0*/  R2UR UR13, R7 ;  /* 0x00000000070d72ca */ /* 0x000fe200000e0000 */
[----:B------:R-:W-:Y:S01]  /*05d0*/  IMAD R7, R4, UR7, R31 ;  /* 0x0000000704077c24 */ /* 0x000fe2000f8e021f */
[----:B------:R-:W3:Y:S03]  /*05e0*/  LDCU.64 UR16, c[0x0][0x380] ;  /* 0x00007000ff1077ac */ /* 0x000ee60008000a00 */
[----:B------:R-:W-:Y:S01]  /*05f0*/  IMAD R36, R7, UR26, R30 ;  /* 0x0000001a07247c24 */ /* 0x000fe2000f8e021e */
[----:B------:R-:W4:Y:S01]  /*0600*/  LDCU UR23, c[0x0][0x3b0] ;  /* 0x00007600ff1777ac */ /* 0x000f220008000800 */
[----:B------:R-:W0:Y:S01]  /*0610*/  LDCU.64 UR18, c[0x0][0x3e0] ;  /* 0x00007c00ff1277ac */ /* 0x000e220008000a00 */
[----:B------:R-:W0:Y:S01]  /*0620*/  LDCU.64 UR20, c[0x0][0x390] ;  /* 0x00007200ff1477ac */ /* 0x000e220008000a00 */
[----:B------:R-:W-:Y:S01]  /*0630*/  UMOV UR24, 0x1 ;  /* 0x0000000100187882 */ /* 0x000fe20000000000 */
[----:B------:R-:W-:Y:S01]  /*0640*/  UMOV UR6, UR4 ;  /* 0x0000000400067c82 */ /* 0x000fe20008000000 */
[----:B-1----:R-:W-:-:S05]  /*0650*/  UMOV UR7, UR5 ;  /* 0x0000000500077c82 */ /* 0x002fca0008000000 */
.L_x_778:
        /* <DEDUP_REMOVED lines=12> */
[----:B0-234-:R-:W-:Y:S05]  /*0720*/  CALL.REL.NOINC `($_Z16fband_iso_notabuPdS_S_S_S_S_iiddddiidid$__internal_accurate_pow) ;  /* 0x0000004c00647944 */ /* 0x01dfea0003c00000 */
[----:B------:R-:W-:Y:S05]  /*0730*/  BSYNC.RECONVERGENT B0 ;  /* 0x0000000000007941 */ /* 0x000fea0003800200 */
.L_x_738:
        /* <DEDUP_REMOVED lines=16> */
[----:B------:R-:W-:Y:S02]  /*0840*/  FSEL R4, R7, RZ, P0 ;  /* 0x000000ff07047208 */ /* 0x000fe40000000000 */
[----:B------:R-:W-:Y:S01]  /*0850*/  FSEL R5, R9, 1.875, P0 ;  /* 0x3ff0000009057808 */ /* 0x000fe20000000000 */
[----:B------:R-:W-:-:S02]  /*0860*/  IMAD.U32 R9, RZ, RZ, UR17 ;  /* 0x00000011ff097e24 */ /* 0x000fc4000f8e00ff */
[----:B------:R-:W-:-:S03]  /*0870*/  IMAD.WIDE R6, R34, 0x8, R8 ;  /* 0x0000000822067825 */ /* 0x000fc600078e0208 */
[----:B------:R-:W-:-:S08]  /*0880*/  DMUL R4, R4, UR18 ;  /* 0x0000001204047c28 */ /* 0x000fd00008000000 */
[----:B------:R-:W-:-:S08]  /*0890*/  DMUL R4, R4, UR26 ;  /* 0x0000001a04047c28 */ /* 0x000fd00008000000 */
[----:B--2---:R-:W-:-:S07]  /*08a0*/  DMUL R4, R4, R10 ;  /* 0x0000000a04047228 */ /* 0x004fce0000000000 */
[----:B------:R0:W-:Y:S01]  /*08b0*/  STG.E.64 desc[UR10][R6.64], R4 ;  /* 0x0000000406007986 */ /* 0x0001e2000c101b0a */
[----:B------:R-:W-:Y:S05]  /*08c0*/  BRA `(.L_x_739) ;  /* 0x0000001c00e47947 */ /* 0x000fea0003800000 */
.L_x_737:
[----:B------:R-:W1:Y:S01]  /*08d0*/  LDC.64 R26, c[0x0][0x3a0] ;  /* 0x0000e800ff1a7b82 */ /* 0x000e620000000a00 */
[----:B------:R-:W0:Y:S01]  /*08e0*/  LDG.E.64 R24, desc[UR10][R16.64] ;  /* 0x0000000a10187981 */ /* 0x000e22000c1e1b00 */
[----:B-1----:R-:W-:-:S06]  /*08f0*/  IMAD.WIDE R26, R34, 0x8, R26 ;  /* 0x00000008221a7825 */ /* 0x002fcc00078e021a */
[----:B------:R-:W0:Y:S01]  /*0900*/  LDG.E.64 R26, desc[UR10][R26.64] ;  /* 0x0000000a1a1a7981 */ /* 0x000e22000c1e1b00 */
[----:B------:R-:W-:Y:S01]  /*0910*/  IMAD.MOV.U32 R4, RZ, RZ, 0x1 ;  /* 0x00000001ff047424 */ /* 0x000fe200078e00ff */
[----:B------:R-:W-:Y:S01]  /*0920*/  BSSY.RECONVERGENT B0, `(.L_x_740) ;  /* 0x0000015000007945 */ /* 0x000fe20003800200 */
[----:B0-----:R-:W-:-:S06]  /*0930*/  DFMA R22, R26, UR8, R24 ;  /* 0x000000081a167c2b */ /* 0x001fcc0008000018 */
        /* <DEDUP_REMOVED lines=16> */
[----:B--234-:R-:W-:Y:S05]  /*0a40*/  CALL.REL.NOINC `($__internal_14_$__cuda_sm20_div_rn_f64_full) ;  /* 0x00000044000c7944 */ /* 0x01cfea0003c00000 */
[----:B------:R-:W-:Y:S02]  /*0a50*/  IMAD.MOV.U32 R4, RZ, RZ, R6 ;  /* 0x000000ffff047224 */ /* 0x000fe400078e0006 */
[----:B------:R-:W-:-:S07]  /*0a60*/  IMAD.MOV.U32 R5, RZ, RZ, R7 ;  /* 0x000000ffff057224 */ /* 0x000fce00078e0007 */
.L_x_741:
[----:B--234-:R-:W-:Y:S05]  /*0a70*/  BSYNC.RECONVERGENT B0 ;  /* 0x0000000000007941 */ /* 0x01cfea0003800200 */
.L_x_740:
[----:B------:R-:W-:Y:S01]  /*0a80*/  UMOV UR26, 0xe7210be9 ;  /* 0xe7210be9001a7882 */ /* 0x000fe20000000000 */
[----:B------:R-:W-:Y:S01]  /*0a90*/  UMOV UR27, 0x3feffffd ;  /* 0x3feffffd001b7882 */ /* 0x000fe20000000000 */
[----:B------:R-:W-:Y:S01]  /*0aa0*/  ISETP.NE.AND P1, PT, RZ, UR23, PT ;  /* 0x00000017ff007c0c */ /* 0x000fe2000bf25270 */
[----:B------:R-:W-:Y:S01]  /*0ab0*/  DSETP.GEU.AND P0, PT, R4, UR26, PT ;  /* 0x0000001a04007e2a */ /* 0x000fe2000bf0e000 */
[----:B------:R-:W-:-:S13]  /*0ac0*/  BSSY.RECONVERGENT B0, `(.L_x_739) ;  /* 0x00001d9000007945 */ /* 0x000fda0003800200 */
[----:B------:R-:W-:Y:S05]  /*0ad0*/  @P0 BRA P1, `(.L_x_742) ;  /* 0x0000001800000947 */ /* 0x000fea0000800000 */
[----:B------:R-:W-:Y:S01]  /*0ae0*/  UISETP.NE.AND UP0, UPT, UR23, 0x1, UPT ;  /* 0x000000011700788c */ /* 0x000fe2000bf05270 */
[----:B------:R-:W-:Y:S01]  /*0af0*/  BSSY.RECONVERGENT B2, `(.L_x_743) ;  /* 0x0000105000027945 */ /* 0x000fe20003800200 */
[----:B------:R-:W-:Y:S01]  /*0b00*/  CS2R R46, SRZ ;  /* 0x00000000002e7805 */ /* 0x000fe2000001ff00 */
[----:B------:R-:W-:Y:S02]  /*0b10*/  IMAD.MOV.U32 R42, RZ, RZ, 0x0 ;  /* 0x00000000ff2a7424 */ /* 0x000fe400078e00ff */
[----:B------:R-:W-:-:S04]  /*0b20*/  IMAD.MOV.U32 R43, RZ, RZ, 0x3ff00000 ;  /* 0x3ff00000ff2b7424 */ /* 0x000fc800078e00ff */
[----:B------:R-:W-:Y:S05]  /*0b30*/  BRA.U UP0, `(.L_x_744) ;  /* 0x0000000d00047547 */ /* 0x000fea000b800000 */
[----:B------:R-:W-:Y:S01]  /*0b40*/  IMAD.U32 R28, RZ, RZ, UR6 ;  /* 0x00000006ff1c7e24 */ /* 0x000fe2000f8e00ff */
[----:B------:R-:W0:Y:S01]  /*0b50*/  LDC.64 R10, c[0x0][0x3b8] ;  /* 0x0000ee00ff0a7b82 */ /* 0x000e220000000a00 */
[----:B------:R-:W-:-:S06]  /*0b60*/  IMAD.U32 R29, RZ, RZ, UR7 ;  /* 0x00000007ff1d7e24 */ /* 0x000fcc000f8e00ff */
[----:B------:R-:W5:Y:S01]  /*0b70*/  LDG.E.64 R28, desc[UR10][R28.64] ;  /* 0x0000000a1c1c7981 */ /* 0x000f62000c1e1b00 */
[----:B------:R-:W0:Y:S01]  /*0b80*/  MUFU.RCP64H R7, UR22 ;  /* 0x0000001600077d08 */ /* 0x000e220008001800 */
[----:B------:R-:W-:Y:S01]  /*0b90*/  IMAD.MOV.U32 R6, RZ, RZ, 0x1 ;  /* 0x00000001ff067424 */ /* 0x000fe200078e00ff */
[----:B------:R-:W-:Y:S01]  /*0ba0*/  FSETP.GEU.AND P1, PT, |R25|, 6.5827683646048100446e-37, PT ;  /* 0x036000001900780b */ /* 0x000fe20003f2e200 */
[----:B------:R-:W-:Y:S04]  /*0bb0*/  BSSY.RECONVERGENT B3, `(.L_x_745) ;  /* 0x0000013000037945 */ /* 0x000fe80003800200 */
        /* <DEDUP_REMOVED lines=17> */
[----:B-----5:R-:W-:Y:S05]  /*0cd0*/  CALL.REL.NOINC `($__internal_14_$__cuda_sm20_div_rn_f64_full) ;  /* 0x0000004000687944 */ /* 0x020fea0003c00000 */
.L_x_746:
[----:B------:R-:W-:Y:S05]  /*0ce0*/  BSYNC.RECONVERGENT B3 ;  /* 0x0000000000037941 */ /* 0x000fea0003800200 */
.L_x_745:
        /* <DEDUP_REMOVED lines=10> */
[----:B------:R-:W-:Y:S05]  /*0d90*/  CALL.REL.NOINC `($_Z16fband_iso_notabuPdS_S_S_S_S_iiddddiidid$__internal_accurate_pow) ;  /* 0x0000004400c87944 */ /* 0x000fea0003c00000 */
[----:B------:R-:W-:Y:S05]  /*0da0*/  BSYNC.RECONVERGENT B1 ;  /* 0x0000000000017941 */ /* 0x000fea0003800200 */
.L_x_747:
        /* <DEDUP_REMOVED lines=18> */
.L_x_749:
[----:B------:R-:W-:Y:S05]  /*0ed0*/  BSYNC.RECONVERGENT B1 ;  /* 0x0000000000017941 */ /* 0x000fea0003800200 */
.L_x_748:
[----:B------:R-:W-:Y:S01]  /*0ee0*/  FSEL R6, R6, RZ, P1 ;  /* 0x000000ff06067208 */ /* 0x000fe20000800000 */
[----:B------:R-:W-:Y:S01]  /*0ef0*/  IMAD.MOV.U32 R8, RZ, RZ, 0x652b82fe ;  /* 0x652b82feff087424 */ /* 0x000fe200078e00ff */
[----:B------:R-:W-:Y:S01]  /*0f00*/  FSEL R7, R7, 1.875, P1 ;  /* 0x3ff0000007077808 */ /* 0x000fe20000800000 */
[----:B------:R-:W-:Y:S01]  /*0f10*/  IMAD.MOV.U32 R9, RZ, RZ, 0x3ff71547 ;  /* 0x3ff71547ff097424 */ /* 0x000fe200078e00ff */
[----:B------:R-:W-:Y:S01]  /*0f20*/  UMOV UR26, 0xfefa39ef ;  /* 0xfefa39ef001a7882 */ /* 0x000fe20000000000 */
[----:B------:R-:W-:Y:S01]  /*0f30*/  UMOV UR27, 0x3fe62e42 ;  /* 0x3fe62e42001b7882 */ /* 0x000fe20000000000 */
[----:B------:R-:W0:Y:S01]  /*0f40*/  MUFU.RCP64H R21, R25 ;  /* 0x0000001900157308 */ /* 0x000e220000001800 */
[----:B------:R-:W-:Y:S01]  /*0f50*/  MOV R20, 0x1 ;  /* 0x0000000100147802 */ /* 0x000fe20000000f00 */
        /* <DEDUP_REMOVED lines=60> */
[----:B------:R-:W-:Y:S01]  /*1320*/  @!P1 IMAD.MOV.U32 R6, RZ, RZ, R10 ;  /* 0x000000ffff069224 */ /* 0x000fe200078e000a */
[----:B------:R-:W-:Y:S02]  /*1330*/  FSEL R5, R5, RZ, P0 ;  /* 0x000000ff05057208 */ /* 0x000fe40000000000 */
[----:B------:R-:W-:-:S05]  /*1340*/  @!P1 SHF.R.S32.HI R7, RZ, 0x1, R0 ;  /* 0x00000001ff079819 */ /* 0x000fca0000011400 */
[----:B------:R-:W-:Y:S02]  /*1350*/  @!P1 IMAD.IADD R8, R8, 0x1, -R7 ;  /* 0x0000000108089824 */ /* 0x000fe400078e0a07 */
[----:B------:R-:W-:-:S03]  /*1360*/  @!P1 IMAD R7, R7, 0x100000, R11 ;  /* 0x0010000007079824 */ /* 0x000fc600078e020b */
[----:B------:R-:W-:Y:S01]  /*1370*/  @!P1 LEA R9, R8, 0x3ff00000, 0x14 ;  /* 0x3ff0000008099811 */ /* 0x000fe200078ea0ff */
[----:B------:R-:W-:-:S06]  /*1380*/  @!P1 IMAD.MOV.U32 R8, RZ, RZ, RZ ;  /* 0x000000ffff089224 */ /* 0x000fcc00078e00ff */
[----:B------:R-:W-:-:S11]  /*1390*/  @!P1 DMUL R4, R6, R8 ;  /* 0x0000000806049228 */ /* 0x000fd60000000000 */
.L_x_751:
[----:B------:R-:W-:Y:S05]  /*13a0*/  BSYNC.RECONVERGENT B1 ;  /* 0x0000000000017941 */ /* 0x000fea0003800200 */
.L_x_750:
[----:B------:R-:W-:Y:S04]  /*13b0*/  BSSY.RECONVERGENT B3, `(.L_x_752) ;  /* 0x000000a000037945 */ /* 0x000fe80003800200 */
[----:B------:R-:W-:Y:S05]  /*13c0*/  @P2 BRA P3, `(.L_x_753) ;  /* 0x0000000000202947 */ /* 0x000fea0001800000 */
[----:B------:R-:W-:Y:S01]  /*13d0*/  IMAD.MOV.U32 R6, RZ, RZ, R42 ;  /* 0x000000ffff067224 */ /* 0x000fe200078e002a */
[----:B------:R-:W-:Y:S01]  /*13e0*/  MOV R23, R25 ;  /* 0x0000001900177202 */ /* 0x000fe20000000f00 */
[----:B------:R-:W-:Y:S01]  /*13f0*/  IMAD.MOV.U32 R7, RZ, RZ, R43 ;  /* 0x000000ffff077224 */ /* 0x000fe200078e002b */
[----:B------:R-:W-:Y:S01]  /*1400*/  MOV R0, 0x1430 ;  /* 0x0000143000007802 */ /* 0x000fe20000000f00 */
[----:B------:R-:W-:-:S07]  /*1410*/  IMAD.MOV.U32 R22, RZ, RZ, R24 ;  /* 0x000000ffff167224 */ /* 0x000fce00078e0018 */
[----:B------:R-:W-:Y:S05]  /*1420*/  CALL.REL.NOINC `($__internal_14_$__cuda_sm20_div_rn_f64_full) ;  /* 0x0000003800947944 */ /* 0x000fea0003c00000 */
[----:B------:R-:W-:Y:S02]  /*1430*/  IMAD.MOV.U32 R26, RZ, RZ, R6 ;  /* 0x000000ffff1a7224 */ /* 0x000fe400078e0006 */
[----:B------:R-:W-:-:S07]  /*1440*/  IMAD.MOV.U32 R27, RZ, RZ, R7 ;  /* 0x000000ffff1b7224 */ /* 0x000fce00078e0007 */
.L_x_753:
[----:B------:R-:W-:Y:S05]  /*1450*/  BSYNC.RECONVERGENT B3 ;  /* 0x0000000000037941 */ /* 0x000fea0003800200 */
.L_x_752:
[----:B------:R-:W-:Y:S01]  /*1460*/  DADD R10, -RZ, |R26| ;  /* 0x00000000ff0a7229 */ /* 0x000fe2000000051a */
[----:B------:R-:W-:Y:S01]  /*1470*/  BSSY.RECONVERGENT B1, `(.L_x_754) ;  /* 0x0000004000017945 */ /* 0x000fe20003800200 */
[----:B------:R-:W-:Y:S01]  /*1480*/  IMAD.MOV.U32 R45, RZ, RZ, 0x3fe00000 ;  /* 0x3fe00000ff2d7424 */ /* 0x000fe200078e00ff */
[----:B------:R-:W-:-:S08]  /*1490*/  MOV R0, 0x14b0 ;  /* 0x000014b000007802 */ /* 0x000fd00000000f00 */
[----:B------:R-:W-:Y:S05]  /*14a0*/  CALL.REL.NOINC `($_Z16fband_iso_notabuPdS_S_S_S_S_iiddddiidid$__internal_accurate_pow) ;  /* 0x0000004000047944 */ /* 0x000fea0003c00000 */
[----:B------:R-:W-:Y:S05]  /*14b0*/  BSYNC.RECONVERGENT B1 ;  /* 0x0000000000017941 */ /* 0x000fea0003800200 */
.L_x_754:
        /* <DEDUP_REMOVED lines=9> */
[----:B------:R-:W-:Y:S01]  /*1550*/  ISETP.NE.AND P1, PT, R8, 0x7ff00000, PT ;  /* 0x7ff000000800780c */ /* 0x000fe20003f25270 */
[----:B------:R-:W-:Y:S02]  /*1560*/  IMAD.MOV.U32 R8, RZ, RZ, R6 ;  /* 0x000000ffff087224 */ /* 0x000fe400078e0006 */
        /* <DEDUP_REMOVED lines=10> */
.L_x_756:
[----:B------:R-:W-:Y:S05]  /*1610*/  BSYNC.RECONVERGENT B1 ;  /* 0x0000000000017941 */ /* 0x000fea0003800200 */
.L_x_755:
        /* <DEDUP_REMOVED lines=8> */
.L_x_758:
[----:B------:R-:W-:Y:S05]  /*16a0*/  BSYNC.RECONVERGENT B1 ;  /* 0x0000000000017941 */ /* 0x000fea0003800200 */
.L_x_757:
        /* <DEDUP_REMOVED lines=10> */
.L_x_744:
[----:B------:R-:W-:Y:S02]  /*1750*/  IMAD.U32 R20, RZ, RZ, UR6 ;  /* 0x00000006ff147e24 */ /* 0x000fe4000f8e00ff */
[----:B------:R-:W-:-:S05]  /*1760*/  IMAD.U32 R21, RZ, RZ, UR7 ;  /* 0x00000007ff157e24 */ /* 0x000fca000f8e00ff */
[----:B------:R-:W2:Y:S01]  /*1770*/  LDG.E.64 R4, desc[UR10][R20.64] ;  /* 0x0000000a14047981 */ /* 0x000ea2000c1e1b00 */
[----:B------:R-:W-:Y:S01]  /*1780*/  IMAD.MOV.U32 R6, RZ, RZ, 0x652b82fe ;  /* 0x652b82feff067424 */ /* 0x000fe200078e00ff */
[----:B------:R-:W-:Y:S01]  /*1790*/  UMOV UR26, 0xfefa39ef ;  /* 0xfefa39ef001a7882 */ /* 0x000fe20000000000 */
[----:B------:R-:W-:Y:S01]  /*17a0*/  IMAD.MOV.U32 R7, RZ, RZ, 0x3ff71547 ;  /* 0x3ff71547ff077424 */ /* 0x000fe200078e00ff */
[----:B------:R-:W-:Y:S01]  /*17b0*/  UMOV UR27, 0x3fe62e42 ;  /* 0x3fe62e42001b7882 */ /* 0x000fe20000000000 */
        /* <DEDUP_REMOVED lines=50> */
[----:B------:R-:W-:-:S04]  /*1ae0*/  @!P1 SHF.R.S32.HI R7, RZ, 0x1, R0 ;  /* 0x00000001ff079819 */ /* 0x000fc80000011400 */
[----:B------:R-:W-:Y:S01]  /*1af0*/  @!P1 IADD3 R6, PT, PT, R6, -R7, RZ ;  /* 0x8000000706069210 */ /* 0x000fe20007ffe0ff */
[----:B------:R-:W-:-:S03]  /*1b00*/  @!P1 IMAD R7, R7, 0x100000, R11 ;  /* 0x0010000007079824 */ /* 0x000fc600078e020b */
[----:B------:R-:W-:Y:S01]  /*1b10*/  @!P1 LEA R9, R6, 0x3ff00000, 0x14 ;  /* 0x3ff0000006099811 */ /* 0x000fe200078ea0ff */
[----:B------:R-:W-:-:S06]  /*1b20*/  @!P1 IMAD.MOV.U32 R6, RZ, RZ, R10 ;  /* 0x000000ffff069224 */ /* 0x000fcc00078e000a */
[----:B------:R-:W-:-:S11]  /*1b30*/  @!P1 DMUL R4, R6, R8 ;  /* 0x0000000806049228 */ /* 0x000fd60000000000 */
.L_x_759:
[----:B------:R-:W-:Y:S05]  /*1b40*/  BSYNC.RECONVERGENT B2 ;  /* 0x0000000000027941 */ /* 0x000fea0003800200 */
.L_x_743:
[----:B------:R-:W-:Y:S01]  /*1b50*/  DADD R10, -RZ, |R46| ;  /* 0x00000000ff0a7229 */ /* 0x000fe2000000052e */
[----:B------:R-:W-:Y:S01]  /*1b60*/  BSSY.RECONVERGENT B1, `(.L_x_760) ;  /* 0x0000004000017945 */ /* 0x000fe20003800200 */
[----:B------:R-:W-:Y:S01]  /*1b70*/  IMAD.MOV.U32 R45, RZ, RZ, 0x40000000 ;  /* 0x40000000ff2d7424 */ /* 0x000fe200078e00ff */
[----:B------:R-:W-:-:S08]  /*1b80*/  MOV R0, 0x1ba0 ;  /* 0x00001ba000007802 */ /* 0x000fd00000000f00 */
[----:B------:R-:W-:Y:S05]  /*1b90*/  CALL.REL.NOINC `($_Z16fband_iso_notabuPdS_S_S_S_S_iiddddiidid$__internal_accurate_pow) ;  /* 0x0000003800487944 */ /* 0x000fea0003c00000 */
[----:B------:R-:W-:Y:S05]  /*1ba0*/  BSYNC.RECONVERGENT B1 ;  /* 0x0000000000017941 */ /* 0x000fea0003800200 */
.L_x_760:
        /* <DEDUP_REMOVED lines=16> */
.L_x_762:
[----:B------:R-:W-:Y:S05]  /*1cb0*/  BSYNC.RECONVERGENT B1 ;  /* 0x0000000000017941 */ /* 0x000fea0003800200 */
.L_x_761:
[----:B------:R-:W-:Y:S01]  /*1cc0*/  BSSY.RECONVERGENT B1, `(.L_x_763) ;  /* 0x0000005000017945 */ /* 0x000fe20003800200 */
[----:B------:R-:W-:Y:S01]  /*1cd0*/  IMAD.MOV.U32 R11, RZ, RZ, R9 ;  /* 0x000000ffff0b7224 */ /* 0x000fe200078e0009 */
[----:B------:R-:W-:Y:S01]  /*1ce0*/  MOV R0, 0x1d10 ;  /* 0x00001d1000007802 */ /* 0x000fe20000000f00 */
[----:B------:R-:W-:-:S07]  /*1cf0*/  IMAD.MOV.U32 R45, RZ, RZ, 0x40000000 ;  /* 0x40000000ff2d7424 */ /* 0x000fce00078e00ff */
[----:B------:R-:W-:Y:S05]  /*1d00*/  CALL.REL.NOINC `($_Z16fband_iso_notabuPdS_S_S_S_S_iiddddiidid$__internal_accurate_pow) ;  /* 0x0000003400ec7944 */ /* 0x000fea0003c00000 */
[----:B------:R-:W-:Y:S05]  /*1d10*/  BSYNC.RECONVERGENT B1 ;  /* 0x0000000000017941 */ /* 0x000fea0003800200 */
.L_x_763:
        /* <DEDUP_REMOVED lines=16> */
.L_x_765:
[----:B------:R-:W-:Y:S05]  /*1e20*/  BSYNC.RECONVERGENT B1 ;  /* 0x0000000000017941 */ /* 0x000fea0003800200 */
.L_x_764:
[----:B------:R-:W-:Y:S01]  /*1e30*/  BSSY.RECONVERGENT B1, `(.L_x_766) ;  /* 0x0000005000017945 */ /* 0x000fe20003800200 */
[----:B------:R-:W-:Y:S01]  /*1e40*/  IMAD.MOV.U32 R11, RZ, RZ, R9 ;  /* 0x000000ffff0b7224 */ /* 0x000fe200078e0009 */
[----:B------:R-:W-:Y:S01]  /*1e50*/  MOV R0, 0x1e80 ;  /* 0x00001e8000007802 */ /* 0x000fe20000000f00 */
[----:B------:R-:W-:-:S07]  /*1e60*/  IMAD.MOV.U32 R45, RZ, RZ, 0x40000000 ;  /* 0x40000000ff2d7424 */ /* 0x000fce00078e00ff */
[----:B------:R-:W-:Y:S05]  /*1e70*/  CALL.REL.NOINC `($_Z16fband_iso_notabuPdS_S_S_S_S_iiddddiidid$__internal_accurate_pow) ;  /* 0x0000003400907944 */ /* 0x000fea0003c00000 */
[----:B------:R-:W-:Y:S05]  /*1e80*/  BSYNC.RECONVERGENT B1 ;  /* 0x0000000000017941 */ /* 0x000fea0003800200 */
.L_x_766:
        /* <DEDUP_REMOVED lines=21> */
.L_x_768:
[----:B------:R-:W-:Y:S05]  /*1fe0*/  BSYNC.RECONVERGENT B1 ;  /* 0x0000000000017941 */ /* 0x000fea0003800200 */
.L_x_767:
[----:B------:R-:W-:Y:S01]  /*1ff0*/  FSEL R26, R8, RZ, P4 ;  /* 0x000000ff081a7208 */ /* 0x000fe20002000000 */
[----:B------:R-:W-:Y:S01]  /*2000*/  DMUL R42, R42, R46 ;  /* 0x0000002e2a2a7228 */ /* 0x000fe20000000000 */
[----:B------:R-:W-:Y:S01]  /*2010*/  FSEL R27, R9, 1.875, P4 ;  /* 0x3ff00000091b7808 */ /* 0x000fe20002000000 */
[----:B------:R-:W-:Y:S05]  /*2020*/  BSSY.RECONVERGENT B1, `(.L_x_769) ;  /* 0x0000016000017945 */ /* 0x000fea0003800200 */
[C-C-:B------:R-:W-:Y:S02]  /*2030*/  DFMA R6, R20.reuse, R22, -R26.reuse ;  /* 0x000000161406722b */ /* 0x140fe4000000081a */
[----:B------:R-:W-:-:S02]  /*2040*/  DADD R24, R20, -R26 ;  /* 0x0000000014187229 */ /* 0x000fc4000000081a */
[-C--:B------:R-:W-:Y:S02]  /*2050*/  DFMA R20, R20, R4.reuse, R26 ;  /* 0x000000041414722b */ /* 0x080fe4000000001a */
[----:B------:R-:W0:Y:S01]  /*2060*/  MUFU.RCP64H R9, R7 ;  /* 0x0000000700097308 */ /* 0x000e220000001800 */
[----:B------:R-:W-:Y:S02]  /*2070*/  DADD R22, -R22, 1 ;  /* 0x3ff0000016167429 */ /* 0x000fe40000000100 */
[----:B------:R-:W-:Y:S01]  /*2080*/  DADD R26, -R4, 1 ;  /* 0x3ff00000041a7429 */ /* 0x000fe20000000100 */
[----:B------:R-:W-:Y:S01]  /*2090*/  VIADD R8, R7, 0x300402 ;  /* 0x0030040207087836 */ /* 0x000fe20000000000 */
[----:B------:R-:W-:-:S04]  /*20a0*/  DMUL R4, R24, R4 ;  /* 0x0000000418047228 */ /* 0x000fc80000000000 */
[----:B------:R-:W-:Y:S01]  /*20b0*/  FSETP.GEU.AND P0, PT, |R8|, 5.8789094863358348022e-39, PT ;  /* 0x004004020800780b */ /* 0x000fe20003f0e200 */
[----:B------:R-:W-:Y:S02]  /*20c0*/  DMUL R22, R42, R22 ;  /* 0x000000162a167228 */ /* 0x000fe40000000000 */
[----:B------:R-:W-:Y:S02]  /*20d0*/  DMUL R24, R20, R26 ;  /* 0x0000001a14187228 */ /* 0x000fe40000000000 */
[----:B0-----:R-:W-:-:S08]  /*20e0*/  DFMA R10, -R6, R8, 1 ;  /* 0x3ff00000060a742b */ /* 0x001fd00000000108 */
[----:B------:R-:W-:-:S08]  /*20f0*/  DFMA R10, R10, R10, R10 ;  /* 0x0000000a0a0a722b */ /* 0x000fd0000000000a */
[----:B------:R-:W-:-:S08]  /*2100*/  DFMA R10, R8, R10, R8 ;  /* 0x0000000a080a722b */ /* 0x000fd00000000008 */
[----:B------:R-:W-:-:S08]  /*2110*/  DFMA R28, -R6, R10, 1 ;  /* 0x3ff00000061c742b */ /* 0x000fd0000000010a */
[----:B------:R-:W-:Y:S01]  /*2120*/  DFMA R10, R10, R28, R10 ;  /* 0x0000001c0a0a722b */ /* 0x000fe2000000000a */
[----:B------:R-:W-:Y:S10]  /*2130*/  @P0 BRA `(.L_x_770) ;  /* 0x0000000000100947 */ /* 0x000ff40003800000 */
[----:B------:R-:W-:Y:S02]  /*2140*/  LOP3.LUT R21, R7, 0x7fffffff, RZ, 0xc0, !PT ;  /* 0x7fffffff07157812 */ /* 0x000fe400078ec0ff */
[----:B------:R-:W-:-:S03]  /*2150*/  MOV R0, 0x2180 ;  /* 0x0000218000007802 */ /* 0x000fc60000000f00 */
[----:B------:R-:W-:-:S07]  /*2160*/  VIADD R21, R21, 0xfff00000 ;  /* 0xfff0000015157836 */ /* 0x000fce0000000000 */
[----:B------:R-:W-:Y:S05]  /*2170*/  CALL.REL.NOINC `($__internal_13_$__cuda_sm20_dblrcp_rn_slowpath_v3) ;  /* 0x00000028009c7944 */ /* 0x000fea0003c00000 */
.L_x_770:
[----:B------:R-:W-:Y:S05]  /*2180*/  BSYNC.RECONVERGENT B1 ;  /* 0x0000000000017941 */ /* 0x000fea0003800200 */
.L_x_769:
[----:B------:R-:W0:Y:S01]  /*2190*/  LDC.64 R20, c[0x0][0x388] ;  /* 0x0000e200ff147b82 */ /* 0x000e220000000a00 */
[----:B------:R-:W-:Y:S01]  /*21a0*/  IMAD.U32 R6, RZ, RZ, UR15 ;  /* 0x0000000fff067e24 */ /* 0x000fe2000f8e00ff */
[----:B------:R-:W-:-:S04]  /*21b0*/  IADD3 R0, P0, PT, R32, UR15, RZ ;  /* 0x0000000f20007c10 */ /* 0x000fc8000ff1e0ff */
[----:B------:R-:W-:Y:S02]  /*21c0*/  LEA.HI.X.SX32 R27, R6, R35, 0x1, P0 ;  /* 0x00000023061b7211 */ /* 0x000fe400000f0eff */
[----:B------:R-:W1:Y:S01]  /*21d0*/  LDC.64 R8, c[0x0][0x380] ;  /* 0x0000e000ff087b82 */ /* 0x000e620000000a00 */
[----:B------:R-:W-:-:S04]  /*21e0*/  LEA R38, P0, R0, UR20, 0x3 ;  /* 0x0000001400267c11 */ /* 0x000fc8000f8018ff */
[----:B------:R-:W-:-:S05]  /*21f0*/  LEA.HI.X R39, R0, UR21, R27, 0x3, P0 ;  /* 0x0000001500277c11 */ /* 0x000fca00080f1c1b */
[----:B------:R-:W2:Y:S01]  /*2200*/  LDG.E.64 R28, desc[UR10][R38.64+-0x8] ;  /* 0xfffff80a261c7981 */ /* 0x000ea2000c1e1b00 */
[----:B0-----:R-:W-:-:S06]  /*2210*/  IMAD.WIDE R20, R34, 0x8, R20 ;  /* 0x0000000822147825 */ /* 0x001fcc00078e0214 */
[----:B------:R-:W3:Y:S01]  /*2220*/  LDG.E.64 R20, desc[UR10][R20.64] ;  /* 0x0000000a14147981 */ /* 0x000ee2000c1e1b00 */
[----:B-1----:R-:W-:-:S06]  /*2230*/  IMAD.WIDE R6, R36, 0x8, R8 ;  /* 0x0000000824067825 */ /* 0x002fcc00078e0208 */
[----:B------:R-:W4:Y:S01]  /*2240*/  LDG.E.64 R6, desc[UR10][R6.64] ;  /* 0x0000000a06067981 */ /* 0x000f22000c1e1b00 */
[----:B------:R-:W-:Y:S02]  /*2250*/  DADD R24, R22, -R24 ;  /* 0x0000000016187229 */ /* 0x000fe40000000818 */
[----:B--2---:R-:W-:Y:S02]  /*2260*/  DMUL R28, R28, R14 ;  /* 0x0000000e1c1c7228 */ /* 0x004fe40000000000 */
[----:B---3--:R-:W-:-:S08]  /*2270*/  DMUL R26, R22, R20 ;  /* 0x00000014161a7228 */ /* 0x008fd00000000000 */
[----:B----4-:R-:W-:-:S08]  /*2280*/  DFMA R4, R4, R6, -R26 ;  /* 0x000000060404722b */ /* 0x010fd0000000081a */
[----:B------:R-:W-:-:S08]  /*2290*/  DFMA R4, R28, R24, R4 ;  /* 0x000000181c04722b */ /* 0x000fd00000000004 */
[----:B------:R-:W-:Y:S01]  /*22a0*/  DMUL R4, R4, R10 ;  /* 0x0000000a04047228 */ /* 0x000fe20000000000 */
[----:B------:R-:W-:-:S06]  /*22b0*/  IMAD.WIDE R10, R34, 0x8, R8 ;  /* 0x00000008220a7825 */ /* 0x000fcc00078e0208 */
[----:B------:R1:W-:Y:S01]  /*22c0*/  STG.E.64 desc[UR10][R10.64], R4 ;  /* 0x000000040a007986 */ /* 0x0003e2000c101b0a */
[----:B------:R-:W-:Y:S05]  /*22d0*/  BRA `(.L_x_771) ;  /* 0x00000004005c7947 */ /* 0x000fea0003800000 */
.L_x_742:
[----:B------:R-:W-:Y:S01]  /*22e0*/  MOV R4, UR6 ;  /* 0x0000000600047c02 */ /* 0x000fe20008000f00 */
[----:B------:R-:W-:Y:S01]  /*22f0*/  IMAD.U32 R5, RZ, RZ, UR7 ;  /* 0x00000007ff057e24 */ /* 0x000fe2000f8e00ff */
[----:B------:R-:W0:Y:S05]  /*2300*/  LDC.64 R8, c[0x0][0x3b8] ;  /* 0x0000ee00ff087b82 */ /* 0x000e2a0000000a00 */
        /* <DEDUP_REMOVED lines=22> */
[----:B-----5:R-:W-:Y:S05]  /*2470*/  CALL.REL.NOINC `($__internal_14_$__cuda_sm20_div_rn_f64_full) ;  /* 0x0000002800807944 */ /* 0x020fea0003c00000 */
.L_x_773:
[----:B------:R-:W-:Y:S05]  /*2480*/  BSYNC.RECONVERGENT B2 ;  /* 0x0000000000027941 */ /* 0x000fea0003800200 */
.L_x_772:
[----:B------:R-:W0:Y:S08]  /*2490*/  LDC.64 R8, c[0x0][0x380] ;  /* 0x0000e000ff087b82 */ /* 0x000e300000000a00 */
[----:B------:R-:W1:Y:S01]  /*24a0*/  LDC.64 R10, c[0x0][0x388] ;  /* 0x0000e200ff0a7b82 */ /* 0x000e620000000a00 */
[----:B0-----:R-:W-:-:S06]  /*24b0*/  IMAD.WIDE R24, R36, 0x8, R8 ;  /* 0x0000000824187825 */ /* 0x001fcc00078e0208 */
[----:B------:R-:W2:Y:S01]  /*24c0*/  LDG.E.64 R24, desc[UR10][R24.64] ;  /* 0x0000000a18187981 */ /* 0x000ea2000c1e1b00 */
[----:B-1----:R-:W-:-:S06]  /*24d0*/  IMAD.WIDE R8, R34, 0x8, R10 ;  /* 0x0000000822087825 */ /* 0x002fcc00078e020a */
[----:B------:R-:W2:Y:S01]  /*24e0*/  LDG.E.64 R8, desc[UR10][R8.64] ;  /* 0x0000000a08087981 */ /* 0x000ea2000c1e1b00 */
[----:B------:R-:W-:-:S08]  /*24f0*/  DADD R6, R26, R6 ;  /* 0x000000001a067229 */ /* 0x000fd00000000006 */
[----:B-----5:R-:W-:-:S08]  /*2500*/  DMUL R4, R4, R6 ;  /* 0x0000000604047228 */ /* 0x020fd00000000000 */
        /* <DEDUP_REMOVED lines=21> */
[----:B------:R-:W-:Y:S01]  /*2660*/  MOV R0, 0x26a0 ;  /* 0x000026a000007802 */ /* 0x000fe20000000f00 */
[----:B------:R-:W-:Y:S02]  /*2670*/  IMAD.U32 R8, RZ, RZ, UR12 ;  /* 0x0000000cff087e24 */ /* 0x000fe4000f8e00ff */
[----:B------:R-:W-:-:S07]  /*2680*/  IMAD.MOV.U32 R7, RZ, RZ, R9 ;  /* 0x000000ffff077224 */ /* 0x000fce00078e0009 */
[----:B------:R-:W-:Y:S05]  /*2690*/  CALL.REL.NOINC `($__internal_14_$__cuda_sm20_div_rn_f64_full) ;  /* 0x0000002400f87944 */ /* 0x000fea0003c00000 */
.L_x_775:
[----:B------:R-:W-:Y:S05]  /*26a0*/  BSYNC.RECONVERGENT B2 ;  /* 0x0000000000027941 */ /* 0x000fea0003800200 */
.L_x_774:
[----:B------:R-:W-:Y:S01]  /*26b0*/  DADD R22, R6, 1 ;  /* 0x3ff0000006167429 */ /* 0x000fe20000000000 */
[----:B------:R-:W-:Y:S01]  /*26c0*/  FSETP.GEU.AND P1, PT, |R5|, 6.5827683646048100446e-37, PT ;  /* 0x036000000500780b */ /* 0x000fe20003f2e200 */
[----:B------:R-:W-:Y:S01]  /*26d0*/  IMAD.MOV.U32 R6, RZ, RZ, 0x1 ;  /* 0x00000001ff067424 */ /* 0x000fe200078e00ff */
        /* <DEDUP_REMOVED lines=16> */
[----:B------:R-:W-:Y:S05]  /*27e0*/  CALL.REL.NOINC `($__internal_14_$__cuda_sm20_div_rn_f64_full) ;  /* 0x0000002400a47944 */ /* 0x000fea0003c00000 */
.L_x_777:
[----:B------:R-:W-:Y:S05]  /*27f0*/  BSYNC.RECONVERGENT B2 ;  /* 0x0000000000027941 */ /* 0x000fea0003800200 */
.L_x_776:
[----:B------:R-:W-:Y:S01]  /*2800*/  IMAD.U32 R8, RZ, RZ, UR16 ;  /* 0x00000010ff087e24 */ /* 0x000fe2000f8e00ff */
[----:B------:R-:W-:Y:S01]  /*2810*/  DADD R6, R24, R6 ;  /* 0x0000000018067229 */ /* 0x000fe20000000006 */
[----:B------:R-:W-:Y:S02]  /*2820*/  IMAD.U32 R9, RZ, RZ, UR17 ;  /* 0x00000011ff097e24 */ /* 0x000fe4000f8e00ff */
[----:B------:R-:W-:-:S05]  /*2830*/  IMAD.WIDE R4, R34, 0x8, R8 ;  /* 0x0000000822047825 */ /* 0x000fca00078e0208 */
[----:B------:R0:W-:Y:S03]  /*2840*/  STG.E.64 desc[UR10][R4.64], R6 ;  /* 0x0000000604007986 */ /* 0x0001e6000c101b0a */
.L_x_771:
[----:B------:R-:W-:Y:S05]  /*2850*/  BSYNC.RECONVERGENT B0 ;  /* 0x0000000000007941 */ /* 0x000fea0003800200 */
.L_x_739:
[----:B------:R-:W-:Y:S01]  /*2860*/  UISETP.GT.U32.AND UP0, UPT, UR15, 0x1, UPT ;  /* 0x000000010f00788c */ /* 0x000fe2000bf04070 */
[----:B------:R-:W-:Y:S01]  /*2870*/  VIADD R34, R34, -UR14 ;  /* 0x8000000e22227c36 */ /* 0x000fe20008000000 */
[----:B------:R-:W-:Y:S01]  /*2880*/  UIADD3 UR6, UP1, UPT, UR6, -0x8, URZ ;  /* 0xfffffff806067890 */ /* 0x000fe2000ff3e0ff */
[----:B------:R-:W-:Y:S01]  /*2890*/  IADD3 R36, PT, PT, R36, -UR14, RZ ;  /* 0x8000000e24247c10 */ /* 0x000fe2000fffe0ff */
[----:B------:R-:W-:Y:S02]  /*28a0*/  UIADD3 UR24, UPT, UPT, UR24, -0x1, URZ ;  /* 0xffffffff18187890 */ /* 0x000fe4000fffe0ff */
[----:B------:R-:W-:Y:S02]  /*28b0*/  UIADD3.X UR7, UPT, UPT, UR7, -0x1, URZ, UP1, !UPT ;  /* 0xffffffff07077890 */ /* 0x000fe40008ffe4ff */
[----:B------:R-:W-:Y:S01]  /*28c0*/  UIADD3 UR15, UPT, UPT, UR15, -0x1, URZ ;  /* 0xffffffff0f0f7890 */ /* 0x000fe2000fffe0ff */
[----:B------:R-:W-:Y:S11]  /*28d0*/  BRA.U UP0, `(.L_x_778) ;  /* 0xffffffdd00607547 */ /* 0x000ff6000b83ffff */
[----:B------:R-:W0:Y:S01]  /*28e0*/  LDCU.64 UR22, c[0x0][0x3d8] ;  /* 0x00007b00ff1677ac */ /* 0x000e220008000a00 */
[----:B------:R-:W2:Y:S01]  /*28f0*/  LDC.64 R2, c[0x0][0x390] ;  /* 0x0000e400ff027b82 */ /* 0x000ea20000000a00 */
[----:B------:R-:W3:Y:S01]  /*2900*/  LDCU.128 UR24, c[0x0][0x390] ;  /* 0x00007200ff1877ac */ /* 0x000ee20008000c00 */
[----:B------:R-:W4:Y:S06]  /*2910*/  LDCU UR5, c[0x0][0x3e8] ;  /* 0x00007d00ff0577ac */ /* 0x000f2c0008000800 */
[----:B------:R-:W5:Y:S01]  /*2920*/  LDC.64 R24, c[0x0][0x388] ;  /* 0x0000e200ff187b82 */ /* 0x000f620000000a00 */
[----:B------:R-:W4:Y:S01]  /*2930*/  LDCU.64 UR20, c[0x0][0x3b0] ;  /* 0x00007600ff1477ac */ /* 0x000f220008000a00 */
[----:B------:R-:W-:Y:S01]  /*2940*/  UIADD3 UR7, UPT, UPT, -UR14, URZ, URZ ;  /* 0x000000ff0e077290 */ /* 0x000fe2000fffe1ff */
[----:B01----:R-:W-:Y:S01]  /*2950*/  VIADD R5, R31, -UR23 ;  /* 0x800000171f057c36 */ /* 0x003fe20008000000 */
[----:B------:R-:W0:Y:S01]  /*2960*/  LDCU.64 UR16, c[0x0][0x3b8] ;  /* 0x00007700ff1077ac */ /* 0x000e220008000a00 */
[----:B---3--:R-:W-:Y:S01]  /*2970*/  LEA R36, P0, R32, UR24, 0x3 ;  /* 0x0000001820247c11 */ /* 0x008fe2000f8018ff */
[----:B------:R-:W-:Y:S01]  /*2980*/  UIADD3 UR8, UP1, UPT, UR26, -0x8, URZ ;  /* 0xfffffff81a087890 */ /* 0x000fe2000ff3e0ff */
[----:B------:R-:W1:Y:S01]  /*2990*/  LDCU UR15, c[0x0][0x3bc] ;  /* 0x00007780ff0f77ac */ /* 0x000e620008000800 */
[--C-:B----4-:R-:W-:Y:S01]  /*29a0*/  IMAD R34, R5, UR5, R30.reuse ;  /* 0x0000000505227c24 */ /* 0x110fe2000f8e021e */
[----:B------:R-:W-:Y:S01]  /*29b0*/  IADD3 R36, P1, PT, R36, -0x8, RZ ;  /* 0xfffffff824247810 */ /* 0x000fe20007f3e0ff */
[C---:B------:R-:W-:Y:S01]  /*29c0*/  VIADD R5, R32.reuse, UR22 ;  /* 0x0000001620057c36 */ /* 0x040fe20008000000 */
[----:B------:R-:W-:Y:S01]  /*29d0*/  LEA.HI.X R32, R32, UR25, R35, 0x3, P0 ;  /* 0x0000001920207c11 */ /* 0x000fe200080f1c23 */
[----:B------:R-:W-:Y:S01]  /*29e0*/  IMAD R31, R31, UR5, R30 ;  /* 0x000000051f1f7c24 */ /* 0x000fe2000f8e021e */
[----:B------:R-:W-:Y:S01]  /*29f0*/  UISETP.NE.AND UP0, UPT, UR21, 0x1, UPT ;  /* 0x000000011500788c */ /* 0x000fe2000bf05270 */
[----:B--2---:R-:W-:Y:S01]  /*2a00*/  IMAD.WIDE R2, R5, 0x8, R2 ;  /* 0x0000000805027825 */ /* 0x004fe200078e0202 */
[----:B------:R-:W-:Y:S01]  /*2a10*/  IADD3.X R37, PT, PT, R32, -0x1, RZ, P1, !PT ;  /* 0xffffffff20257810 */ /* 0x000fe20000ffe4ff */
[----:B------:R-:W2:Y:S02]  /*2a20*/  LDCU UR18, c[0x0][0x3b0] ;  /* 0x00007600ff1277ac */ /* 0x000ea40008000800 */
[----:B------:R-:W-:Y:S01]  /*2a30*/  IMAD.WIDE R4, R31, 0x8, R8 ;  /* 0x000000081f047825 */ /* 0x000fe200078e0208 */
[----:B------:R-:W-:-:S03]  /*2a40*/  UIADD3 UR19, UPT, UPT, -UR22, URZ, URZ ;  /* 0x000000ff16137290 */ /* 0x000fc6000fffe1ff */
[----:B-----5:R-:W-:Y:S01]  /*2a50*/  IMAD.WIDE R24, R31, 0x8, R24 ;  /* 0x000000081f187825 */ /* 0x020fe200078e0218 */
[----:B------:R-:W-:Y:S02]  /*2a60*/  UIADD3.X UR9, UPT, UPT, UR27, -0x1, URZ, UP1, !UPT ;  /* 0xffffffff1b097890 */ /* 0x000fe40008ffe4ff */
[----:B------:R-:W-:Y:S01]  /*2a70*/  UISETP.EQ.AND UP0, UPT, UR20, URZ, !UP0 ;  /* 0x000000ff1400728c */ /* 0x000fe2000c702270 */
[----:B------:R-:W-:Y:S01]  /*2a80*/  UMOV UR5, URZ ;  /* 0x000000ff00057c82 */ /* 0x000fe20008000000 */
[----:B01----:R-:W-:-:S09]  /*2a90*/  UMOV UR6, URZ ;  /* 0x000000ff00067c82 */ /* 0x003fd20008000000 */
.L_x_819:
[----:B------:R-:W-:-:S09]  /*2aa0*/  UISETP.NE.AND UP1, UPT, UR6, URZ, UPT ;  /* 0x000000ff0600728c */ /* 0x000fd2000bf25270 */
[----:B01----:R-:W-:Y:S05]  /*2ab0*/  BRA.U UP1, `(.L_x_779) ;  /* 0x0000000101447547 */ /* 0x003fea000b800000 */
[----:B------:R-:W-:-:S13]  /*2ac0*/  PLOP3.LUT P0, PT, PT, PT, UP0, 0x80, 0x8 ;  /* 0x000000000008781c */ /* 0x000fda0003f0f008 */
[----:B------:R-:W3:Y:S01]  /*2ad0*/  @P0 LDG.E.64 R6, desc[UR10][R2.64] ;  /* 0x0000000a02060981 */ /* 0x000ee2000c1e1b00 */
[----:B------:R-:W-:Y:S01]  /*2ae0*/  PLOP3.LUT P0, PT, PT, PT, UP0, 0x80, 0x8 ;  /* 0x000000000008781c */ /* 0x000fe20003f0f008 */
[----:B------:R-:W-:Y:S01]  /*2af0*/  UMOV UR20, 0x54442eea ;  /* 0x54442eea00147882 */ /* 0x000fe20000000000 */
[----:B------:R-:W-:Y:S01]  /*2b00*/  PLOP3.LUT P1, PT, PT, PT, UP0, 0x80, 0x8 ;  /* 0x000000000008781c */ /* 0x000fe20003f2f008 */
[----:B------:R-:W-:Y:S01]  /*2b10*/  UMOV UR21, 0x400921fb ;  /* 0x400921fb00157882 */ /* 0x000fe20000000000 */
[----:B------:R-:W-:Y:S02]  /*2b20*/  PLOP3.LUT P2, PT, PT, PT, UP0, 0x80, 0x8 ;  /* 0x000000000008781c */ /* 0x000fe40003f4f008 */
[----:B------:R-:W-:-:S07]  /*2b30*/  PLOP3.LUT P3, PT, PT, PT, UP0, 0x80, 0x8 ;  /* 0x000000000008781c */ /* 0x000fce0003f6f008 */
[----:B---3--:R-:W-:-:S07]  /*2b40*/  @P0 DFMA R6, R6, UR20, RZ ;  /* 0x0000001406060c2b */ /* 0x008fce00080000ff */
[----:B------:R0:W-:Y:S04]  /*2b50*/  @P1 STG.E.64 desc[UR10][R24.64], R6 ;  /* 0x0000000618001986 */ /* 0x0001e8000c101b0a */
[----:B------:R-:W3:Y:S04]  /*2b60*/  @!P2 LDG.E.64 R8, desc[UR10][R4.64] ;  /* 0x0000000a0408a981 */ /* 0x000ee8000c1e1b00 */
[----:B------:R-:W3:Y:S01]  /*2b70*/  @!P3 LDG.E.64 R10, desc[UR10][R2.64] ;  /* 0x0000000a020ab981 */ /* 0x000ee2000c1e1b00 */
[----:B------:R-:W-:Y:S02]  /*2b80*/  PLOP3.LUT P0, PT, PT, PT, UP0, 0x80, 0x8 ;  /* 0x000000000008781c */ /* 0x000fe40003f0f008 */
[----:B------:R-:W-:-:S11]  /*2b90*/  PLOP3.LUT P1, PT, PT, PT, UP0, 0x80, 0x8 ;  /* 0x000000000008781c */ /* 0x000fd60003f2f008 */
[----:B---3--:R-:W-:-:S07]  /*2ba0*/  @!P0 DFMA R8, R10, UR20, R8 ;  /* 0x000000140a088c2b */ /* 0x008fce0008000008 */
[----:B------:R0:W-:Y:S01]  /*2bb0*/  @!P1 STG.E.64 desc[UR10][R24.64], R8 ;  /* 0x0000000818009986 */ /* 0x0001e2000c101b0a */
[----:B------:R-:W-:Y:S05]  /*2bc0*/  BRA `(.L_x_780) ;  /* 0x0000001c00d87947 */ /* 0x000fea0003800000 */
.L_x_779:
[----:B------:R-:W0:Y:S01]  /*2bd0*/  LDC.64 R26, c[0x0][0x3a0] ;  /* 0x0000e800ff1a7b82 */ /* 0x000e220000000a00 */
[----:B------:R-:W3:Y:S01]  /*2be0*/  LDG.E.64 R30, desc[UR10][R16.64] ;  /* 0x0000000a101e7981 */ /* 0x000ee2000c1e1b00 */
[----:B0-----:R-:W-:-:S06]  /*2bf0*/  IMAD.WIDE R26, R34, 0x8, R26 ;  /* 0x00000008221a7825 */ /* 0x001fcc00078e021a */
[----:B------:R-:W3:Y:S01]  /*2c00*/  LDG.E.64 R26, desc[UR10][R26.64] ;  /* 0x0000000a1a1a7981 */ /* 0x000ee2000c1e1b00 */
[----:B------:R-:W-:Y:S01]  /*2c10*/  IMAD.MOV.U32 R6, RZ, RZ, 0x1 ;  /* 0x00000001ff067424 */ /* 0x000fe200078e00ff */
[----:B------:R-:W-:Y:S01]  /*2c20*/  BSSY.RECONVERGENT B0, `(.L_x_781) ;  /* 0x0000015000007945 */ /* 0x000fe20003800200 */
[----:B---3--:R-:W-:-:S06]  /*2c30*/  DFMA R22, R26, UR16, R30 ;  /* 0x000000101a167c2b */ /* 0x008fcc000800001e */
        /* <DEDUP_REMOVED lines=16> */
[----:B--2---:R-:W-:Y:S05]  /*2d40*/  CALL.REL.NOINC `($__internal_14_$__cuda_sm20_div_rn_f64_full) ;  /* 0x00000020004c7944 */ /* 0x004fea0003c00000 */
[----:B------:R-:W-:Y:S02]  /*2d50*/  IMAD.MOV.U32 R32, RZ, RZ, R6 ;  /* 0x000000ffff207224 */ /* 0x000fe400078e0006 */
[----:B------:R-:W-:-:S07]  /*2d60*/  IMAD.MOV.U32 R33, RZ, RZ, R7 ;  /* 0x000000ffff217224 */ /* 0x000fce00078e0007 */
.L_x_782:
[----:B--2---:R-:W-:Y:S05]  /*2d70*/  BSYNC.RECONVERGENT B0 ;  /* 0x0000000000007941 */ /* 0x004fea0003800200 */
.L_x_781:
        /* <DEDUP_REMOVED lines=38> */
.L_x_787:
[----:B------:R-:W-:Y:S05]  /*2fe0*/  BSYNC.RECONVERGENT B3 ;  /* 0x0000000000037941 */ /* 0x000fea0003800200 */
.L_x_786:
        /* <DEDUP_REMOVED lines=12> */
.L_x_788:
        /* <DEDUP_REMOVED lines=18> */
.L_x_790:
[----:B------:R-:W-:Y:S05]  /*31d0*/  BSYNC.RECONVERGENT B1 ;  /* 0x0000000000017941 */ /* 0x000fea0003800200 */
.L_x_789:
[----:B------:R-:W-:Y:S01]  /*31e0*/  FSEL R6, R6, RZ, P1 ;  /* 0x000000ff06067208 */ /* 0x000fe20000800000 */
[----:B------:R-:W-:Y:S01]  /*31f0*/  IMAD.MOV.U32 R9, RZ, RZ, 0x3ff71547 ;  /* 0x3ff71547ff097424 */ /* 0x000fe200078e00ff */
[----:B------:R-:W-:Y:S01]  /*3200*/  FSEL R7, R7, 1.875, P1 ;  /* 0x3ff0000007077808 */ /* 0x000fe20000800000 */
[----:B------:R-:W-:Y:S01]  /*3210*/  UMOV UR20, 0xfefa39ef ;  /* 0xfefa39ef00147882 */ /* 0x000fe20000000000 */
[----:B------:R-:W-:Y:S01]  /*3220*/  MOV R8, 0x652b82fe ;  /* 0x652b82fe00087802 */ /* 0x000fe20000000f00 */
        /* <DEDUP_REMOVED lines=68> */
[----:B------:R-:W-:Y:S02]  /*3670*/  @!P1 LEA R9, R8, 0x3ff00000, 0x14 ;  /* 0x3ff0000008099811 */ /* 0x000fe400078ea0ff */
[----:B------:R-:W-:-:S06]  /*3680*/  @!P1 MOV R8, RZ ;  /* 0x000000ff00089202 */ /* 0x000fcc0000000f00 */
[----:B------:R-:W-:-:S11]  /*3690*/  @!P1 DMUL R26, R6, R8 ;  /* 0x00000008061a9228 */ /* 0x000fd60000000000 */
.L_x_792:
[----:B------:R-:W-:Y:S05]  /*36a0*/  BSYNC.RECONVERGENT B1 ;  /* 0x0000000000017941 */ /* 0x000fea0003800200 */
.L_x_791:
[----:B------:R-:W-:Y:S04]  /*36b0*/  BSSY.RECONVERGENT B3, `(.L_x_793) ;  /* 0x000000a000037945 */ /* 0x000fe80003800200 */
[----:B------:R-:W-:Y:S05]  /*36c0*/  @P2 BRA P3, `(.L_x_794) ;  /* 0x0000000000202947 */ /* 0x000fea0001800000 */
[----:B------:R-:W-:Y:S01]  /*36d0*/  IMAD.MOV.U32 R6, RZ, RZ, R30 ;  /* 0x000000ffff067224 */ /* 0x000fe200078e001e */
[----:B------:R-:W-:Y:S01]  /*36e0*/  MOV R0, 0x3730 ;  /* 0x0000373000007802 */ /* 0x000fe20000000f00 */
[----:B------:R-:W-:Y:S02]  /*36f0*/  IMAD.MOV.U32 R7, RZ, RZ, R31 ;  /* 0x000000ffff077224 */ /* 0x000fe400078e001f */
[----:B------:R-:W-:Y:S02]  /*3700*/  IMAD.MOV.U32 R22, RZ, RZ, R32 ;  /* 0x000000ffff167224 */ /* 0x000fe400078e0020 */
[----:B------:R-:W-:-:S07]  /*3710*/  IMAD.MOV.U32 R23, RZ, RZ, R33 ;  /* 0x000000ffff177224 */ /* 0x000fce00078e0021 */
[----:B------:R-:W-:Y:S05]  /*3720*/  CALL.REL.NOINC `($__internal_14_$__cuda_sm20_div_rn_f64_full) ;  /* 0x0000001400d47944 */ /* 0x000fea0003c00000 */
[----:B------:R-:W-:Y:S02]  /*3730*/  IMAD.MOV.U32 R42, RZ, RZ, R6 ;  /* 0x000000ffff2a7224 */ /* 0x000fe400078e0006 */
[----:B------:R-:W-:-:S07]  /*3740*/  IMAD.MOV.U32 R43, RZ, RZ, R7 ;  /* 0x000000ffff2b7224 */ /* 0x000fce00078e0007 */
.L_x_794:
[----:B------:R-:W-:Y:S05]  /*3750*/  BSYNC.RECONVERGENT B3 ;  /* 0x0000000000037941 */ /* 0x000fea0003800200 */
.L_x_793:
[----:B------:R-:W-:Y:S01]  /*3760*/  DADD R10, -RZ, |R42| ;  /* 0x00000000ff0a7229 */ /* 0x000fe2000000052a */
[----:B------:R-:W-:Y:S01]  /*3770*/  BSSY.RECONVERGENT B1, `(.L_x_795) ;  /* 0x0000004000017945 */ /* 0x000fe20003800200 */
[----:B------:R-:W-:Y:S01]  /*3780*/  IMAD.MOV.U32 R45, RZ, RZ, 0x3fe00000 ;  /* 0x3fe00000ff2d7424 */ /* 0x000fe200078e00ff */
[----:B------:R-:W-:-:S08]  /*3790*/  MOV R0, 0x37b0 ;  /* 0x000037b000007802 */ /* 0x000fd00000000f00 */
[----:B------:R-:W-:Y:S05]  /*37a0*/  CALL.REL.NOINC `($_Z16fband_iso_notabuPdS_S_S_S_S_iiddddiidid$__internal_accurate_pow) ;  /* 0x0000001c00447944 */ /* 0x000fea0003c00000 */
[----:B------:R-:W-:Y:S05]  /*37b0*/  BSYNC.RECONVERGENT B1 ;  /* 0x0000000000017941 */ /* 0x000fea0003800200 */
.L_x_795:
        /* <DEDUP_REMOVED lines=17> */
[----:B------:R-:W-:Y:S01]  /*38d0*/  MOV R8, R6 ;  /* 0x0000000600087202 */ /* 0x000fe20000000f00 */
[----:B------:R-:W-:-:S12]  /*38e0*/  IMAD.MOV.U32 R9, RZ, RZ, R7 ;  /* 0x000000ffff097224 */ /* 0x000fd800078e0007 */
[----:B------:R-:W-:Y:S02]  /*38f0*/  @!P0 IMAD.MOV.U32 R8, RZ, RZ, 0x0 ;  /* 0x00000000ff088424 */ /* 0x000fe400078e00ff */
[----:B------:R-:W-:-:S07]  /*3900*/  @!P0 IMAD.MOV.U32 R9, RZ, RZ, 0x7ff00000 ;  /* 0x7ff00000ff098424 */ /* 0x000fce00078e00ff */
.L_x_797:
[----:B------:R-:W-:Y:S05]  /*3910*/  BSYNC.RECONVERGENT B1 ;  /* 0x0000000000017941 */ /* 0x000fea0003800200 */
.L_x_796:
        /* <DEDUP_REMOVED lines=8> */
.L_x_799:
[----:B------:R-:W-:Y:S05]  /*39a0*/  BSYNC.RECONVERGENT B1 ;  /* 0x0000000000017941 */ /* 0x000fea0003800200 */
.L_x_798:
        /* <DEDUP_REMOVED lines=10> */
.L_x_785:
[----:B------:R-:W-:Y:S02]  /*3a50*/  IMAD.U32 R22, RZ, RZ, UR8 ;  /* 0x00000008ff167e24 */ /* 0x000fe4000f8e00ff */
[----:B------:R-:W-:-:S05]  /*3a60*/  IMAD.U32 R23, RZ, RZ, UR9 ;  /* 0x00000009ff177e24 */ /* 0x000fca000f8e00ff */
[----:B------:R-:W2:Y:S01]  /*3a70*/  LDG.E.64 R6, desc[UR10][R22.64] ;  /* 0x0000000a16067981 */ /* 0x000ea2000c1e1b00 */
[----:B------:R-:W-:Y:S01]  /*3a80*/  UMOV UR20, 0xfefa39ef ;  /* 0xfefa39ef00147882 */ /* 0x000fe20000000000 */
[----:B------:R-:W-:Y:S01]  /*3a90*/  UMOV UR21, 0x3fe62e42 ;  /* 0x3fe62e4200157882 */ /* 0x000fe20000000000 */
[----:B--2---:R-:W-:-:S08]  /*3aa0*/  DMUL R6, R26, R6 ;  /* 0x000000061a067228 */ /* 0x004fd00000000000 */
[----:B------:R-:W-:Y:S01]  /*3ab0*/  DMUL R8, R6, -R18 ;  /* 0x8000001206087228 */ /* 0x000fe20000000000 */
        /* <DEDUP_REMOVED lines=56> */
.L_x_800:
[----:B------:R-:W-:Y:S05]  /*3e40*/  BSYNC.RECONVERGENT B2 ;  /* 0x0000000000027941 */ /* 0x000fea0003800200 */
.L_x_784:
[----:B------:R-:W-:Y:S01]  /*3e50*/  DADD R10, -RZ, |R46| ;  /* 0x00000000ff0a7229 */ /* 0x000fe2000000052e */
[----:B------:R-:W-:Y:S01]  /*3e60*/  BSSY.RECONVERGENT B1, `(.L_x_801) ;  /* 0x0000004000017945 */ /* 0x000fe20003800200 */
[----:B------:R-:W-:Y:S01]  /*3e70*/  IMAD.MOV.U32 R45, RZ, RZ, 0x40000000 ;  /* 0x40000000ff2d7424 */ /* 0x000fe200078e00ff */
[----:B------:R-:W-:-:S08]  /*3e80*/  MOV R0, 0x3ea0 ;  /* 0x00003ea000007802 */ /* 0x000fd00000000f00 */
[----:B------:R-:W-:Y:S05]  /*3e90*/  CALL.REL.NOINC `($_Z16fband_iso_notabuPdS_S_S_S_S_iiddddiidid$__internal_accurate_pow) ;  /* 0x0000001400887944 */ /* 0x000fea0003c00000 */
[----:B------:R-:W-:Y:S05]  /*3ea0*/  BSYNC.RECONVERGENT B1 ;  /* 0x0000000000017941 */ /* 0x000fea0003800200 */
.L_x_801:
        /* <DEDUP_REMOVED lines=14> */
[----:B------:R-:W-:Y:S01]  /*3f90*/  @!P0 MOV R32, 0x0 ;  /* 0x0000000000208802 */ /* 0x000fe20000000f00 */
[----:B------:R-:W-:-:S07]  /*3fa0*/  @!P0 IMAD.MOV.U32 R33, RZ, RZ, 0x7ff00000 ;  /* 0x7ff00000ff218424 */ /* 0x000fce00078e00ff */
.L_x_803:
[----:B------:R-:W-:Y:S05]  /*3fb0*/  BSYNC.RECONVERGENT B1 ;  /* 0x0000000000017941 */ /* 0x000fea0003800200 */
.L_x_802:
[----:B------:R-:W-:Y:S01]  /*3fc0*/  BSSY.RECONVERGENT B1, `(.L_x_804) ;  /* 0x0000005000017945 */ /* 0x000fe20003800200 */
[----:B------:R-:W-:Y:S01]  /*3fd0*/  IMAD.MOV.U32 R11, RZ, RZ, R9 ;  /* 0x000000ffff0b7224 */ /* 0x000fe200078e0009 */
[----:B------:R-:W-:Y:S01]  /*3fe0*/  MOV R0, 0x4010 ;  /* 0x0000401000007802 */ /* 0x000fe20000000f00 */
[----:B------:R-:W-:-:S07]  /*3ff0*/  IMAD.MOV.U32 R45, RZ, RZ, 0x40000000 ;  /* 0x40000000ff2d7424 */ /* 0x000fce00078e00ff */
[----:B------:R-:W-:Y:S05]  /*4000*/  CALL.REL.NOINC `($_Z16fband_iso_notabuPdS_S_S_S_S_iiddddiidid$__internal_accurate_pow) ;  /* 0x00000014002c7944 */ /* 0x000fea0003c00000 */
[----:B------:R-:W-:Y:S05]  /*4010*/  BSYNC.RECONVERGENT B1 ;  /* 0x0000000000017941 */ /* 0x000fea0003800200 */
.L_x_804:
        /* <DEDUP_REMOVED lines=16> */
.L_x_806:
[----:B------:R-:W-:Y:S05]  /*4120*/  BSYNC.RECONVERGENT B1 ;  /* 0x0000000000017941 */ /* 0x000fea0003800200 */
.L_x_805:
[----:B------:R-:W-:Y:S01]  /*4130*/  BSSY.RECONVERGENT B1, `(.L_x_807) ;  /* 0x0000005000017945 */ /* 0x000fe20003800200 */
[----:B------:R-:W-:Y:S01]  /*4140*/  IMAD.MOV.U32 R11, RZ, RZ, R9 ;  /* 0x000000ffff0b7224 */ /* 0x000fe200078e0009 */
[----:B------:R-:W-:Y:S01]  /*4150*/  MOV R0, 0x4180 ;  /* 0x0000418000007802 */ /* 0x000fe20000000f00 */
[----:B------:R-:W-:-:S07]  /*4160*/  IMAD.MOV.U32 R45, RZ, RZ, 0x40000000 ;  /* 0x40000000ff2d7424 */ /* 0x000fce00078e00ff */
[----:B------:R-:W-:Y:S05]  /*4170*/  CALL.REL.NOINC `($_Z16fband_iso_notabuPdS_S_S_S_S_iiddddiidid$__internal_accurate_pow) ;  /* 0x0000001000d07944 */ /* 0x000fea0003c00000 */
[----:B------:R-:W-:Y:S05]  /*4180*/  BSYNC.RECONVERGENT B1 ;  /* 0x0000000000017941 */ /* 0x000fea0003800200 */
.L_x_807:
        /* <DEDUP_REMOVED lines=19> */
[----:B------:R-:W-:Y:S01]  /*42c0*/  @!P0 IMAD.MOV.U32 R8, RZ, RZ, 0x0 ;  /* 0x00000000ff088424 */ /* 0x000fe200078e00ff */
[----:B------:R-:W-:-:S07]  /*42d0*/  @!P0 MOV R9, 0x7ff00000 ;  /* 0x7ff0000000098802 */ /* 0x000fce0000000f00 */
.L_x_809:
[----:B------:R-:W-:Y:S05]  /*42e0*/  BSYNC.RECONVERGENT B1 ;  /* 0x0000000000017941 */ /* 0x000fea0003800200 */
.L_x_808:
[----:B------:R-:W-:Y:S01]  /*42f0*/  FSEL R22, R8, RZ, P4 ;  /* 0x000000ff08167208 */ /* 0x000fe20002000000 */
[----:B------:R-:W-:Y:S01]  /*4300*/  DMUL R42, R42, R46 ;  /* 0x0000002e2a2a7228 */ /* 0x000fe20000000000 */
[----:B------:R-:W-:Y:S01]  /*4310*/  FSEL R23, R9, 1.875, P4 ;  /* 0x3ff0000009177808 */ /* 0x000fe20002000000 */
[----:B------:R-:W-:Y:S05]  /*4320*/  BSSY.RECONVERGENT B1, `(.L_x_810) ;  /* 0x0000018000017945 */ /* 0x000fea0003800200 */
[----:B------:R-:W-:-:S06]  /*4330*/  DFMA R6, R10, R20, -R22 ;  /* 0x000000140a06722b */ /* 0x000fcc0000000816 */
[----:B------:R-:W0:Y:S04]  /*4340*/  MUFU.RCP64H R9, R7 ;  /* 0x0000000700097308 */ /* 0x000e280000001800 */
[----:B------:R-:W-:-:S05]  /*4350*/  VIADD R8, R7, 0x300402 ;  /* 0x0030040207087836 */ /* 0x000fca0000000000 */
[----:B------:R-:W-:Y:S01]  /*4360*/  FSETP.GEU.AND P0, PT, |R8|, 5.8789094863358348022e-39, PT ;  /* 0x004004020800780b */ /* 0x000fe20003f0e200 */
[----:B0-----:R-:W-:-:S08]  /*4370*/  DFMA R28, -R6, R8, 1 ;  /* 0x3ff00000061c742b */ /* 0x001fd00000000108 */
[----:B------:R-:W-:Y:S02]  /*4380*/  DFMA R30, R28, R28, R28 ;  /* 0x0000001c1c1e722b */ /* 0x000fe4000000001c */
[C-C-:B------:R-:W-:Y:S02]  /*4390*/  DADD R28, R10.reuse, -R22.reuse ;  /* 0x000000000a1c7229 */ /* 0x140fe40000000816 */
[----:B------:R-:W-:Y:S02]  /*43a0*/  DFMA R10, R10, R26, R22 ;  /* 0x0000001a0a0a722b */ /* 0x000fe40000000016 */
[----:B------:R-:W-:Y:S02]  /*43b0*/  DADD R22, -R20, 1 ;  /* 0x3ff0000014167429 */ /* 0x000fe40000000100 */
[----:B------:R-:W-:Y:S02]  /*43c0*/  DFMA R30, R8, R30, R8 ;  /* 0x0000001e081e722b */ /* 0x000fe40000000008 */
[----:B------:R-:W-:-:S02]  /*43d0*/  DADD R20, -R26, 1 ;  /* 0x3ff000001a147429 */ /* 0x000fc40000000100 */
[----:B------:R-:W-:Y:S02]  /*43e0*/  DMUL R26, R28, R26 ;  /* 0x0000001a1c1a7228 */ /* 0x000fe40000000000 */
[----:B------:R-:W-:Y:S02]  /*43f0*/  DMUL R22, R42, R22 ;  /* 0x000000162a167228 */ /* 0x000fe40000000000 */
[----:B------:R-:W-:Y:S02]  /*4400*/  DFMA R32, -R6, R30, 1 ;  /* 0x3ff000000620742b */ /* 0x000fe4000000011e */
[----:B------:R-:W-:-:S06]  /*4410*/  DMUL R28, R10, R20 ;  /* 0x000000140a1c7228 */ /* 0x000fcc0000000000 */
[----:B------:R-:W-:Y:S01]  /*4420*/  DFMA R8, R30, R32, R30 ;  /* 0x000000201e08722b */ /* 0x000fe2000000001e */
[----:B------:R-:W-:Y:S10]  /*4430*/  @P0 BRA `(.L_x_811) ;  /* 0x0000000000180947 */ /* 0x000ff40003800000 */
[----:B------:R-:W-:Y:S02]  /*4440*/  LOP3.LUT R21, R7, 0x7fffffff, RZ, 0xc0, !PT ;  /* 0x7fffffff07157812 */ /* 0x000fe400078ec0ff */
[----:B------:R-:W-:-:S03]  /*4450*/  MOV R0, 0x4480 ;  /* 0x0000448000007802 */ /* 0x000fc60000000f00 */
[----:B------:R-:W-:-:S07]  /*4460*/  VIADD R21, R21, 0xfff00000 ;  /* 0xfff0000015157836 */ /* 0x000fce0000000000 */
[----:B------:R-:W-:Y:S05]  /*4470*/  CALL.REL.NOINC `($__internal_13_$__cuda_sm20_dblrcp_rn_slowpath_v3) ;  /* 0x0000000400dc7944 */ /* 0x000fea0003c00000 */
[----:B------:R-:W-:Y:S02]  /*4480*/  IMAD.MOV.U32 R8, RZ, RZ, R10 ;  /* 0x000000ffff087224 */ /* 0x000fe400078e000a */
[----:B------:R-:W-:-:S07]  /*4490*/  IMAD.MOV.U32 R9, RZ, RZ, R11 ;  /* 0x000000ffff097224 */ /* 0x000fce00078e000b */
.L_x_811:
[----:B------:R-:W-:Y:S05]  /*44a0*/  BSYNC.RECONVERGENT B1 ;  /* 0x0000000000017941 */ /* 0x000fea0003800200 */
.L_x_810:
[----:B------:R-:W-:Y:S01]  /*44b0*/  IMAD.U32 R21, RZ, RZ, UR5 ;  /* 0x00000005ff157e24 */ /* 0x000fe2000f8e00ff */
[----:B------:R-:W2:Y:S01]  /*44c0*/  LDG.E.64 R32, desc[UR10][R36.64] ;  /* 0x0000000a24207981 */ /* 0x000ea2000c1e1b00 */
[----:B------:R-:W-:Y:S02]  /*44d0*/  IMAD.U32 R7, RZ, RZ, UR7 ;  /* 0x00000007ff077e24 */ /* 0x000fe4000f8e00ff */
[----:B------:R-:W-:-:S06]  /*44e0*/  IMAD.WIDE R20, R21, 0x8, R4 ;  /* 0x0000000815147825 */ /* 0x000fcc00078e0204 */
[----:B------:R-:W3:Y:S01]  /*44f0*/  LDG.E.64 R20, desc[UR10][R20.64] ;  /* 0x0000000a14147981 */ /* 0x000ee2000c1e1b00 */
[----:B------:R-:W-:-:S05]  /*4500*/  IMAD.WIDE R6, R7, 0x8, R24 ;  /* 0x0000000807067825 */ /* 0x000fca00078e0218 */
[----:B------:R-:W4:Y:S01]  /*4510*/  LDG.E.64 R10, desc[UR10][R6.64] ;  /* 0x0000000a060a7981 */ /* 0x000f22000c1e1b00 */
[----:B------:R-:W-:Y:S02]  /*4520*/  DADD R28, R22, -R28 ;  /* 0x00000000161c7229 */ /* 0x000fe4000000081c */
[----:B--2---:R-:W-:Y:S02]  /*4530*/  DMUL R32, R32, R14 ;  /* 0x0000000e20207228 */ /* 0x004fe40000000000 */
[----:B---3--:R-:W-:-:S08]  /*4540*/  DMUL R30, R22, R20 ;  /* 0x00000014161e7228 */ /* 0x008fd00000000000 */
[----:B----4-:R-:W-:Y:S01]  /*4550*/  DFMA R10, R26, R10, -R30 ;  /* 0x0000000a1a0a722b */ /* 0x010fe2000000081e */
[----:B------:R-:W-:-:S07]  /*4560*/  IMAD.U32 R23, RZ, RZ, UR14 ;  /* 0x0000000eff177e24 */ /* 0x000fce000f8e00ff */
[----:B------:R-:W-:-:S08]  /*4570*/  DFMA R10, R32, R28, R10 ;  /* 0x0000001c200a722b */ /* 0x000fd0000000000a */
[----:B------:R-:W-:Y:S01]  /*4580*/  DMUL R8, R10, R8 ;  /* 0x000000080a087228 */ /* 0x000fe20000000000 */
[----:B------:R-:W-:-:S06]  /*4590*/  IMAD.WIDE R10, R23, 0x8, R6 ;  /* 0x00000008170a7825 */ /* 0x000fcc00078e0206 */
[----:B------:R0:W-:Y:S01]  /*45a0*/  STG.E.64 desc[UR10][R10.64], R8 ;  /* 0x000000080a007986 */ /* 0x0001e2000c101b0a */
[----:B------:R-:W-:Y:S05]  /*45b0*/  BRA `(.L_x_812) ;  /* 0x0000000400587947 */ /* 0x000fea0003800000 */
.L_x_783:
[----:B------:R-:W-:Y:S01]  /*45c0*/  IMAD.U32 R28, RZ, RZ, UR8 ;  /* 0x00000008ff1c7e24 */ /* 0x000fe2000f8e00ff */
[----:B------:R-:W0:Y:S01]  /*45d0*/  LDC.64 R8, c[0x0][0x3b8] ;  /* 0x0000ee00ff087b82 */ /* 0x000e220000000a00 */
[----:B------:R-:W-:-:S06]  /*45e0*/  IMAD.U32 R29, RZ, RZ, UR9 ;  /* 0x00000009ff1d7e24 */ /* 0x000fcc000f8e00ff */
[----:B------:R-:W5:Y:S01]  /*45f0*/  LDG.E.64 R28, desc[UR10][R28.64] ;  /* 0x0000000a1c1c7981 */ /* 0x000f62000c1e1b00 */
[----:B------:R-:W0:Y:S01]  /*4600*/  MUFU.RCP64H R7, UR15 ;  /* 0x0000000f00077d08 */ /* 0x000e220008001800 */
[----:B------:R-:W-:Y:S01]  /*4610*/  MOV R6, 0x1 ;  /* 0x0000000100067802 */ /* 0x000fe20000000f00 */
[----:B------:R-:W-:Y:S01]  /*4620*/  BSSY.RECONVERGENT B2, `(.L_x_813) ;  /* 0x0000014000027945 */ /* 0x000fe20003800200 */
[----:B------:R-:W-:-:S04]  /*4630*/  FSETP.GEU.AND P1, PT, |R31|, 6.5827683646048100446e-37, PT ;  /* 0x036000001f00780b */ /* 0x000fc80003f2e200 */
        /* <DEDUP_REMOVED lines=18> */
.L_x_814:
[----:B------:R-:W-:Y:S05]  /*4760*/  BSYNC.RECONVERGENT B2 ;  /* 0x0000000000027941 */ /* 0x000fea0003800200 */
.L_x_813:
[----:B------:R-:W-:Y:S02]  /*4770*/  IMAD.U32 R9, RZ, RZ, UR5 ;  /* 0x00000005ff097e24 */ /* 0x000fe4000f8e00ff */
[----:B------:R-:W-:Y:S02]  /*4780*/  IMAD.U32 R31, RZ, RZ, UR7 ;  /* 0x00000007ff1f7e24 */ /* 0x000fe4000f8e00ff */
[----:B------:R-:W-:-:S04]  /*4790*/  IMAD.WIDE R8, R9, 0x8, R4 ;  /* 0x0000000809087825 */ /* 0x000fc800078e0204 */
[----:B------:R-:W-:Y:S02]  /*47a0*/  IMAD.WIDE R30, R31, 0x8, R24 ;  /* 0x000000081f1e7825 */ /* 0x000fe400078e0218 */
[----:B------:R-:W2:Y:S04]  /*47b0*/  LDG.E.64 R8, desc[UR10][R8.64] ;  /* 0x0000000a08087981 */ /* 0x000ea8000c1e1b00 */
[----:B------:R-:W2:Y:S01]  /*47c0*/  LDG.E.64 R32, desc[UR10][R30.64] ;  /* 0x0000000a1e207981 */ /* 0x000ea2000c1e1b00 */
[----:B------:R-:W-:Y:S01]  /*47d0*/  DADD R6, R26, R6 ;  /* 0x000000001a067229 */ /* 0x000fe20000000006 */
[----:B------:R-:W-:Y:S01]  /*47e0*/  IMAD.U32 R0, RZ, RZ, UR13 ;  /* 0x0000000dff007e24 */ /* 0x000fe2000f8e00ff */
[----:B------:R-:W-:Y:S04]  /*47f0*/  BSSY.RECONVERGENT B2, `(.L_x_815) ;  /* 0x0000019000027945 */ /* 0x000fe80003800200 */
[----:B------:R-:W-:-:S02]  /*4800*/  FSETP.GEU.AND P1, PT, |R0|, 6.5827683646048100446e-37, PT ;  /* 0x036000000000780b */ /* 0x000fc40003f2e200 */
[----:B-----5:R-:W-:-:S08]  /*4810*/  DMUL R6, R28, R6 ;  /* 0x000000061c067228 */ /* 0x020fd00000000000 */
[----:B------:R-:W-:Y:S01]  /*4820*/  DMUL R22, R6, R12 ;  /* 0x0000000c06167228 */ /* 0x000fe20000000000 */
[----:B------:R-:W-:-:S05]  /*4830*/  IMAD.MOV.U32 R6, RZ, RZ, 0x1 ;  /* 0x00000001ff067424 */ /* 0x000fca00078e00ff */
        /* <DEDUP_REMOVED lines=11> */
[----:B--2---:R-:W-:-:S12]  /*48f0*/  DADD R26, R32, -R8 ;  /* 0x00000000201a7229 */ /* 0x004fd80000000808 */
        /* <DEDUP_REMOVED lines=8> */
.L_x_816:
[----:B------:R-:W-:Y:S05]  /*4980*/  BSYNC.RECONVERGENT B2 ;  /* 0x0000000000027941 */ /* 0x000fea0003800200 */
.L_x_815:
        /* <DEDUP_REMOVED lines=20> */
.L_x_818:
[----:B------:R-:W-:Y:S05]  /*4ad0*/  BSYNC.RECONVERGENT B2 ;  /* 0x0000000000027941 */ /* 0x000fea0003800200 */
.L_x_817:
[----:B------:R-:W-:Y:S01]  /*4ae0*/  IMAD.U32 R9, RZ, RZ, UR14 ;  /* 0x0000000eff097e24 */ /* 0x000fe2000f8e00ff */
[----:B------:R-:W-:-:S03]  /*4af0*/  DADD R6, R32, -R6 ;  /* 0x0000000020067229 */ /* 0x000fc60000000806 */
[----:B------:R-:W-:-:S05]  /*4b00*/  IMAD.WIDE R30, R9, 0x8, R30 ;  /* 0x00000008091e7825 */ /* 0x000fca00078e021e */
[----:B------:R1:W-:Y:S03]  /*4b10*/  STG.E.64 desc[UR10][R30.64], R6 ;  /* 0x000000061e007986 */ /* 0x0003e6000c101b0a */
.L_x_812:
[----:B------:R-:W-:Y:S05]  /*4b20*/  BSYNC.RECONVERGENT B0 ;  /* 0x0000000000007941 */ /* 0x000fea0003800200 */
.L_x_780:
[----:B------:R-:W-:Y:S01]  /*4b30*/  UIADD3 UR8, UP1, UPT, UR8, 0x8, URZ ;  /* 0x0000000808087890 */ /* 0x000fe2000ff3e0ff */
[----:B------:R-:W-:Y:S01]  /*4b40*/  IADD3 R36, P0, PT, R36, 0x8, RZ ;  /* 0x0000000824247810 */ /* 0x000fe20007f1e0ff */
[----:B------:R-:W-:Y:S01]  /*4b50*/  UIADD3 UR19, UPT, UPT, UR19, 0x1, URZ ;  /* 0x0000000113137890 */ /* 0x000fe2000fffe0ff */
[----:B------:R-:W-:Y:S01]  /*4b60*/  IADD3 R34, PT, PT, R34, UR14, RZ ;  /* 0x0000000e22227c10 */ /* 0x000fe2000fffe0ff */
[----:B------:R-:W-:Y:S02]  /*4b70*/  UIADD3.X UR9, UPT, UPT, URZ, UR9, URZ, UP1, !UPT ;  /* 0x00000009ff097290 */ /* 0x000fe40008ffe4ff */
[----:B------:R-:W-:Y:S01]  /*4b80*/  UISETP.NE.AND UP1, UPT, UR19, URZ, UPT ;  /* 0x000000ff1300728c */ /* 0x000fe2000bf25270 */
[----:B------:R-:W-:Y:S01]  /*4b90*/  IMAD.X R37, RZ, RZ, R37, P0 ;  /* 0x000000ffff257224 */ /* 0x000fe200000e0625 */
[----:B------:R-:W-:Y:S02]  /*4ba0*/  UIADD3 UR6, UPT, UPT, UR6, 0x1, URZ ;  /* 0x0000000106067890 */ /* 0x000fe4000fffe0ff */
[----:B------:R-:W-:-:S02]  /*4bb0*/  UIADD3 UR5, UPT, UPT, UR5, UR14, URZ ;  /* 0x0000000e05057290 */ /* 0x000fc4000fffe0ff */
[----:B------:R-:W-:-:S03]  /*4bc0*/  UIADD3 UR7, UPT, UPT, UR7, UR14, URZ ;  /* 0x0000000e07077290 */ /* 0x000fc6000fffe0ff */
[----:B------:R-:W-:Y:S09]  /*4bd0*/  BRA.U UP1, `(.L_x_819) ;  /* 0xffffffdd01b07547 */ /* 0x000ff2000b83ffff */
[----:B--2---:R-:W-:Y:S05]  /*4be0*/  EXIT ;  /* 0x000000000000794d */ /* 0x004fea0003800000 */
        .weak           $__internal_13_$__cuda_sm20_dblrcp_rn_slowpath_v3
        .type           $__internal_13_$__cuda_sm20_dblrcp_rn_slowpath_v3,@function
        .size           $__internal_13_$__cuda_sm20_dblrcp_rn_slowpath_v3,($__internal_14_$__cuda_sm20_div_rn_f64_full - $__internal_13_$__cuda_sm20_dblrcp_rn_slowpath_v3)
$__internal_13_$__cuda_sm20_dblrcp_rn_slowpath_v3:
        /* <DEDUP_REMOVED lines=25> */
.L_x_823:
        /* <DEDUP_REMOVED lines=10> */
.L_x_821:
[----:B------:R-:W-:Y:S01]  /*4e20*/  LOP3.LUT R11, R7, 0x80000, RZ, 0xfc, !PT ;  /* 0x00080000070b7812 */ /* 0x000fe200078efcff */
[----:B------:R-:W-:-:S07]  /*4e30*/  IMAD.MOV.U32 R10, RZ, RZ, R6 ;  /* 0x000000ffff0a7224 */ /* 0x000fce00078e0006 */
.L_x_822:
[----:B------:R-:W-:Y:S05]  /*4e40*/  BSYNC.RECONVERGENT B2 ;  /* 0x0000000000027941 */ /* 0x000fea0003800200 */
.L_x_820:
[----:B------:R-:W-:Y:S01]  /*4e50*/  MOV R6, R0 ;  /* 0x0000000000067202 */ /* 0x000fe20000000f00 */
[----:B------:R-:W-:-:S04]  /*4e60*/  IMAD.MOV.U32 R7, RZ, RZ, 0x0 ;  /* 0x00000000ff077424 */ /* 0x000fc800078e00ff */
[----:B------:R-:W-:Y:S05]  /*4e70*/  RET.REL.NODEC R6 `(_Z16fband_iso_notabuPdS_S_S_S_S_iiddddiidid) ;  /* 0xffffffb006607950 */ /* 0x000fea0003c3ffff */
        .weak           $__internal_14_$__cuda_sm20_div_rn_f64_full
        .type           $__internal_14_$__cuda_sm20_div_rn_f64_full,@function
        .size           $__internal_14_$__cuda_sm20_div_rn_f64_full,($_Z16fband_iso_notabuPdS_S_S_S_S_iiddddiidid$__internal_accurate_pow - $__internal_14_$__cuda_sm20_div_rn_f64_full)
$__internal_14_$__cuda_sm20_div_rn_f64_full:
[C---:B------:R-:W-:Y:S01]  /*4e80*/  FSETP.GEU.AND P0, PT, |R23|.reuse, 1.469367938527859385e-39, PT ;  /* 0x001000001700780b */ /* 0x040fe20003f0e200 */
[----:B------:R-:W-:Y:S01]  /*4e90*/  IMAD.MOV.U32 R41, RZ, RZ, R7 ;  /* 0x000000ffff297224 */ /* 0x000fe200078e0007 */
[C---:B------:R-:W-:Y:S01]  /*4ea0*/  LOP3.LUT R20, R23.reuse, 0x800fffff, RZ, 0xc0, !PT ;  /* 0x800fffff17147812 */ /* 0x040fe200078ec0ff */
[----:B------:R-:W-:Y:S01]  /*4eb0*/  IMAD.MOV.U32 R38, RZ, RZ, 0x1 ;  /* 0x00000001ff267424 */ /* 0x000fe200078e00ff */
[----:B------:R-:W-:Y:S01]  /*4ec0*/  LOP3.LUT R9, R23, 0x7ff00000, RZ, 0xc0, !PT ;  /* 0x7ff0000017097812 */ /* 0x000fe200078ec0ff */
[----:B------:R-:W-:Y:S01]  /*4ed0*/  IMAD.MOV.U32 R40, RZ, RZ, R6 ;  /* 0x000000ffff287224 */ /* 0x000fe200078e0006 */
[----:B------:R-:W-:Y:S01]  /*4ee0*/  LOP3.LUT R21, R20, 0x3ff00000, RZ, 0xfc, !PT ;  /* 0x3ff0000014157812 */ /* 0x000fe200078efcff */
[----:B------:R-:W-:Y:S01]  /*4ef0*/  IMAD.MOV.U32 R20, RZ, RZ, R22 ;  /* 0x000000ffff147224 */ /* 0x000fe200078e0016 */
[C---:B------:R-:W-:Y:S01]  /*4f00*/  FSETP.GEU.AND P2, PT, |R41|.reuse, 1.469367938527859385e-39, PT ;  /* 0x001000002900780b */ /* 0x040fe20003f4e200 */
[----:B------:R-:W-:Y:S01]  /*4f10*/  IMAD.MOV.U32 R42, RZ, RZ, R40 ;  /* 0x000000ffff2a7224 */ /* 0x000fe200078e0028 */
[----:B------:R-:W-:Y:S01]  /*4f20*/  LOP3.LUT R6, R41, 0x7ff00000, RZ, 0xc0, !PT ;  /* 0x7ff0000029067812 */ /* 0x000fe200078ec0ff */
[----:B------:R-:W-:Y:S02]  /*4f30*/  BSSY.RECONVERGENT B1, `(.L_x_824) ;  /* 0x0000053000017945 */ /* 0x000fe40003800200 */
[----:B------:R-:W-:Y:S01]  /*4f40*/  @!P0 DMUL R20, R22, 8.98846567431157953865e+307 ;  /* 0x7fe0000016148828 */ /* 0x000fe20000000000 */
[----:B------:R-:W-:-:S05]  /*4f50*/  ISETP.GE.U32.AND P1, PT, R6, R9, PT ;  /* 0x000000090600720c */ /* 0x000fca0003f26070 */
[----:B------:R-:W0:Y:S02]  /*4f60*/  MUFU.RCP64H R39, R21 ;  /* 0x0000001500277308 */ /* 0x000e240000001800 */
[----:B------:R-:W-:Y:S02]  /*4f70*/  @!P2 LOP3.LUT R7, R23, 0x7ff00000, RZ, 0xc0, !PT ;  /* 0x7ff000001707a812 */ /* 0x000fe400078ec0ff */
[----:B------:R-:W-:Y:S02]  /*4f80*/  @!P0 LOP3.LUT R9, R21, 0x7ff00000, RZ, 0xc0, !PT ;  /* 0x7ff0000015098812 */ /* 0x000fe400078ec0ff */
[----:B------:R-:W-:Y:S01]  /*4f90*/  @!P2 ISETP.GE.U32.AND P3, PT, R6, R7, PT ;  /* 0x000000070600a20c */ /* 0x000fe20003f66070 */
[----:B------:R-:W-:-:S05]  /*4fa0*/  IMAD.MOV.U32 R7, RZ, RZ, 0x1ca00000 ;  /* 0x1ca00000ff077424 */ /* 0x000fca00078e00ff */
[----:B------:R-:W-:-:S04]  /*4fb0*/  SEL R8, R7, 0x63400000, !P1 ;  /* 0x6340000007087807 */ /* 0x000fc80004800000 */
[----:B------:R-:W-:Y:S01]  /*4fc0*/  LOP3.LUT R43, R8, 0x800fffff, R41, 0xf8, !PT ;  /* 0x800fffff082b7812 */ /* 0x000fe200078ef829 */
[----:B0-----:R-:W-:Y:S01]  /*4fd0*/  DFMA R10, R38, -R20, 1 ;  /* 0x3ff00000260a742b */ /* 0x001fe20000000814 */
[----:B------:R-:W-:-:S07]  /*4fe0*/  MOV R8, R6 ;  /* 0x0000000600087202 */ /* 0x000fce0000000f00 */
[----:B------:R-:W-:-:S08]  /*4ff0*/  DFMA R10, R10, R10, R10 ;  /* 0x0000000a0a0a722b */ /* 0x000fd0000000000a */
[----:B------:R-:W-:Y:S01]  /*5000*/  DFMA R38, R38, R10, R38 ;  /* 0x0000000a2626722b */ /* 0x000fe20000000026 */
[----:B------:R-:W-:-:S04]  /*5010*/  @!P2 SEL R10, R7, 0x63400000, !P3 ;  /* 0x63400000070aa807 */ /* 0x000fc80005800000 */
[----:B------:R-:W-:-:S03]  /*5020*/  @!P2 LOP3.LUT R10, R10, 0x80000000, R41, 0xf8, !PT ;  /* 0x800000000a0aa812 */ /* 0x000fc600078ef829 */
[----:B------:R-:W-:Y:S01]  /*5030*/  DFMA R44, R38, -R20, 1 ;  /* 0x3ff00000262c742b */ /* 0x000fe20000000814 */
[----:B------:R-:W-:Y:S01]  /*5040*/  @!P2 LOP3.LUT R11, R10, 0x100000, RZ, 0xfc, !PT ;  /* 0x001000000a0ba812 */ /* 0x000fe200078efcff */
[----:B------:R-:W-:-:S06]  /*5050*/  @!P2 IMAD.MOV.U32 R10, RZ, RZ, RZ ;  /* 0x000000ffff0aa224 */ /* 0x000fcc00078e00ff */
[----:B------:R-:W-:Y:S02]  /*5060*/  DFMA R44, R38, R44, R38 ;  /* 0x0000002c262c722b */ /* 0x000fe40000000026 */
[----:B------:R-:W-:-:S08]  /*5070*/  @!P2 DFMA R42, R42, 2, -R10 ;  /* 0x400000002a2aa82b */ /* 0x000fd0000000080a */
[----:B------:R-:W-:Y:S02]  /*5080*/  DMUL R10, R44, R42 ;  /* 0x0000002a2c0a7228 */ /* 0x000fe40000000000 */
[----:B------:R-:W-:-:S06]  /*5090*/  @!P2 LOP3.LUT R8, R43, 0x7ff00000, RZ, 0xc0, !PT ;  /* 0x7ff000002b08a812 */ /* 0x000fcc00078ec0ff */
[----:B------:R-:W-:-:S08]  /*50a0*/  DFMA R38, R10, -R20, R42 ;  /* 0x800000140a26722b */ /* 0x000fd0000000002a */
[----:B------:R-:W-:Y:S01]  /*50b0*/  DFMA R38, R44, R38, R10 ;  /* 0x000000262c26722b */ /* 0x000fe2000000000a */
[----:B------:R-:W-:Y:S02]  /*50c0*/  VIADD R10, R8, 0xffffffff ;  /* 0xffffffff080a7836 */ /* 0x000fe40000000000 */
[----:B------:R-:W-:-:S03]  /*50d0*/  VIADD R11, R9, 0xffffffff ;  /* 0xffffffff090b7836 */ /* 0x000fc60000000000 */
[----:B------:R-:W-:-:S04]  /*50e0*/  ISETP.GT.U32.AND P0, PT, R10, 0x7feffffe, PT ;  /* 0x7feffffe0a00780c */ /* 0x000fc80003f04070 */
[----:B------:R-:W-:-:S13]  /*50f0*/  ISETP.GT.U32.OR P0, PT, R11, 0x7feffffe, P0 ;  /* 0x7feffffe0b00780c */ /* 0x000fda0000704470 */
        /* <DEDUP_REMOVED lines=30> */
.L_x_825:
        /* <DEDUP_REMOVED lines=17> */
.L_x_828:
[----:B------:R-:W-:Y:S01]  /*53f0*/  LOP3.LUT R7, R23, 0x80000, RZ, 0xfc, !PT ;  /* 0x0008000017077812 */ /* 0x000fe200078efcff */
[----:B------:R-:W-:-:S03]  /*5400*/  IMAD.MOV.U32 R10, RZ, RZ, R22 ;  /* 0x000000ffff0a7224 */ /* 0x000fc600078e0016 */
[----:B------:R-:W-:Y:S01]  /*5410*/  MOV R11, R7 ;  /* 0x00000007000b7202 */ /* 0x000fe20000000f00 */
[----:B------:R-:W-:Y:S06]  /*5420*/  BRA `(.L_x_826) ;  /* 0x00000000000c7947 */ /* 0x000fec0003800000 */
.L_x_827:
[----:B------:R-:W-:Y:S01]  /*5430*/  LOP3.LUT R7, R41, 0x80000, RZ, 0xfc, !PT ;  /* 0x0008000029077812 */ /* 0x000fe200078efcff */
[----:B------:R-:W-:-:S04]  /*5440*/  IMAD.MOV.U32 R10, RZ, RZ, R40 ;  /* 0x000000ffff0a7224 */ /* 0x000fc800078e0028 */
[----:B------:R-:W-:-:S07]  /*5450*/  IMAD.MOV.U32 R11, RZ, RZ, R7 ;  /* 0x000000ffff0b7224 */ /* 0x000fce00078e0007 */
.L_x_826:
[----:B------:R-:W-:Y:S05]  /*5460*/  BSYNC.RECONVERGENT B1 ;  /* 0x0000000000017941 */ /* 0x000fea0003800200 */
.L_x_824:
[----:B------:R-:W-:Y:S02]  /*5470*/  IMAD.MOV.U32 R8, RZ, RZ, R0 ;  /* 0x000000ffff087224 */ /* 0x000fe400078e0000 */
[----:B------:R-:W-:Y:S02]  /*5480*/  IMAD.MOV.U32 R9, RZ, RZ, 0x0 ;  /* 0x00000000ff097424 */ /* 0x000fe400078e00ff */
[----:B------:R-:W-:Y:S02]  /*5490*/  IMAD.MOV.U32 R6, RZ, RZ, R10 ;  /* 0x000000ffff067224 */ /* 0x000fe400078e000a */
[----:B------:R-:W-:Y:S01]  /*54a0*/  IMAD.MOV.U32 R7, RZ, RZ, R11 ;  /* 0x000000ffff077224 */ /* 0x000fe200078e000b */
[----:B------:R-:W-:Y:S06]  /*54b0*/  RET.REL.NODEC R8 `(_Z16fband_iso_notabuPdS_S_S_S_S_iiddddiidid) ;  /* 0xffffffa808d07950 */ /* 0x000fec0003c3ffff */
        .type           $_Z16fband_iso_notabuPdS_S_S_S_S_iiddddiidid$__internal_accurate_pow,@function
        .size           $_Z16fband_iso_notabuPdS_S_S_S_S_iiddddiidid$__internal_accurate_pow,(.L_x_1195 - $_Z16fband_iso_notabuPdS_S_S_S_S_iiddddiidid$__internal_accurate_pow)
$_Z16fband_iso_notabuPdS_S_S_S_S_iiddddiidid$__internal_accurate_pow:
[----:B------:R-:W-:Y:S01]  /*54c0*/  ISETP.GT.U32.AND P5, PT, R11, 0xfffff, PT ;  /* 0x000fffff0b00780c */ /* 0x000fe20003fa4070 */
[--C-:B------:R-:W-:Y:S01]  /*54d0*/  IMAD.MOV.U32 R6, RZ, RZ, R11.reuse ;  /* 0x000000ffff067224 */ /* 0x100fe200078e000b */
[----:B------:R-:W-:Y:S01]  /*54e0*/  UMOV UR26, 0x7d2cafe2 ;  /* 0x7d2cafe2001a7882 */ /* 0x000fe20000000000 */
[----:B------:R-:W-:Y:S01]  /*54f0*/  IMAD.MOV.U32 R22, RZ, RZ, RZ ;  /* 0x000000ffff167224 */ /* 0x000fe200078e00ff */
[----:B------:R-:W-:Y:S01]  /*5500*/  UMOV UR27, 0x3eb0f5ff ;  /* 0x3eb0f5ff001b7882 */ /* 0x000fe20000000000 */
[----:B------:R-:W-:Y:S01]  /*5510*/  SHF.R.U32.HI R44, RZ, 0x14, R11 ;  /* 0x00000014ff2c7819 */ /* 0x000fe2000001160b */
[----:B------:R-:W-:Y:S01]  /*5520*/  UMOV UR28, 0x3b39803f ;  /* 0x3b39803f001c7882 */ /* 0x000fe20000000000 */
[----:B------:R-:W-:-:S06]  /*5530*/  UMOV UR29, 0x3c7abc9e ;  /* 0x3c7abc9e001d7882 */ /* 0x000fcc0000000000 */
[----:B------:R-:W-:-:S10]  /*5540*/  @!P5 DMUL R8, R10, 1.80143985094819840000e+16 ;  /* 0x435000000a08d828 */ /* 0x000fd40000000000 */
[----:B------:R-:W-:Y:S01]  /*5550*/  @!P5 IMAD.MOV.U32 R6, RZ, RZ, R9 ;  /* 0x000000ffff06d224 */ /* 0x000fe200078e0009 */
[----:B------:R-:W-:Y:S02]  /*5560*/  @!P5 MOV R10, R8 ;  /* 0x00000008000ad202 */ /* 0x000fe40000000f00 */
[----:B------:R-:W-:Y:S02]  /*5570*/  @!P5 LEA.HI R44, R9, 0xffffffca, RZ, 0xc ;  /* 0xffffffca092cd811 */ /* 0x000fe400078f60ff */
[----:B------:R-:W-:Y:S01]  /*5580*/  LOP3.LUT R7, R6, 0x800fffff, RZ, 0xc0, !PT ;  /* 0x800fffff06077812 */ /* 0x000fe200078ec0ff */
[----:B------:R-:W-:-:S03]  /*5590*/  IMAD.MOV.U32 R20, RZ, RZ, R10 ;  /* 0x000000ffff147224 */ /* 0x000fc600078e000a */
[----:B------:R-:W-:-:S04]  /*55a0*/  LOP3.LUT R7, R7, 0x3ff00000, RZ, 0xfc, !PT ;  /* 0x3ff0000007077812 */ /* 0x000fc800078efcff */
[----:B------:R-:W-:Y:S01]  /*55b0*/  ISETP.GE.U32.AND P6, PT, R7, 0x3ff6a09f, PT ;  /* 0x3ff6a09f0700780c */ /* 0x000fe20003fc6070 */
[----:B------:R-:W-:-:S12]  /*55c0*/  IMAD.MOV.U32 R21, RZ, RZ, R7 ;  /* 0x000000ffff157224 */ /* 0x000fd800078e0007 */
[----:B------:R-:W-:-:S04]  /*55d0*/  @P6 VIADD R6, R21, 0xfff00000 ;  /* 0xfff0000015066836 */ /* 0x000fc80000000000 */
[----:B------:R-:W-:-:S06]  /*55e0*/  @P6 IMAD.MOV.U32 R21, RZ, RZ, R6 ;  /* 0x000000ffff156224 */ /* 0x000fcc00078e0006 */
        /* <DEDUP_REMOVED lines=40> */
[----:B------:R-:W-:Y:S01]  /*5870*/  VIADD R21, R39, 0x100000 ;  /* 0x0010000027157836 */ /* 0x000fe20000000000 */
[----:B------:R-:W-:-:S04]  /*5880*/  MOV R20, R38 ;  /* 0x0000002600147202 */ /* 0x000fc80000000f00 */
[----:B------:R-:W-:Y:S01]  /*5890*/  DADD R8, R8, -UR26 ;  /* 0x8000001a08087e29 */ /* 0x000fe20008000000 */
[----:B------:R-:W-:Y:S01]  /*58a0*/  UMOV UR26, 0x80000000 ;  /* 0x80000000001a7882 */ /* 0x000fe20000000000 */
[C---:B------:R-:W-:Y:S01]  /*58b0*/  DFMA R20, R40.reuse, R20, R22 ;  /* 0x000000142814722b */ /* 0x040fe20000000016 */
[----:B------:R-:W-:Y:S01]  /*58c0*/  UMOV UR27, 0x43300000 ;  /* 0x43300000001b7882 */ /* 0x000fe20000000000 */
        /* <DEDUP_REMOVED lines=18> */
[----:B------:R-:W-:Y:S02]  /*59f0*/  @P6 VIADD R6, R44, 0xfffffc02 ;  /* 0xfffffc022c066836 */ /* 0x000fe40000000000 */
[----:B------:R-:W-:-:S03]  /*5a00*/  IMAD.MOV.U32 R7, RZ, RZ, 0x43300000 ;  /* 0x43300000ff077424 */ /* 0x000fc600078e00ff */
[----:B------:R-:W-:Y:S01]  /*5a10*/  DADD R8, R8, R40 ;  /* 0x0000000008087229 */ /* 0x000fe20000000028 */
[----:B------:R-:W-:Y:S01]  /*5a20*/  LOP3.LUT R6, R6, 0x80000000, RZ, 0x3c, !PT ;  /* 0x8000000006067812 */ /* 0x000fe200078e3cff */
[----:B------:R-:W-:-:S05]  /*5a30*/  IMAD.U32 R44, RZ, RZ, UR4 ;  /* 0x00000004ff2c7e24 */ /* 0x000fca000f8e00ff */
[----:B------:R-:W-:Y:S01]  /*5a40*/  DADD R6, R6, -UR26 ;  /* 0x8000001a06067e29 */ /* 0x000fe20008000000 */
[----:B------:R-:W-:Y:S01]  /*5a50*/  UMOV UR26, 0xfefa39ef ;  /* 0xfefa39ef001a7882 */ /* 0x000fe20000000000 */
[----:B------:R-:W-:Y:S01]  /*5a60*/  DADD R38, R38, R8 ;  /* 0x0000000026267229 */ /* 0x000fe20000000008 */
[----:B------:R-:W-:-:S07]  /*5a70*/  UMOV UR27, 0x3fe62e42 ;  /* 0x3fe62e42001b7882 */ /* 0x000fce0000000000 */
[----:B------:R-:W-:-:S08]  /*5a80*/  DADD R20, R10, R38 ;  /* 0x000000000a147229 */ /* 0x000fd00000000026 */
[--C-:B------:R-:W-:Y:S02]  /*5a90*/  DFMA R8, R6, UR26, R20.reuse ;  /* 0x0000001a06087c2b */ /* 0x100fe40008000014 */
[----:B------:R-:W-:-:S06]  /*5aa0*/  DADD R22, R10, -R20 ;  /* 0x000000000a167229 */ /* 0x000fcc0000000814 */
[----:B------:R-:W-:Y:S02]  /*5ab0*/  DFMA R10, R6, -UR26, R8 ;  /* 0x8000001a060a7c2b */ /* 0x000fe40008000008 */
[----:B------:R-:W-:-:S06]  /*5ac0*/  DADD R22, R38, R22 ;  /* 0x0000000026167229 */ /* 0x000fcc0000000016 */
[----:B------:R-:W-:-:S08]  /*5ad0*/  DADD R10, -R20, R10 ;  /* 0x00000000140a7229 */ /* 0x000fd0000000010a */
[----:B------:R-:W-:Y:S01]  /*5ae0*/  DADD R10, R22, -R10 ;  /* 0x00000000160a7229 */ /* 0x000fe2000000080a */
[----:B------:R-:W-:Y:S02]  /*5af0*/  IMAD.MOV.U32 R22, RZ, RZ, 0x652b82fe ;  /* 0x652b82feff167424 */ /* 0x000fe400078e00ff */
[----:B------:R-:W-:-:S05]  /*5b00*/  IMAD.MOV.U32 R23, RZ, RZ, 0x3ff71547 ;  /* 0x3ff71547ff177424 */ /* 0x000fca00078e00ff */
[----:B------:R-:W-:Y:S01]  /*5b10*/  DFMA R10, R6, UR28, R10 ;  /* 0x0000001c060a7c2b */ /* 0x000fe2000800000a */
[C---:B------:R-:W-:Y:S01]  /*5b20*/  IMAD.SHL.U32 R6, R45.reuse, 0x2, RZ ;  /* 0x000000022d067824 */ /* 0x040fe200078e00ff */
[----:B------:R-:W-:-:S04]  /*5b30*/  LOP3.LUT R7, R45, 0xff0fffff, RZ, 0xc0, !PT ;  /* 0xff0fffff2d077812 */ /* 0x000fc800078ec0ff */
[----:B------:R-:W-:Y:S02]  /*5b40*/  ISETP.GT.U32.AND P5, PT, R6, -0x2000001, PT ;  /* 0xfdffffff0600780c */ /* 0x000fe40003fa4070 */
[----:B------:R-:W-:Y:S02]  /*5b50*/  DADD R20, R8, R10 ;  /* 0x0000000008147229 */ /* 0x000fe4000000000a */
[----:B------:R-:W-:-:S06]  /*5b60*/  SEL R45, R7, R45, P5 ;  /* 0x0000002d072d7207 */ /* 0x000fcc0002800000 */
        /* <DEDUP_REMOVED lines=61> */
.L_x_829:
[----:B------:R-:W-:Y:S01]  /*5f40*/  DFMA R10, R10, R20, R20 ;  /* 0x000000140a0a722b */ /* 0x000fe20000000014 */
[----:B------:R-:W-:Y:S01]  /*5f50*/  IMAD.MOV.U32 R8, RZ, RZ, R0 ;  /* 0x000000ffff087224 */ /* 0x000fe200078e0000 */
[----:B------:R-:W-:Y:S01]  /*5f60*/  DSETP.NEU.AND P5, PT, |R20|, +INF , PT ;  /* 0x7ff000001400742a */ /* 0x000fe20003fad200 */
[----:B------:R-:W-:-:S07]  /*5f70*/  IMAD.MOV.U32 R9, RZ, RZ, 0x0 ;  /* 0x00000000ff097424 */ /* 0x000fce00078e00ff */
[----:B------:R-:W-:Y:S02]  /*5f80*/  FSEL R7, R20, R10, !P5 ;  /* 0x0000000a14077208 */ /* 0x000fe40006800000 */
[----:B------:R-:W-:Y:S01]  /*5f90*/  FSEL R6, R21, R11, !P5 ;  /* 0x0000000b15067208 */ /* 0x000fe20006800000 */
[----:B------:R-:W-:Y:S06]  /*5fa0*/  RET.REL.NODEC R8 `(_Z16fband_iso_notabuPdS_S_S_S_S_iiddddiidid) ;  /* 0xffffffa008147950 */ /* 0x000fec0003c3ffff */
.L_x_830:
        /* <DEDUP_REMOVED lines=13> */
.L_x_1195:


//--------------------- .text._Z14fband_iso_tabuPdS_S_S_S_S_S_S_S_S_iiddddiidid --------------------------
	.section	.text._Z14fband_iso_tabuPdS_S_S_S_S_S_S_S_S_iiddddiidid,"ax",@progbits
	.align	128
        .global         _Z14fband_iso_tabuPdS_S_S_S_S_S_S_S_S_iiddddiidid
        .type           _Z14fband_iso_tabuPdS_S_S_S_S_S_S_S_S_iiddddiidid,@function
        .size           _Z14fband_iso_tabuPdS_S_S_S_S_S_S_S_S_iiddddiidid,(.L_x_1198 - _Z14fband_iso_tabuPdS_S_S_S_S_S_S_S_S_iiddddiidid)
        .other          _Z14fband_iso_tabuPdS_S_S_S_S_S_S_S_S_iiddddiidid,@"STO_CUDA_ENTRY STV_DEFAULT"
_Z14fband_iso_tabuPdS_S_S_S_S_S_S_S_S_iiddddiidid:
.text._Z14fband_iso_tabuPdS_S_S_S_S_S_S_S_S_iiddddiidid:
        /* <DEDUP_REMOVED lines=17> */
[----:B------:R-:W-:-:S07]  /*0110*/  IMAD.MOV.U32 R2, RZ, RZ, 0x1 ;  /* 0x00000001ff027424 */ /* 0x000fce00078e00ff */
[----:B------:R-:W2:Y:S08]  /*0120*/  LDC.64 R10, c[0x0][0x3e0] ;  /* 0x0000f800ff0a7b82 */ /* 0x000eb00000000a00 */
[----:B------:R-:W3:Y:S01]  /*0130*/  LDC R13, c[0x0][0x3e4] ;  /* 0x0000f900ff0d7b82 */ /* 0x000ee20000000800 */
[----:B0-----:R-:W1:Y:S07]  /*0140*/  MUFU.RCP64H R3, UR4 ;  /* 0x0000000400037d08 */ /* 0x001e6e0008001800 */
[----:B------:R-:W0:Y:S01]  /*0150*/  LDC.64 R16, c[0x0][0x3c8] ;  /* 0x0000f200ff107b82 */ /* 0x000e220000000a00 */
[----:B-1----:R-:W-:Y:S01]  /*0160*/  DFMA R4, R2, -R8, 1 ;  /* 0x3ff000000204742b */ /* 0x002fe20000000808 */
[----:B---3--:R-:W-:-:S07]  /*0170*/  FSETP.GEU.AND P1, PT, |R13|, 6.5827683646048100446e-37, PT ;  /* 0x036000000d00780b */ /* 0x008fce0003f2e200 */
[----:B------:R-:W-:Y:S01]  /*0180*/  DFMA R4, R4, R4, R4 ;  /* 0x000000040404722b */ /* 0x000fe20000000004 */
[----:B0-----:R-:W-:-:S07]  /*0190*/  IMAD.WIDE R16, R6, 0x8, R16 ;  /* 0x0000000806107825 */ /* 0x001fce00078e0210 */
[----:B------:R-:W-:-:S08]  /*01a0*/  DFMA R4, R2, R4, R2 ;  /* 0x000000040204722b */ /* 0x000fd00000000002 */
[----:B------:R-:W-:-:S08]  /*01b0*/  DFMA R2, R4, -R8, 1 ;  /* 0x3ff000000402742b */ /* 0x000fd00000000808 */
[----:B------:R-:W-:-:S08]  /*01c0*/  DFMA R2, R4, R2, R4 ;  /* 0x000000020402722b */ /* 0x000fd00000000004 */
[----:B--2---:R-:W-:-:S08]  /*01d0*/  DMUL R4, R2, R10 ;  /* 0x0000000a02047228 */ /* 0x004fd00000000000 */
[----:B------:R-:W-:-:S08]  /*01e0*/  DFMA R8, R4, -R8, R10 ;  /* 0x800000080408722b */ /* 0x000fd0000000000a */
[----:B------:R-:W-:Y:S01]  /*01f0*/  DFMA R2, R2, R8, R4 ;  /* 0x000000080202722b */ /* 0x000fe20000000004 */
[C---:B------:R-:W-:Y:S02]  /*0200*/  IMAD R5, R6.reuse, R12, R6 ;  /* 0x0000000c06057224 */ /* 0x040fe400078e0206 */
[----:B------:R-:W-:-:S07]  /*0210*/  IMAD R4, R6, UR6, R7 ;  /* 0x0000000606047c24 */ /* 0x000fce000f8e0207 */
        /* <DEDUP_REMOVED lines=10> */
[----:B------:R-:W-:Y:S05]  /*02c0*/  CALL.REL.NOINC `($__internal_16_$__cuda_sm20_div_rn_f64_full) ;  /* 0x0000005c00587944 */ /* 0x000fea0003c00000 */
[----:B------:R-:W-:Y:S02]  /*02d0*/  IMAD.MOV.U32 R2, RZ, RZ, R42 ;  /* 0x000000ffff027224 */ /* 0x000fe400078e002a */
[----:B------:R-:W-:-:S07]  /*02e0*/  IMAD.MOV.U32 R3, RZ, RZ, R43 ;  /* 0x000000ffff037224 */ /* 0x000fce00078e002b */
.L_x_831:
[----:B------:R-:W0:Y:S01]  /*02f0*/  LDC.64 R10, c[0x0][0x410] ;  /* 0x00010400ff0a7b82 */ /* 0x000e220000000a00 */
[----:B------:R-:W1:Y:S01]  /*0300*/  LDCU UR38, c[0x0][0x408] ;  /* 0x00008100ff2677ac */ /* 0x000e620008000800 */
[----:B------:R-:W-:Y:S01]  /*0310*/  DSETP.NAN.AND P0, PT, R2, R2, PT ;  /* 0x000000020200722a */ /* 0x000fe20003f08000 */
[----:B------:R-:W-:Y:S01]  /*0320*/  BSSY.RECONVERGENT B0, `(.L_x_832) ;  /* 0x00002bb000007945 */ /* 0x000fe20003800200 */
[----:B------:R-:W-:Y:S01]  /*0330*/  UMOV UR4, 0x54442eea ;  /* 0x54442eea00047882 */ /* 0x000fe20000000000 */
[----:B------:R-:W-:Y:S01]  /*0340*/  UMOV UR5, 0x401921fb ;  /* 0x401921fb00057882 */ /* 0x000fe20000000000 */
[----:B------:R-:W2:Y:S02]  /*0350*/  LDCU.64 UR8, c[0x0][0x358] ;  /* 0x00006b00ff0877ac */ /* 0x000ea40008000a00 */
[----:B------:R-:W3:Y:S01]  /*0360*/  LDC.64 R12, c[0x0][0x3f0] ;  /* 0x0000fc00ff0c7b82 */ /* 0x000ee20000000a00 */
[----:B------:R-:W4:Y:S01]  /*0370*/  LDCU.64 UR16, c[0x0][0x3d8] ;  /* 0x00007b00ff1077ac */ /* 0x000f220008000a00 */
[----:B------:R-:W0:Y:S06]  /*0380*/  LDCU.64 UR18, c[0x0][0x3d8] ;  /* 0x00007b00ff1277ac */ /* 0x000e2c0008000a00 */
[----:B------:R-:W1:Y:S01]  /*0390*/  LDC.64 R8, c[0x0][0x3f8] ;  /* 0x0000fe00ff087b82 */ /* 0x000e620000000a00 */
[----:B------:R-:W0:Y:S01]  /*03a0*/  LDCU.64 UR20, c[0x0][0x3d8] ;  /* 0x00007b00ff1477ac */ /* 0x000e220008000a00 */
[----:B------:R-:W0:Y:S02]  /*03b0*/  LDCU UR39, c[0x0][0x3d0] ;  /* 0x00007a00ff2777ac */ /* 0x000e240008000800 */
[----:B0-----:R-:W-:-:S02]  /*03c0*/  DADD R18, R10, R10 ;  /* 0x000000000a127229 */ /* 0x001fc4000000000a */
[----:B------:R-:W-:Y:S01]  /*03d0*/  DMUL R14, R10, UR4 ;  /* 0x000000040a0e7c28 */ /* 0x000fe20008000000 */
[----:B------:R-:W0:Y:S01]  /*03e0*/  LDCU UR40, c[0x0][0x3d0] ;  /* 0x00007a00ff2877ac */ /* 0x000e220008000800 */
[----:B------:R-:W-:Y:S01]  /*03f0*/  DADD R10, R2, 2 ;  /* 0x40000000020a7429 */ /* 0x000fe20000000000 */
[----:B------:R-:W0:Y:S01]  /*0400*/  LDCU UR41, c[0x0][0x3d0] ;  /* 0x00007a00ff2977ac */ /* 0x000e220008000800 */
[----:B---3--:R-:W-:-:S04]  /*0410*/  DADD R12, -R12, 1 ;  /* 0x3ff000000c0c7429 */ /* 0x008fc80000000100 */
[----:B------:R-:W-:Y:S01]  /*0420*/  R2UR UR12, R18 ;  /* 0x00000000120c72ca */ /* 0x000fe200000e0000 */
[----:B------:R-:W3:Y:S01]  /*0430*/  LDCU UR42, c[0x0][0x3dc] ;  /* 0x00007b80ff2a77ac */ /* 0x000ee20008000800 */
[----:B------:R-:W-:Y:S02]  /*0440*/  R2UR UR13, R19 ;  /* 0x00000000130d72ca */ /* 0x000fe400000e0000 */
[----:B------:R-:W-:Y:S01]  /*0450*/  R2UR UR10, R14 ;  /* 0x000000000e0a72ca */ /* 0x000fe200000e0000 */
[----:B------:R-:W0:Y:S01]  /*0460*/  LDCU UR43, c[0x0][0x3dc] ;  /* 0x00007b80ff2b77ac */ /* 0x000e220008000800 */
[----:B------:R-:W-:Y:S01]  /*0470*/  R2UR UR11, R15 ;  /* 0x000000000f0b72ca */ /* 0x000fe200000e0000 */
[----:B-1----:R-:W-:Y:S01]  /*0480*/  IMAD R0, R9, UR38, RZ ;  /* 0x0000002609007c24 */ /* 0x002fe2000f8e02ff */
[----:B------:R-:W-:Y:S01]  /*0490*/  R2UR UR14, R12 ;  /* 0x000000000c0e72ca */ /* 0x000fe200000e0000 */
[----:B------:R-:W1:Y:S01]  /*04a0*/  LDCU UR44, c[0x0][0x3dc] ;  /* 0x00007b80ff2c77ac */ /* 0x000e620008000800 */
[----:B------:R-:W-:-:S02]  /*04b0*/  R2UR UR15, R13 ;  /* 0x000000000d0f72ca */ /* 0x000fc400000e0000 */
[----:B------:R-:W-:Y:S01]  /*04c0*/  LOP3.LUT R15, R11, 0x7ff00000, RZ, 0xc0, !PT ;  /* 0x7ff000000b0f7812 */ /* 0x000fe200078ec0ff */
[----:B------:R-:W0:Y:S01]  /*04d0*/  LDCU.64 UR22, c[0x0][0x380] ;  /* 0x00007000ff1677ac */ /* 0x000e220008000a00 */
[----:B------:R-:W-:Y:S01]  /*04e0*/  IADD3 R13, PT, PT, R8, -0x1, RZ ;  /* 0xffffffff080d7810 */ /* 0x000fe20007ffe0ff */
[----:B------:R-:W0:Y:S01]  /*04f0*/  LDCU.64 UR24, c[0x0][0x380] ;  /* 0x00007000ff1877ac */ /* 0x000e220008000a00 */
[----:B------:R-:W0:Y:S01]  /*0500*/  LDCU.64 UR26, c[0x0][0x380] ;  /* 0x00007000ff1a77ac */ /* 0x000e220008000a00 */
[----:B------:R-:W0:Y:S01]  /*0510*/  LDCU.64 UR28, c[0x0][0x400] ;  /* 0x00008000ff1c77ac */ /* 0x000e220008000a00 */
[----:B------:R-:W0:Y:S01]  /*0520*/  LDCU.64 UR30, c[0x0][0x400] ;  /* 0x00008000ff1e77ac */ /* 0x000e220008000a00 */
[----:B------:R-:W0:Y:S01]  /*0530*/  LDCU.64 UR32, c[0x0][0x390] ;  /* 0x00007200ff2077ac */ /* 0x000e220008000a00 */
[----:B------:R-:W0:Y:S01]  /*0540*/  LDCU.64 UR34, c[0x0][0x390] ;  /* 0x00007200ff2277ac */ /* 0x000e220008000a00 */
[----:B------:R-:W0:Y:S01]  /*0550*/  LDCU.64 UR36, c[0x0][0x390] ;  /* 0x00007200ff2477ac */ /* 0x000e220008000a00 */
[----:B------:R-:W-:Y:S01]  /*0560*/  UMOV UR4, URZ ;  /* 0x000000ff00047c82 */ /* 0x000fe20008000000 */
[----:B------:R-:W-:Y:S01]  /*0570*/  UMOV UR5, 0x40000000 ;  /* 0x4000000000057882 */ /* 0x000fe20000000000 */
[----:B--234-:R-:W-:Y:S05]  /*0580*/  @!P0 BRA `(.L_x_833) ;  /* 0x0000000c00788947 */ /* 0x01cfea0003800000 */
[----:B------:R-:W2:Y:S01]  /*0590*/  LDC.64 R30, c[0x0][0x3b8] ;  /* 0x0000ee00ff1e7b82 */ /* 0x000ea20000000a00 */
[----:B------:R-:W3:Y:S01]  /*05a0*/  LDCU.64 UR6, c[0x0][0x390] ;  /* 0x00007200ff0677ac */ /* 0x000ee20008000a00 */
[----:B------:R-:W-:Y:S01]  /*05b0*/  SHF.R.S32.HI R29, RZ, 0x1f, R5 ;  /* 0x0000001fff1d7819 */ /* 0x000fe20000011405 */
[--C-:B------:R-:W-:Y:S01]  /*05c0*/  IMAD R10, R13, R9, R6.reuse ;  /* 0x000000090d0a7224 */ /* 0x100fe200078e0206 */
[-C--:B------:R-:W-:Y:S01]  /*05d0*/  IADD3 R11, P0, PT, R5, R8.reuse, RZ ;  /* 0x00000008050b7210 */ /* 0x080fe20007f1e0ff */
[----:B------:R-:W4:Y:S02]  /*05e0*/  LDCU UR45, c[0x0][0x3f8] ;  /* 0x00007f00ff2d77ac */ /* 0x000f240008000800 */
[----:B------:R-:W-:Y:S01]  /*05f0*/  IMAD R33, R10, UR38, R7 ;  /* 0x000000260a217c24 */ /* 0x000fe2000f8e0207 */
[----:B------:R-:W-:Y:S01]  /*0600*/  LEA.HI.X.SX32 R12, R8, R29, 0x1, P0 ;  /* 0x0000001d080c7211 */ /* 0x000fe200000f0eff */
[----:B------:R-:W-:-:S04]  /*0610*/  IMAD R8, R9, R8, R6 ;  /* 0x0000000809087224 */ /* 0x000fc800078e0206 */
[----:B------:R-:W-:Y:S01]  /*0620*/  IMAD R35, R8, UR38, R7 ;  /* 0x0000002608237c24 */ /* 0x000fe2000f8e0207 */
[----:B---3--:R-:W-:-:S04]  /*0630*/  LEA R44, P0, R11, UR6, 0x3 ;  /* 0x000000060b2c7c11 */ /* 0x008fc8000f8018ff */
[----:B------:R-:W-:Y:S01]  /*0640*/  LEA.HI.X R45, R11, UR7, R12, 0x3, P0 ;  /* 0x000000070b2d7c11 */ /* 0x000fe200080f1c0c */
[----:B--2---:R-:W-:-:S04]  /*0650*/  IMAD.WIDE.U32 R30, R13, 0x8, R30 ;  /* 0x000000080d1e7825 */ /* 0x004fc800078e001e */
[----:B------:R-:W-:Y:S02]  /*0660*/  IMAD.MOV.U32 R28, RZ, RZ, R30 ;  /* 0x000000ffff1c7224 */ /* 0x000fe400078e001e */
[----:B------:R-:W-:Y:S02]  /*0670*/  IMAD.MOV.U32 R30, RZ, RZ, 0x1 ;  /* 0x00000001ff1e7424 */ /* 0x000fe400078e00ff */
[----:B----4-:R-:W-:-:S07]  /*0680*/  IMAD.U32 R32, RZ, RZ, UR45 ;  /* 0x0000002dff207e24 */ /* 0x010fce000f8e00ff */
.L_x_849:
[----:B------:R-:W-:Y:S01]  /*0690*/  ISETP.NE.AND P0, PT, R30, 0x1, PT ;  /* 0x000000011e00780c */ /* 0x000fe20003f05270 */
[----:B------:R-:W-:-:S12]  /*06a0*/  BSSY.RECONVERGENT B2, `(.L_x_834) ;  /* 0x00000c3000027945 */ /* 0x000fd80003800200 */
[----:B012---:R-:W-:Y:S05]  /*06b0*/  @!P0 BRA `(.L_x_835) ;  /* 0x0000000800a08947 */ /* 0x007fea0003800000 */
[----:B------:R-:W2:Y:S01]  /*06c0*/  LDC.64 R40, c[0x0][0x3c0] ;  /* 0x0000f000ff287b82 */ /* 0x000ea20000000a00 */
[----:B------:R-:W3:Y:S01]  /*06d0*/  LDG.E.64 R36, desc[UR8][R16.64] ;  /* 0x0000000810247981 */ /* 0x000ee2000c1e1b00 */
[----:B--2---:R-:W-:-:S06]  /*06e0*/  IMAD.WIDE R40, R33, 0x8, R40 ;  /* 0x0000000821287825 */ /* 0x004fcc00078e0228 */
[----:B------:R-:W3:Y:S01]  /*06f0*/  LDG.E.64 R40, desc[UR8][R40.64] ;  /* 0x0000000828287981 */ /* 0x000ee2000c1e1b00 */
[----:B------:R-:W-:Y:S01]  /*0700*/  MOV R8, 0x1 ;  /* 0x0000000100087802 */ /* 0x000fe20000000f00 */
[----:B------:R-:W-:Y:S01]  /*0710*/  BSSY.RECONVERGENT B3, `(.L_x_836) ;  /* 0x0000013000037945 */ /* 0x000fe20003800200 */
[----:B---3--:R-:W-:-:S06]  /*0720*/  DFMA R20, R40, UR16, R36 ;  /* 0x0000001028147c2b */ /* 0x008fcc0008000024 */
[----:B------:R-:W2:Y:S02]  /*0730*/  MUFU.RCP64H R9, R21 ;  /* 0x0000001500097308 */ /* 0x000ea40000001800 */
[----:B--2---:R-:W-:-:S08]  /*0740*/  DFMA R10, -R20, R8, 1 ;  /* 0x3ff00000140a742b */ /* 0x004fd00000000108 */
        /* <DEDUP_REMOVED lines=14> */
[----:B01----:R-:W-:Y:S05]  /*0830*/  CALL.REL.NOINC `($__internal_16_$__cuda_sm20_div_rn_f64_full) ;  /* 0x0000005400fc7944 */ /* 0x003fea0003c00000 */
.L_x_837:
[----:B01----:R-:W-:Y:S05]  /*0840*/  BSYNC.RECONVERGENT B3 ;  /* 0x0000000000037941 */ /* 0x003fea0003800200 */
.L_x_836:
[----:B------:R-:W-:Y:S01]  /*0850*/  UMOV UR6, 0xe7210be9 ;  /* 0xe7210be900067882 */ /* 0x000fe20000000000 */
[----:B------:R-:W-:Y:S02]  /*0860*/  UMOV UR7, 0x3feffffd ;  /* 0x3feffffd00077882 */ /* 0x000fe40000000000 */
[----:B------:R-:W-:-:S06]  /*0870*/  DSETP.GEU.AND P0, PT, R42, UR6, PT ;  /* 0x000000062a007e2a */ /* 0x000fcc000bf0e000 */
[----:B------:R-:W-:-:S13]  /*0880*/  ISETP.EQ.OR P0, PT, RZ, UR39, !P0 ;  /* 0x00000027ff007c0c */ /* 0x000fda000c702670 */
[----:B------:R-:W-:Y:S05]  /*0890*/  @P0 BRA `(.L_x_838) ;  /* 0x0000000400600947 */ /* 0x000fea0003800000 */
[----:B------:R-:W-:Y:S01]  /*08a0*/  IMAD.MOV.U32 R18, RZ, RZ, R28 ;  /* 0x000000ffff127224 */ /* 0x000fe200078e001c */
[----:B------:R-:W-:Y:S01]  /*08b0*/  MOV R19, R31 ;  /* 0x0000001f00137202 */ /* 0x000fe20000000f00 */
[----:B------:R-:W0:Y:S04]  /*08c0*/  LDC.64 R8, c[0x0][0x3d8] ;  /* 0x0000f600ff087b82 */ /* 0x000e280000000a00 */
[----:B------:R1:W5:Y:S01]  /*08d0*/  LDG.E.64 R38, desc[UR8][R18.64] ;  /* 0x0000000812267981 */ /* 0x000362000c1e1b00 */
        /* <DEDUP_REMOVED lines=15> */
[----:B------:R-:W0:Y:S01]  /*09d0*/  LDCU.64 UR6, c[0x0][0x3d8] ;  /* 0x00007b00ff0677ac */ /* 0x000e220008000a00 */
[----:B------:R-:W-:Y:S01]  /*09e0*/  IMAD.MOV.U32 R22, RZ, RZ, R36 ;  /* 0x000000ffff167224 */ /* 0x000fe200078e0024 */
[----:B------:R-:W-:Y:S01]  /*09f0*/  MOV R8, 0xa40 ;  /* 0x00000a4000087802 */ /* 0x000fe20000000f00 */
[----:B------:R-:W-:Y:S01]  /*0a00*/  IMAD.MOV.U32 R23, RZ, RZ, R37 ;  /* 0x000000ffff177224 */ /* 0x000fe200078e0025 */
[----:B0-----:R-:W-:Y:S01]  /*0a10*/  MOV R20, UR6 ;  /* 0x0000000600147c02 */ /* 0x001fe20008000f00 */
[----:B------:R-:W-:-:S07]  /*0a20*/  IMAD.U32 R21, RZ, RZ, UR7 ;  /* 0x00000007ff157e24 */ /* 0x000fce000f8e00ff */
[----:B-----5:R-:W-:Y:S05]  /*0a30*/  CALL.REL.NOINC `($__internal_16_$__cuda_sm20_div_rn_f64_full) ;  /* 0x00000054007c7944 */ /* 0x020fea0003c00000 */
.L_x_840:
[----:B------:R-:W-:Y:S05]  /*0a40*/  BSYNC.RECONVERGENT B3 ;  /* 0x0000000000037941 */ /* 0x000fea0003800200 */
.L_x_839:
        /* <DEDUP_REMOVED lines=8> */
[----:B------:R-:W-:-:S06]  /*0ad0*/  DMUL R20, R20, UR14 ;  /* 0x0000000e14147c28 */ /* 0x000fcc0008000000 */
        /* <DEDUP_REMOVED lines=18> */
[----:B------:R-:W-:Y:S02]  /*0c00*/  IMAD.U32 R22, RZ, RZ, UR12 ;  /* 0x0000000cff167e24 */ /* 0x000fe4000f8e00ff */
[----:B------:R-:W-:Y:S01]  /*0c10*/  IMAD.U32 R9, RZ, RZ, UR13 ;  /* 0x0000000dff097e24 */ /* 0x000fe2000f8e00ff */
[----:B------:R-:W-:Y:S01]  /*0c20*/  MOV R22, R8 ;  /* 0x0000000800167202 */ /* 0x000fe20000000f00 */
[----:B------:R-:W-:Y:S01]  /*0c30*/  IMAD.U32 R23, RZ, RZ, UR13 ;  /* 0x0000000dff177e24 */ /* 0x000fe2000f8e00ff */
[----:B------:R-:W-:-:S07]  /*0c40*/  MOV R8, 0xc60 ;  /* 0x00000c6000087802 */ /* 0x000fce0000000f00 */
[----:B------:R-:W-:Y:S05]  /*0c50*/  CALL.REL.NOINC `($__internal_16_$__cuda_sm20_div_rn_f64_full) ;  /* 0x0000005000f47944 */ /* 0x000fea0003c00000 */
.L_x_842:
[----:B------:R-:W-:Y:S05]  /*0c60*/  BSYNC.RECONVERGENT B3 ;  /* 0x0000000000037941 */ /* 0x000fea0003800200 */
.L_x_841:
        /* <DEDUP_REMOVED lines=19> */
[----:B------:R-:W-:Y:S05]  /*0da0*/  CALL.REL.NOINC `($__internal_16_$__cuda_sm20_div_rn_f64_full) ;  /* 0x0000005000a07944 */ /* 0x000fea0003c00000 */
.L_x_844:
[----:B------:R-:W-:Y:S05]  /*0db0*/  BSYNC.RECONVERGENT B3 ;  /* 0x0000000000037941 */ /* 0x000fea0003800200 */
.L_x_843:
[----:B------:R-:W-:Y:S01]  /*0dc0*/  MOV R8, UR22 ;  /* 0x0000001600087c02 */ /* 0x000fe20008000f00 */
[----:B------:R-:W-:Y:S01]  /*0dd0*/  IMAD.U32 R9, RZ, RZ, UR23 ;  /* 0x00000017ff097e24 */ /* 0x000fe2000f8e00ff */
[----:B------:R-:W-:-:S03]  /*0de0*/  DADD R36, R36, R42 ;  /* 0x0000000024247229 */ /* 0x000fc6000000002a */
[----:B------:R-:W-:-:S05]  /*0df0*/  IMAD.WIDE R10, R33, 0x8, R8 ;  /* 0x00000008210a7825 */ /* 0x000fca00078e0208 */
[----:B------:R2:W-:Y:S01]  /*0e00*/  STG.E.64 desc[UR8][R10.64], R36 ;  /* 0x000000240a007986 */ /* 0x0005e2000c101b08 */
[----:B------:R-:W-:Y:S05]  /*0e10*/  BRA `(.L_x_845) ;  /* 0x00000004002c7947 */ /* 0x000fea0003800000 */
.L_x_838:
        /* <DEDUP_REMOVED lines=24> */
[----:B------:R-:W-:Y:S02]  /*0fa0*/  MOV R8, 0xfd0 ;  /* 0x00000fd000087802 */ /* 0x000fe40000000f00 */
[----:B------:R-:W-:-:S07]  /*0fb0*/  IADD3 R10, PT, PT, R10, -0x100000, RZ ;  /* 0xfff000000a0a7810 */ /* 0x000fce0007ffe0ff */
[----:B-----5:R-:W-:Y:S05]  /*0fc0*/  CALL.REL.NOINC `($__internal_15_$__cuda_sm20_dblrcp_rn_slowpath_v3) ;  /* 0x0000004c00707944 */ /* 0x020fea0003c00000 */
[----:B------:R-:W-:Y:S02]  /*0fd0*/  IMAD.MOV.U32 R20, RZ, RZ, R10 ;  /* 0x000000ffff147224 */ /* 0x000fe400078e000a */
[----:B------:R-:W-:-:S07]  /*0fe0*/  IMAD.MOV.U32 R21, RZ, RZ, R9 ;  /* 0x000000ffff157224 */ /* 0x000fce00078e0009 */
.L_x_847:
[----:B------:R-:W-:Y:S05]  /*0ff0*/  BSYNC.RECONVERGENT B3 ;  /* 0x0000000000037941 */ /* 0x000fea0003800200 */
.L_x_846:
[----:B------:R-:W0:Y:S01]  /*1000*/  LDC.64 R36, c[0x0][0x388] ;  /* 0x0000e200ff247b82 */ /* 0x000e220000000a00 */
[----:B------:R-:W-:-:S04]  /*1010*/  IADD3 R11, P0, PT, R5, R32, RZ ;  /* 0x00000020050b7210 */ /* 0x000fc80007f1e0ff */
[----:B------:R-:W-:Y:S02]  /*1020*/  LEA.HI.X.SX32 R14, R32, R29, 0x1, P0 ;  /* 0x0000001d200e7211 */ /* 0x000fe400000f0eff */
[C---:B------:R-:W-:Y:S01]  /*1030*/  LEA R10, P0, R11.reuse, UR34, 0x3 ;  /* 0x000000220b0a7c11 */ /* 0x040fe2000f8018ff */
[----:B------:R-:W1:Y:S03]  /*1040*/  LDC.64 R8, c[0x0][0x380] ;  /* 0x0000e000ff087b82 */ /* 0x000e660000000a00 */
[----:B------:R-:W-:-:S06]  /*1050*/  LEA.HI.X R11, R11, UR35, R14, 0x3, P0 ;  /* 0x000000230b0b7c11 */ /* 0x000fcc00080f1c0e */
[----:B------:R-:W2:Y:S01]  /*1060*/  LDG.E.64 R10, desc[UR8][R10.64+-0x8] ;  /* 0xfffff8080a0a7981 */ /* 0x000ea2000c1e1b00 */
[----:B0-----:R-:W-:-:S05]  /*1070*/  IMAD.WIDE R36, R33, 0x8, R36 ;  /* 0x0000000821247825 */ /* 0x001fca00078e0224 */
[----:B------:R-:W3:Y:S01]  /*1080*/  LDG.E.64 R18, desc[UR8][R36.64] ;  /* 0x0000000824127981 */ /* 0x000ee2000c1e1b00 */
[----:B-1----:R-:W-:-:S06]  /*1090*/  IMAD.WIDE R12, R35, 0x8, R8 ;  /* 0x00000008230c7825 */ /* 0x002fcc00078e0208 */
[----:B------:R-:W4:Y:S01]  /*10a0*/  LDG.E.64 R12, desc[UR8][R12.64] ;  /* 0x000000080c0c7981 */ /* 0x000f22000c1e1b00 */
[C---:B-----5:R-:W-:Y:S02]  /*10b0*/  DADD R22, R24.reuse, -R22 ;  /* 0x0000000018167229 */ /* 0x060fe40000000816 */
[----:B---3--:R-:W-:Y:S02]  /*10c0*/  DMUL R18, R24, R18 ;  /* 0x0000001218127228 */ /* 0x008fe40000000000 */
[----:B--2---:R-:W-:-:S06]  /*10d0*/  DMUL R24, R10, UR10 ;  /* 0x0000000a0a187c28 */ /* 0x004fcc0008000000 */
[----:B----4-:R-:W-:-:S08]  /*10e0*/  DFMA R18, R26, R12, -R18 ;  /* 0x0000000c1a12722b */ /* 0x010fd00000000812 */
[----:B------:R-:W-:-:S08]  /*10f0*/  DFMA R18, R24, R22, R18 ;  /* 0x000000161812722b */ /* 0x000fd00000000012 */
[----:B------:R-:W-:Y:S01]  /*1100*/  DMUL R18, R18, R20 ;  /* 0x0000001412127228 */ /* 0x000fe20000000000 */
[----:B------:R-:W-:-:S06]  /*1110*/  IMAD.WIDE R20, R33, 0x8, R8 ;  /* 0x0000000821147825 */ /* 0x000fcc00078e0208 */
[----:B------:R1:W-:Y:S01]  /*1120*/  STG.E.64 desc[UR8][R20.64], R18 ;  /* 0x0000001214007986 */ /* 0x0003e2000c101b08 */
[----:B------:R-:W-:Y:S05]  /*1130*/  BRA `(.L_x_845) ;  /* 0x0000000000647947 */ /* 0x000fea0003800000 */
.L_x_835:
[----:B------:R-:W-:Y:S01]  /*1140*/  DADD R26, -RZ, |R2| ;  /* 0x00000000ff1a7229 */ /* 0x000fe20000000502 */
[----:B------:R-:W-:Y:S01]  /*1150*/  BSSY.RECONVERGENT B1, `(.L_x_848) ;  /* 0x0000006000017945 */ /* 0x000fe20003800200 */
[C---:B------:R-:W-:Y:S01]  /*1160*/  DSETP.NEU.AND P0, PT, R2.reuse, 1, PT ;  /* 0x3ff000000200742a */ /* 0x040fe20003f0d000 */
[----:B------:R-:W-:Y:S01]  /*1170*/  ISETP.NE.AND P2, PT, R15, 0x7ff00000, PT ;  /* 0x7ff000000f00780c */ /* 0x000fe20003f45270 */
[----:B------:R-:W-:Y:S01]  /*1180*/  DSETP.NEU.AND P1, PT, R2, RZ, PT ;  /* 0x000000ff0200722a */ /* 0x000fe20003f2d000 */
[----:B------:R-:W-:-:S13]  /*1190*/  MOV R14, 0x11b0 ;  /* 0x000011b0000e7802 */ /* 0x000fda0000000f00 */
[----:B01----:R-:W-:Y:S05]  /*11a0*/  CALL.REL.NOINC `($_Z14fband_iso_tabuPdS_S_S_S_S_S_S_S_S_iiddddiidid$__internal_accurate_pow) ;  /* 0x0000005400087944 */ /* 0x003fea0003c00000 */
[----:B------:R-:W-:Y:S05]  /*11b0*/  BSYNC.RECONVERGENT B1 ;  /* 0x0000000000017941 */ /* 0x000fea0003800200 */
.L_x_848:
        /* <DEDUP_REMOVED lines=16> */
[----:B------:R0:W-:Y:S04]  /*12c0*/  STG.E.64 desc[UR8][R12.64], R10 ;  /* 0x0000000a0c007986 */ /* 0x0001e8000c101b08 */
.L_x_845:
[----:B------:R-:W-:Y:S05]  /*12d0*/  BSYNC.RECONVERGENT B2 ;  /* 0x0000000000027941 */ /* 0x000fea0003800200 */
.L_x_834:
[----:B------:R-:W-:Y:S01]  /*12e0*/  ISETP.GT.U32.AND P0, PT, R32, 0x1, PT ;  /* 0x000000012000780c */ /* 0x000fe20003f04070 */
[----:B------:R-:W-:Y:S01]  /*12f0*/  VIADD R30, R30, 0xffffffff ;  /* 0xffffffff1e1e7836 */ /* 0x000fe20000000000 */
[----:B------:R-:W-:Y:S01]  /*1300*/  IADD3 R28, P1, PT, R28, -0x8, RZ ;  /* 0xfffffff81c1c7810 */ /* 0x000fe20007f3e0ff */
[--C-:B------:R-:W-:Y:S01]  /*1310*/  IMAD.IADD R33, R33, 0x1, -R0.reuse ;  /* 0x0000000121217824 */ /* 0x100fe200078e0a00 */
[----:B------:R-:W-:Y:S01]  /*1320*/  IADD3 R32, PT, PT, R32, -0x1, RZ ;  /* 0xffffffff20207810 */ /* 0x000fe20007ffe0ff */
[----:B------:R-:W-:Y:S01]  /*1330*/  IMAD.IADD R35, R35, 0x1, -R0 ;  /* 0x0000000123237824 */ /* 0x000fe200078e0a00 */
[----:B------:R-:W-:-:S07]  /*1340*/  IADD3.X R31, PT, PT, R31, -0x1, RZ, P1, !PT ;  /* 0xffffffff1f1f7810 */ /* 0x000fce0000ffe4ff */
[----:B------:R-:W-:Y:S05]  /*1350*/  @P0 BRA `(.L_x_849) ;  /* 0xfffffff000cc0947 */ /* 0x000fea000383ffff */
[----:B------:R-:W-:Y:S05]  /*1360*/  BRA `(.L_x_850) ;  /* 0x0000001800d87947 */ /* 0x000fea0003800000 */
.L_x_833:
[----:B------:R-:W-:-:S14]  /*1370*/  DSETP.NEU.AND P0, PT, R2, RZ, PT ;  /* 0x000000ff0200722a */ /* 0x000fdc0003f0d000 */
[----:B------:R-:W-:Y:S05]  /*1380*/  @!P0 BRA `(.L_x_851) ;  /* 0x0000000c006c8947 */ /* 0x000fea0003800000 */
[----:B------:R-:W2:Y:S01]  /*1390*/  LDC.64 R10, c[0x0][0x3b8] ;  /* 0x0000ee00ff0a7b82 */ /* 0x000ea20000000a00 */
[----:B------:R-:W3:Y:S01]  /*13a0*/  LDCU.64 UR6, c[0x0][0x390] ;  /* 0x00007200ff0677ac */ /* 0x000ee20008000a00 */
[----:B------:R-:W-:Y:S01]  /*13b0*/  SHF.R.S32.HI R29, RZ, 0x1f, R5 ;  /* 0x0000001fff1d7819 */ /* 0x000fe20000011405 */
[----:B------:R-:W-:Y:S01]  /*13c0*/  DSETP.NEU.AND P0, PT, |R2|, +INF , PT ;  /* 0x7ff000000200742a */ /* 0x000fe20003f0d200 */
[-C--:B------:R-:W-:Y:S01]  /*13d0*/  IADD3 R14, P1, PT, R5, R8.reuse, RZ ;  /* 0x00000008050e7210 */ /* 0x080fe20007f3e0ff */
[----:B------:R-:W4:Y:S01]  /*13e0*/  LDCU UR45, c[0x0][0x3f8] ;  /* 0x00007f00ff2d77ac */ /* 0x000f220008000800 */
[--C-:B------:R-:W-:Y:S02]  /*13f0*/  IMAD R12, R13, R9, R6.reuse ;  /* 0x000000090d0c7224 */ /* 0x100fe400078e0206 */
[----:B------:R-:W-:Y:S01]  /*1400*/  LEA.HI.X.SX32 R19, R8, R29, 0x1, P1 ;  /* 0x0000001d08137211 */ /* 0x000fe200008f0eff */
[----:B------:R-:W-:Y:S01]  /*1410*/  IMAD R8, R9, R8, R6 ;  /* 0x0000000809087224 */ /* 0x000fe200078e0206 */
[----:B------:R-:W-:Y:S01]  /*1420*/  ISETP.NE.OR P0, PT, R15, 0x7ff00000, P0 ;  /* 0x7ff000000f00780c */ /* 0x000fe20000705670 */
[----:B------:R-:W-:-:S02]  /*1430*/  IMAD.MOV.U32 R30, RZ, RZ, 0x1 ;  /* 0x00000001ff1e7424 */ /* 0x000fc400078e00ff */
[--C-:B------:R-:W-:Y:S02]  /*1440*/  IMAD R31, R12, UR38, R7.reuse ;  /* 0x000000260c1f7c24 */ /* 0x100fe4000f8e0207 */
[----:B------:R-:W-:Y:S01]  /*1450*/  IMAD R33, R8, UR38, R7 ;  /* 0x0000002608217c24 */ /* 0x000fe2000f8e0207 */
[----:B---3--:R-:W-:-:S04]  /*1460*/  LEA R34, P1, R14, UR6, 0x3 ;  /* 0x000000060e227c11 */ /* 0x008fc8000f8218ff */
[----:B------:R-:W-:Y:S01]  /*1470*/  LEA.HI.X R35, R14, UR7, R19, 0x3, P1 ;  /* 0x000000070e237c11 */ /* 0x000fe200088f1c13 */
[----:B--2---:R-:W-:Y:S01]  /*1480*/  IMAD.WIDE.U32 R10, R13, 0x8, R10 ;  /* 0x000000080d0a7825 */ /* 0x004fe200078e000a */
[----:B----4-:R-:W-:-:S03]  /*1490*/  MOV R32, UR45 ;  /* 0x0000002d00207c02 */ /* 0x010fc60008000f00 */
[----:B------:R-:W-:Y:S02]  /*14a0*/  IMAD.MOV.U32 R28, RZ, RZ, R10 ;  /* 0x000000ffff1c7224 */ /* 0x000fe400078e000a */
[----:B------:R-:W-:-:S07]  /*14b0*/  IMAD.MOV.U32 R15, RZ, RZ, R11 ;  /* 0x000000ffff0f7224 */ /* 0x000fce00078e000b */
.L_x_867:
[----:B------:R-:W-:Y:S01]  /*14c0*/  ISETP.NE.AND P1, PT, R30, 0x1, PT ;  /* 0x000000011e00780c */ /* 0x000fe20003f25270 */
[----:B------:R-:W-:-:S12]  /*14d0*/  BSSY.RECONVERGENT B2, `(.L_x_852) ;  /* 0x00000bd000027945 */ /* 0x000fd80003800200 */
[----:B012---:R-:W-:Y:S05]  /*14e0*/  @P1 BRA `(.L_x_853) ;  /* 0x0000000000541947 */ /* 0x007fea0003800000 */
[----:B------:R-:W-:Y:S01]  /*14f0*/  DADD R26, -RZ, |R2| ;  /* 0x00000000ff1a7229 */ /* 0x000fe20000000502 */
[----:B------:R-:W-:Y:S01]  /*1500*/  BSSY.RECONVERGENT B1, `(.L_x_854) ;  /* 0x0000004000017945 */ /* 0x000fe20003800200 */
[----:B------:R-:W-:Y:S01]  /*1510*/  DSETP.NEU.AND P1, PT, R2, 1, PT ;  /* 0x3ff000000200742a */ /* 0x000fe20003f2d000 */
[----:B------:R-:W-:-:S13]  /*1520*/  MOV R14, 0x1540 ;  /* 0x00001540000e7802 */ /* 0x000fda0000000f00 */
[----:B01----:R-:W-:Y:S05]  /*1530*/  CALL.REL.NOINC `($_Z14fband_iso_tabuPdS_S_S_S_S_S_S_S_S_iiddddiidid$__internal_accurate_pow) ;  /* 0x0000005000247944 */ /* 0x003fea0003c00000 */
[----:B------:R-:W-:Y:S05]  /*1540*/  BSYNC.RECONVERGENT B1 ;  /* 0x0000000000017941 */ /* 0x000fea0003800200 */
.L_x_854:
[----:B------:R-:W2:Y:S01]  /*1550*/  LDG.E.64 R10, desc[UR8][R34.64+-0x8] ;  /* 0xfffff808220a7981 */ /* 0x000ea2000c1e1b00 */
[----:B------:R-:W-:Y:S01]  /*1560*/  FSEL R8, R12, RZ, P0 ;  /* 0x000000ff0c087208 */ /* 0x000fe20000000000 */
[----:B------:R-:W-:Y:S01]  /*1570*/  UMOV UR6, 0x54442eea ;  /* 0x54442eea00067882 */ /* 0x000fe20000000000 */
[----:B------:R-:W-:Y:S01]  /*1580*/  FSEL R18, R18, +QNAN , P0 ;  /* 0x7ff0000012127808 */ /* 0x000fe20000000000 */
[----:B------:R-:W-:Y:S01]  /*1590*/  UMOV UR7, 0x400921fb ;  /* 0x400921fb00077882 */ /* 0x000fe20000000000 */
[----:B------:R-:W-:Y:S02]  /*15a0*/  FSEL R8, R8, RZ, P1 ;  /* 0x000000ff08087208 */ /* 0x000fe40000800000 */
[----:B------:R-:W-:-:S06]  /*15b0*/  FSEL R9, R18, 1.875, P1 ;  /* 0x3ff0000012097808 */ /* 0x000fcc0000800000 */
[----:B------:R-:W-:-:S08]  /*15c0*/  DMUL R8, R8, UR30 ;  /* 0x0000001e08087c28 */ /* 0x000fd00008000000 */
[----:B------:R-:W-:Y:S01]  /*15d0*/  DMUL R12, R8, UR6 ;  /* 0x00000006080c7c28 */ /* 0x000fe20008000000 */
[----:B------:R-:W-:Y:S02]  /*15e0*/  IMAD.U32 R8, RZ, RZ, UR24 ;  /* 0x00000018ff087e24 */ /* 0x000fe4000f8e00ff */
[----:B------:R-:W-:-:S05]  /*15f0*/  IMAD.U32 R9, RZ, RZ, UR25 ;  /* 0x00000019ff097e24 */ /* 0x000fca000f8e00ff */
[----:B--2---:R-:W-:Y:S01]  /*1600*/  DMUL R10, R12, R10 ;  /* 0x0000000a0c0a7228 */ /* 0x004fe20000000000 */
[----:B------:R-:W-:-:S06]  /*1610*/  IMAD.WIDE R12, R31, 0x8, R8 ;  /* 0x000000081f0c7825 */ /* 0x000fcc00078e0208 */
[----:B------:R0:W-:Y:S01]  /*1620*/  STG.E.64 desc[UR8][R12.64], R10 ;  /* 0x0000000a0c007986 */ /* 0x0001e2000c101b08 */
[----:B------:R-:W-:Y:S05]  /*1630*/  BRA `(.L_x_855) ;  /* 0x0000000800987947 */ /* 0x000fea0003800000 */
.L_x_853:
[----:B------:R-:W2:Y:S01]  /*1640*/  LDC.64 R40, c[0x0][0x3c0] ;  /* 0x0000f000ff287b82 */ /* 0x000ea20000000a00 */
[----:B------:R-:W3:Y:S01]  /*1650*/  LDG.E.64 R36, desc[UR8][R16.64] ;  /* 0x0000000810247981 */ /* 0x000ee2000c1e1b00 */
[----:B--2---:R-:W-:-:S06]  /*1660*/  IMAD.WIDE R40, R31, 0x8, R40 ;  /* 0x000000081f287825 */ /* 0x004fcc00078e0228 */
[----:B------:R-:W3:Y:S01]  /*1670*/  LDG.E.64 R40, desc[UR8][R40.64] ;  /* 0x0000000828287981 */ /* 0x000ee2000c1e1b00 */
[----:B------:R-:W-:Y:S01]  /*1680*/  IMAD.MOV.U32 R8, RZ, RZ, 0x1 ;  /* 0x00000001ff087424 */ /* 0x000fe200078e00ff */
        /* <DEDUP_REMOVED lines=18> */
[----:B01----:R-:W-:Y:S05]  /*17b0*/  CALL.REL.NOINC `($__internal_16_$__cuda_sm20_div_rn_f64_full) ;  /* 0x00000048001c7944 */ /* 0x003fea0003c00000 */
.L_x_857:
[----:B01----:R-:W-:Y:S05]  /*17c0*/  BSYNC.RECONVERGENT B3 ;  /* 0x0000000000037941 */ /* 0x003fea0003800200 */
.L_x_856:
[----:B------:R-:W-:Y:S01]  /*17d0*/  UMOV UR6, 0xe7210be9 ;  /* 0xe7210be900067882 */ /* 0x000fe20000000000 */
[----:B------:R-:W-:Y:S01]  /*17e0*/  UMOV UR7, 0x3feffffd ;  /* 0x3feffffd00077882 */ /* 0x000fe20000000000 */
[----:B------:R-:W-:Y:S01]  /*17f0*/  ISETP.NE.AND P2, PT, RZ, UR40, PT ;  /* 0x00000028ff007c0c */ /* 0x000fe2000bf45270 */
[----:B------:R-:W-:-:S14]  /*1800*/  DSETP.GEU.AND P1, PT, R42, UR6, PT ;  /* 0x000000062a007e2a */ /* 0x000fdc000bf2e000 */
[----:B------:R-:W-:Y:S05]  /*1810*/  @P1 BRA P2, `(.L_x_858) ;  /* 0x0000000000c81947 */ /* 0x000fea0001000000 */
        /* <DEDUP_REMOVED lines=29> */
.L_x_860:
[----:B------:R-:W-:Y:S05]  /*19f0*/  BSYNC.RECONVERGENT B3 ;  /* 0x0000000000037941 */ /* 0x000fea0003800200 */
.L_x_859:
        /* <DEDUP_REMOVED lines=20> */
.L_x_858:
[----:B------:R-:W-:Y:S01]  /*1b40*/  IMAD.MOV.U32 R14, RZ, RZ, R28 ;  /* 0x000000ffff0e7224 */ /* 0x000fe200078e001c */
[----:B------:R-:W0:Y:S04]  /*1b50*/  LDC.64 R8, c[0x0][0x3d8] ;  /* 0x0000f600ff087b82 */ /* 0x000e280000000a00 */
[----:B------:R1:W5:Y:S01]  /*1b60*/  LDG.E.64 R38, desc[UR8][R14.64] ;  /* 0x000000080e267981 */ /* 0x000362000c1e1b00 */
        /* <DEDUP_REMOVED lines=18> */
[----:B------:R-:W-:Y:S02]  /*1c90*/  IMAD.MOV.U32 R23, RZ, RZ, R37 ;  /* 0x000000ffff177224 */ /* 0x000fe400078e0025 */
[----:B0-----:R-:W-:Y:S01]  /*1ca0*/  IMAD.U32 R20, RZ, RZ, UR6 ;  /* 0x00000006ff147e24 */ /* 0x001fe2000f8e00ff */
[----:B------:R-:W-:-:S07]  /*1cb0*/  MOV R21, UR7 ;  /* 0x0000000700157c02 */ /* 0x000fce0008000f00 */
[----:B-----5:R-:W-:Y:S05]  /*1cc0*/  CALL.REL.NOINC `($__internal_16_$__cuda_sm20_div_rn_f64_full) ;  /* 0x0000004000d87944 */ /* 0x020fea0003c00000 */
.L_x_862:
[----:B------:R-:W-:Y:S05]  /*1cd0*/  BSYNC.RECONVERGENT B3 ;  /* 0x0000000000037941 */ /* 0x000fea0003800200 */
.L_x_861:
        /* <DEDUP_REMOVED lines=28> */
[----:B------:R-:W-:Y:S01]  /*1ea0*/  MOV R23, UR13 ;  /* 0x0000000d00177c02 */ /* 0x000fe20008000f00 */
[----:B------:R-:W-:Y:S02]  /*1eb0*/  IMAD.U32 R9, RZ, RZ, UR13 ;  /* 0x0000000dff097e24 */ /* 0x000fe4000f8e00ff */
[----:B------:R-:W-:Y:S01]  /*1ec0*/  IMAD.MOV.U32 R22, RZ, RZ, R8 ;  /* 0x000000ffff167224 */ /* 0x000fe200078e0008 */
[----:B------:R-:W-:-:S07]  /*1ed0*/  MOV R8, 0x1ef0 ;  /* 0x00001ef000087802 */ /* 0x000fce0000000f00 */
[----:B------:R-:W-:Y:S05]  /*1ee0*/  CALL.REL.NOINC `($__internal_16_$__cuda_sm20_div_rn_f64_full) ;  /* 0x0000004000507944 */ /* 0x000fea0003c00000 */
.L_x_864:
[----:B------:R-:W-:Y:S05]  /*1ef0*/  BSYNC.RECONVERGENT B3 ;  /* 0x0000000000037941 */ /* 0x000fea0003800200 */
.L_x_863:
        /* <DEDUP_REMOVED lines=19> */
[----:B------:R-:W-:Y:S05]  /*2030*/  CALL.REL.NOINC `($__internal_16_$__cuda_sm20_div_rn_f64_full) ;  /* 0x0000003c00fc7944 */ /* 0x000fea0003c00000 */
.L_x_866:
[----:B------:R-:W-:Y:S05]  /*2040*/  BSYNC.RECONVERGENT B3 ;  /* 0x0000000000037941 */ /* 0x000fea0003800200 */
.L_x_865:
[----:B------:R-:W-:Y:S01]  /*2050*/  MOV R9, UR25 ;  /* 0x0000001900097c02 */ /* 0x000fe20008000f00 */
[----:B------:R-:W-:Y:S01]  /*2060*/  IMAD.U32 R8, RZ, RZ, UR24 ;  /* 0x00000018ff087e24 */ /* 0x000fe2000f8e00ff */
[----:B------:R-:W-:-:S03]  /*2070*/  DADD R36, R36, R42 ;  /* 0x0000000024247229 */ /* 0x000fc6000000002a */
[----:B------:R-:W-:-:S05]  /*2080*/  IMAD.WIDE R10, R31, 0x8, R8 ;  /* 0x000000081f0a7825 */ /* 0x000fca00078e0208 */
[----:B------:R2:W-:Y:S03]  /*2090*/  STG.E.64 desc[UR8][R10.64], R36 ;  /* 0x000000240a007986 */ /* 0x0005e6000c101b08 */
.L_x_855:
[----:B------:R-:W-:Y:S05]  /*20a0*/  BSYNC.RECONVERGENT B2 ;  /* 0x0000000000027941 */ /* 0x000fea0003800200 */
.L_x_852:
[----:B------:R-:W-:Y:S01]  /*20b0*/  ISETP.GT.U32.AND P1, PT, R32, 0x1, PT ;  /* 0x000000012000780c */ /* 0x000fe20003f24070 */
[--C-:B------:R-:W-:Y:S01]  /*20c0*/  IMAD.IADD R31, R31, 0x1, -R0.reuse ;  /* 0x000000011f1f7824 */ /* 0x100fe200078e0a00 */
[----:B------:R-:W-:Y:S01]  /*20d0*/  IADD3 R28, P2, PT, R28, -0x8, RZ ;  /* 0xfffffff81c1c7810 */ /* 0x000fe20007f5e0ff */
[----:B------:R-:W-:Y:S01]  /*20e0*/  IMAD.IADD R33, R33, 0x1, -R0 ;  /* 0x0000000121217824 */ /* 0x000fe200078e0a00 */
[----:B------:R-:W-:Y:S01]  /*20f0*/  IADD3 R30, PT, PT, R30, -0x1, RZ ;  /* 0xffffffff1e1e7810 */ /* 0x000fe20007ffe0ff */
[----:B------:R-:W-:Y:S01]  /*2100*/  VIADD R32, R32, 0xffffffff ;  /* 0xffffffff20207836 */ /* 0x000fe20000000000 */
[----:B------:R-:W-:-:S07]  /*2110*/  IADD3.X R15, PT, PT, R15, -0x1, RZ, P2, !PT ;  /* 0xffffffff0f0f7810 */ /* 0x000fce00017fe4ff */
[----:B------:R-:W-:Y:S05]  /*2120*/  @P1 BRA `(.L_x_867) ;  /* 0xfffffff000e41947 */ /* 0x000fea000383ffff */
[----:B------:R-:W-:Y:S05]  /*2130*/  BRA `(.L_x_850) ;  /* 0x0000000c00647947 */ /* 0x000fea0003800000 */
.L_x_851:
[C---:B------:R-:W-:Y:S01]  /*2140*/  DSETP.NEU.AND P0, PT, |R2|.reuse, +INF , PT ;  /* 0x7ff000000200742a */ /* 0x040fe20003f0d200 */
[----:B------:R-:W2:Y:S01]  /*2150*/  LDC.64 R10, c[0x0][0x3b8] ;  /* 0x0000ee00ff0a7b82 */ /* 0x000ea20000000a00 */
[----:B------:R-:W3:Y:S01]  /*2160*/  LDCU.64 UR6, c[0x0][0x400] ;  /* 0x00008000ff0677ac */ /* 0x000ee20008000a00 */
[----:B------:R-:W-:Y:S01]  /*2170*/  ISETP.NE.AND P1, PT, R15, 0x7ff00000, PT ;  /* 0x7ff000000f00780c */ /* 0x000fe20003f25270 */
[--C-:B------:R-:W-:Y:S01]  /*2180*/  IMAD R8, R9, R8, R6.reuse ;  /* 0x0000000809087224 */ /* 0x100fe200078e0206 */
[----:B------:R-:W-:Y:S01]  /*2190*/  SHF.R.S32.HI R31, RZ, 0x1f, R5 ;  /* 0x0000001fff1f7819 */ /* 0x000fe20000011405 */
[----:B------:R-:W4:Y:S01]  /*21a0*/  LDCU UR45, c[0x0][0x3f8] ;  /* 0x00007f00ff2d77ac */ /* 0x000f220008000800 */
[----:B------:R-:W-:Y:S01]  /*21b0*/  FSEL R40, RZ, +QNAN , P0 ;  /* 0x7ff00000ff287808 */ /* 0x000fe20000000000 */
[----:B------:R-:W-:Y:S01]  /*21c0*/  DSETP.NEU.AND P0, PT, R2, 1, PT ;  /* 0x3ff000000200742a */ /* 0x000fe20003f0d000 */
[----:B------:R-:W5:Y:S01]  /*21d0*/  LDC.64 R18, c[0x0][0x390] ;  /* 0x0000e400ff127b82 */ /* 0x000f620000000a00 */
[----:B------:R-:W-:Y:S01]  /*21e0*/  IMAD R2, R13, R9, R6 ;  /* 0x000000090d027224 */ /* 0x000fe200078e0206 */
[----:B------:R-:W-:Y:S01]  /*21f0*/  FSEL R40, R40, RZ, !P1 ;  /* 0x000000ff28287208 */ /* 0x000fe20004800000 */
[----:B------:R-:W-:-:S02]  /*2200*/  IMAD.MOV.U32 R30, RZ, RZ, 0x1 ;  /* 0x00000001ff1e7424 */ /* 0x000fc400078e00ff */
[--C-:B------:R-:W-:Y:S01]  /*2210*/  IMAD R15, R2, UR38, R7.reuse ;  /* 0x00000026020f7c24 */ /* 0x100fe2000f8e0207 */
[----:B------:R-:W-:Y:S01]  /*2220*/  FSEL R41, R40, 1.875, P0 ;  /* 0x3ff0000028297808 */ /* 0x000fe20000000000 */
[----:B------:R-:W-:Y:S02]  /*2230*/  IMAD.MOV.U32 R40, RZ, RZ, RZ ;  /* 0x000000ffff287224 */ /* 0x000fe400078e00ff */
[----:B------:R-:W-:-:S04]  /*2240*/  IMAD R3, R8, UR38, R7 ;  /* 0x0000002608037c24 */ /* 0x000fc8000f8e0207 */
[----:B---3--:R-:W-:Y:S01]  /*2250*/  DMUL R40, R40, UR6 ;  /* 0x0000000628287c28 */ /* 0x008fe20008000000 */
[----:B------:R-:W-:Y:S01]  /*2260*/  UMOV UR6, 0x54442eea ;  /* 0x54442eea00067882 */ /* 0x000fe20000000000 */
[----:B------:R-:W-:Y:S01]  /*2270*/  UMOV UR7, 0x400921fb ;  /* 0x400921fb00077882 */ /* 0x000fe20000000000 */
[----:B--2---:R-:W-:-:S04]  /*2280*/  IMAD.WIDE.U32 R32, R13, 0x8, R10 ;  /* 0x000000080d207825 */ /* 0x004fc800078e000a */
[----:B----4-:R-:W-:Y:S01]  /*2290*/  IMAD.U32 R2, RZ, RZ, UR45 ;  /* 0x0000002dff027e24 */ /* 0x010fe2000f8e00ff */
[----:B------:R-:W-:Y:S01]  /*22a0*/  DMUL R40, R40, UR6 ;  /* 0x0000000628287c28 */ /* 0x000fe20008000000 */
[----:B------:R-:W-:Y:S02]  /*22b0*/  MOV R34, R32 ;  /* 0x0000002000227202 */ /* 0x000fe40000000f00 */
[----:B-----5:R-:W-:-:S04]  /*22c0*/  IADD3 R35, P0, PT, R18, -0x8, RZ ;  /* 0xfffffff812237810 */ /* 0x020fc80007f1e0ff */
[----:B------:R-:W-:-:S09]  /*22d0*/  IADD3.X R32, PT, PT, R19, -0x1, RZ, P0, !PT ;  /* 0xffffffff13207810 */ /* 0x000fd200007fe4ff */
.L_x_882:
[----:B------:R-:W-:Y:S01]  /*22e0*/  ISETP.NE.AND P0, PT, R30, 0x1, PT ;  /* 0x000000011e00780c */ /* 0x000fe20003f05270 */
[----:B------:R-:W-:-:S12]  /*22f0*/  BSSY.RECONVERGENT B2, `(.L_x_868) ;  /* 0x00000b5000027945 */ /* 0x000fd80003800200 */
[----:B0-23--:R-:W-:Y:S05]  /*2300*/  @!P0 BRA `(.L_x_869) ;  /* 0x0000000800a08947 */ /* 0x00dfea0003800000 */
        /* <DEDUP_REMOVED lines=24> */
.L_x_871:
[----:B01----:R-:W-:Y:S05]  /*2490*/  BSYNC.RECONVERGENT B3 ;  /* 0x0000000000037941 */ /* 0x003fea0003800200 */
.L_x_870:
[----:B------:R-:W-:Y:S01]  /*24a0*/  UMOV UR6, 0xe7210be9 ;  /* 0xe7210be900067882 */ /* 0x000fe20000000000 */
[----:B------:R-:W-:Y:S02]  /*24b0*/  UMOV UR7, 0x3feffffd ;  /* 0x3feffffd00077882 */ /* 0x000fe40000000000 */
[----:B------:R-:W-:-:S06]  /*24c0*/  DSETP.GEU.AND P0, PT, R42, UR6, PT ;  /* 0x000000062a007e2a */ /* 0x000fcc000bf0e000 */
[----:B------:R-:W-:-:S13]  /*24d0*/  ISETP.EQ.OR P0, PT, RZ, UR41, !P0 ;  /* 0x00000029ff007c0c */ /* 0x000fda000c702670 */
[----:B------:R-:W-:Y:S05]  /*24e0*/  @P0 BRA `(.L_x_872) ;  /* 0x0000000400600947 */ /* 0x000fea0003800000 */
[----:B------:R-:W-:Y:S01]  /*24f0*/  MOV R12, R34 ;  /* 0x00000022000c7202 */ /* 0x000fe20000000f00 */
[----:B------:R-:W-:Y:S01]  /*2500*/  IMAD.MOV.U32 R13, RZ, RZ, R33 ;  /* 0x000000ffff0d7224 */ /* 0x000fe200078e0021 */
        /* <DEDUP_REMOVED lines=18> */
[----:B------:R-:W-:Y:S01]  /*2630*/  MOV R22, R28 ;  /* 0x0000001c00167202 */ /* 0x000fe20000000f00 */
[----:B------:R-:W-:Y:S01]  /*2640*/  IMAD.MOV.U32 R23, RZ, RZ, R29 ;  /* 0x000000ffff177224 */ /* 0x000fe200078e001d */
[----:B------:R-:W-:Y:S01]  /*2650*/  MOV R8, 0x2690 ;  /* 0x0000269000087802 */ /* 0x000fe20000000f00 */
[----:B0-----:R-:W-:Y:S01]  /*2660*/  IMAD.U32 R20, RZ, RZ, UR6 ;  /* 0x00000006ff147e24 */ /* 0x001fe2000f8e00ff */
[----:B------:R-:W-:-:S07]  /*2670*/  MOV R21, UR7 ;  /* 0x0000000700157c02 */ /* 0x000fce0008000f00 */
[----:B-----5:R-:W-:Y:S05]  /*2680*/  CALL.REL.NOINC `($__internal_16_$__cuda_sm20_div_rn_f64_full) ;  /* 0x0000003800687944 */ /* 0x020fea0003c00000 */
.L_x_874:
[----:B------:R-:W-:Y:S05]  /*2690*/  BSYNC.RECONVERGENT B3 ;  /* 0x0000000000037941 */ /* 0x000fea0003800200 */
.L_x_873:
        /* <DEDUP_REMOVED lines=33> */
.L_x_876:
[----:B------:R-:W-:Y:S05]  /*28b0*/  BSYNC.RECONVERGENT B3 ;  /* 0x0000000000037941 */ /* 0x000fea0003800200 */
.L_x_875:
        /* <DEDUP_REMOVED lines=20> */
.L_x_878:
[----:B------:R-:W-:Y:S05]  /*2a00*/  BSYNC.RECONVERGENT B3 ;  /* 0x0000000000037941 */ /* 0x000fea0003800200 */
.L_x_877:
[----:B------:R-:W-:Y:S01]  /*2a10*/  MOV R9, UR27 ;  /* 0x0000001b00097c02 */ /* 0x000fe20008000f00 */
[----:B------:R-:W-:Y:S01]  /*2a20*/  IMAD.U32 R8, RZ, RZ, UR26 ;  /* 0x0000001aff087e24 */ /* 0x000fe2000f8e00ff */
[----:B------:R-:W-:-:S03]  /*2a30*/  DADD R28, R28, R42 ;  /* 0x000000001c1c7229 */ /* 0x000fc6000000002a */
[----:B------:R-:W-:-:S05]  /*2a40*/  IMAD.WIDE R10, R15, 0x8, R8 ;  /* 0x000000080f0a7825 */ /* 0x000fca00078e0208 */
[----:B------:R2:W-:Y:S01]  /*2a50*/  STG.E.64 desc[UR8][R10.64], R28 ;  /* 0x0000001c0a007986 */ /* 0x0005e2000c101b08 */
[----:B------:R-:W-:Y:S05]  /*2a60*/  BRA `(.L_x_879) ;  /* 0x0000000000f47947 */ /* 0x000fea0003800000 */
.L_x_872:
        /* <DEDUP_REMOVED lines=29> */
.L_x_881:
[----:B------:R-:W-:Y:S05]  /*2c40*/  BSYNC.RECONVERGENT B3 ;  /* 0x0000000000037941 */ /* 0x000fea0003800200 */
.L_x_880:
[----:B------:R-:W0:Y:S01]  /*2c50*/  LDC.64 R28, c[0x0][0x388] ;  /* 0x0000e200ff1c7b82 */ /* 0x000e220000000a00 */
[----:B------:R-:W-:-:S04]  /*2c60*/  IADD3 R11, P0, PT, R5, R2, RZ ;  /* 0x00000002050b7210 */ /* 0x000fc80007f1e0ff */
[----:B------:R-:W-:Y:S02]  /*2c70*/  LEA.HI.X.SX32 R14, R2, R31, 0x1, P0 ;  /* 0x0000001f020e7211 */ /* 0x000fe400000f0eff */
[C---:B------:R-:W-:Y:S01]  /*2c80*/  LEA R10, P0, R11.reuse, R35, 0x3 ;  /* 0x000000230b0a7211 */ /* 0x040fe200078018ff */
[----:B------:R-:W1:Y:S03]  /*2c90*/  LDC.64 R8, c[0x0][0x380] ;  /* 0x0000e000ff087b82 */ /* 0x000e660000000a00 */
[----:B------:R-:W-:-:S06]  /*2ca0*/  LEA.HI.X R11, R11, R32, R14, 0x3, P0 ;  /* 0x000000200b0b7211 */ /* 0x000fcc00000f1c0e */
        /* <DEDUP_REMOVED lines=14> */
.L_x_869:
[----:B------:R-:W2:Y:S02]  /*2d90*/  LDC R8, c[0x0][0x3f8] ;  /* 0x0000fe00ff087b82 */ /* 0x000ea40000000800 */
[----:B--2---:R-:W-:-:S04]  /*2da0*/  IADD3 R9, P0, PT, R5, R8, RZ ;  /* 0x0000000805097210 */ /* 0x004fc80007f1e0ff */
[----:B------:R-:W-:Y:S02]  /*2db0*/  LEA.HI.X.SX32 R8, R8, R31, 0x1, P0 ;  /* 0x0000001f08087211 */ /* 0x000fe400000f0eff */
[----:B0-----:R-:W-:-:S04]  /*2dc0*/  LEA R12, P0, R9, UR32, 0x3 ;  /* 0x00000020090c7c11 */ /* 0x001fc8000f8018ff */
[----:B------:R-:W-:-:S05]  /*2dd0*/  LEA.HI.X R13, R9, UR33, R8, 0x3, P0 ;  /* 0x00000021090d7c11 */ /* 0x000fca00080f1c08 */
[----:B------:R-:W2:Y:S01]  /*2de0*/  LDG.E.64 R10, desc[UR8][R12.64+-0x8] ;  /* 0xfffff8080c0a7981 */ /* 0x000ea2000c1e1b00 */
[----:B------:R-:W-:Y:S01]  /*2df0*/  MOV R8, UR26 ;  /* 0x0000001a00087c02 */ /* 0x000fe20008000f00 */
[----:B------:R-:W-:-:S04]  /*2e00*/  IMAD.U32 R9, RZ, RZ, UR27 ;  /* 0x0000001bff097e24 */ /* 0x000fc8000f8e00ff */
[----:B------:R-:W-:Y:S01]  /*2e10*/  IMAD.WIDE R18, R15, 0x8, R8 ;  /* 0x000000080f127825 */ /* 0x000fe200078e0208 */
[----:B--2---:R-:W-:-:S07]  /*2e20*/  DMUL R10, R40, R10 ;  /* 0x0000000a280a7228 */ /* 0x004fce0000000000 */
[----:B------:R0:W-:Y:S04]  /*2e30*/  STG.E.64 desc[UR8][R18.64], R10 ;  /* 0x0000000a12007986 */ /* 0x0001e8000c101b08 */
.L_x_879:
[----:B-1----:R-:W-:Y:S05]  /*2e40*/  BSYNC.RECONVERGENT B2 ;  /* 0x0000000000027941 */ /* 0x002fea0003800200 */
.L_x_868:
[----:B------:R-:W-:Y:S01]  /*2e50*/  ISETP.GT.U32.AND P0, PT, R2, 0x1, PT ;  /* 0x000000010200780c */ /* 0x000fe20003f04070 */
[----:B------:R-:W-:Y:S01]  /*2e60*/  VIADD R30, R30, 0xffffffff ;  /* 0xffffffff1e1e7836 */ /* 0x000fe20000000000 */
[----:B------:R-:W-:Y:S01]  /*2e70*/  IADD3 R34, P1, PT, R34, -0x8, RZ ;  /* 0xfffffff822227810 */ /* 0x000fe20007f3e0ff */
[----:B------:R-:W-:Y:S01]  /*2e80*/  IMAD.IADD R3, R3, 0x1, -R0 ;  /* 0x0000000103037824 */ /* 0x000fe200078e0a00 */
[----:B------:R-:W-:Y:S01]  /*2e90*/  IADD3 R15, PT, PT, R15, -R0, RZ ;  /* 0x800000000f0f7210 */ /* 0x000fe20007ffe0ff */
[----:B------:R-:W-:Y:S01]  /*2ea0*/  VIADD R2, R2, 0xffffffff ;  /* 0xffffffff02027836 */ /* 0x000fe20000000000 */
[----:B------:R-:W-:-:S07]  /*2eb0*/  IADD3.X R33, PT, PT, R33, -0x1, RZ, P1, !PT ;  /* 0xffffffff21217810 */ /* 0x000fce0000ffe4ff */
[----:B------:R-:W-:Y:S05]  /*2ec0*/  @P0 BRA `(.L_x_882) ;  /* 0xfffffff400040947 */ /* 0x000fea000383ffff */
.L_x_850:
[----:B------:R-:W-:Y:S05]  /*2ed0*/  BSYNC.RECONVERGENT B0 ;  /* 0x0000000000007941 */ /* 0x000fea0003800200 */
.L_x_832:
[----:B------:R-:W4:Y:S01]  /*2ee0*/  LDCU.64 UR6, c[0x0][0x3d0] ;  /* 0x00007a00ff0677ac */ /* 0x000f220008000a00 */
[----:B--2---:R-:W2:Y:S01]  /*2ef0*/  LDC.64 R36, c[0x0][0x390] ;  /* 0x0000e400ff247b82 */ /* 0x004ea20000000a00 */
[----:B------:R-:W-:Y:S01]  /*2f00*/  IMAD.WIDE R34, R4, 0x8, R8 ;  /* 0x0000000804227825 */ /* 0x000fe200078e0208 */
[----:B------:R-:W5:Y:S06]  /*2f10*/  LDCU UR5, c[0x0][0x3f8] ;  /* 0x00007f00ff0577ac */ /* 0x000f6c0008000800 */
[----:B------:R-:W0:Y:S01]  /*2f20*/  LDC.64 R32, c[0x0][0x388] ;  /* 0x0000e200ff207b82 */ /* 0x000e220000000a00 */
[----:B----4-:R-:W-:-:S04]  /*2f30*/  UISETP.NE.AND UP0, UPT, UR7, 0x1, UPT ;  /* 0x000000010700788c */ /* 0x010fc8000bf05270 */
[----:B------:R-:W-:Y:S01]  /*2f40*/  UISETP.NE.OR UP0, UPT, UR6, URZ, UP0 ;  /* 0x000000ff0600728c */ /* 0x000fe20008705670 */
[----:B-----5:R-:W-:-:S05]  /*2f50*/  IADD3 R3, PT, PT, R5, UR5, RZ ;  /* 0x0000000505037c10 */ /* 0x020fca000fffe0ff */
[----:B--2---:R-:W-:-:S04]  /*2f60*/  IMAD.WIDE R36, R3, 0x8, R36 ;  /* 0x0000000803247825 */ /* 0x004fc800078e0224 */
[----:B0-----:R-:W-:Y:S01]  /*2f70*/  IMAD.WIDE R32, R4, 0x8, R32 ;  /* 0x0000000804207825 */ /* 0x001fe200078e0220 */
[----:B------:R-:W-:Y:S06]  /*2f80*/  BRA.U UP0, `(.L_x_883) ;  /* 0x0000000900f47547 */ /* 0x000fec000b800000 */
[----:B------:R-:W-:Y:S01]  /*2f90*/  UISETP.NE.AND UP0, UPT, UR5, 0x1, UPT ;  /* 0x000000010500788c */ /* 0x000fe2000bf05270 */
[----:B------:R-:W-:-:S08]  /*2fa0*/  UMOV UR4, URZ ;  /* 0x000000ff00047c82 */ /* 0x000fd00008000000 */
[----:B------:R-:W-:Y:S05]  /*2fb0*/  BRA.U !UP0, `(.L_x_884) ;  /* 0x0000000508e87547 */ /* 0x000fea000b800000 */
[----:B------:R-:W0:Y:S01]  /*2fc0*/  LDCU UR6, c[0x0][0x3fc] ;  /* 0x00007f80ff0677ac */ /* 0x000e220008000800 */
[----:B------:R-:W-:Y:S02]  /*2fd0*/  HFMA2 R15, -RZ, RZ, 0, 0 ;  /* 0x00000000ff0f7431 */ /* 0x000fe400000001ff */
[----:B------:R-:W-:Y:S01]  /*2fe0*/  IMAD.MOV R23, RZ, RZ, -R0 ;  /* 0x000000ffff177224 */ /* 0x000fe200078e0a00 */
[----:B------:R-:W-:Y:S01]  /*2ff0*/  MOV R3, R0 ;  /* 0x0000000000037202 */ /* 0x000fe20000000f00 */
[----:B------:R-:W2:Y:S01]  /*3000*/  LDCU UR7, c[0x0][0x408] ;  /* 0x00008100ff0777ac */ /* 0x000ea20008000800 */
[----:B------:R-:W-:Y:S01]  /*3010*/  IMAD.MOV.U32 R2, RZ, RZ, R5 ;  /* 0x000000ffff027224 */ /* 0x000fe200078e0005 */
[----:B------:R-:W-:Y:S01]  /*3020*/  ULOP3.LUT UR4, UR5, 0x7ffffffe, URZ, 0xc0, !UPT ;  /* 0x7ffffffe05047892 */ /* 0x000fe2000f8ec0ff */
[----:B------:R-:W4:Y:S02]  /*3030*/  LDCU.64 UR12, c[0x0][0x390] ;  /* 0x00007200ff0c77ac */ /* 0x000f240008000a00 */
[----:B------:R-:W-:Y:S01]  /*3040*/  UMOV UR5, URZ ;  /* 0x000000ff00057c82 */ /* 0x000fe20008000000 */
[----:B0-----:R-:W-:Y:S01]  /*3050*/  VIADD R6, R6, -UR6 ;  /* 0x8000000606067c36 */ /* 0x001fe20008000000 */
[----:B------:R-:W-:-:S03]  /*3060*/  UIADD3 UR6, UPT, UPT, -UR4, URZ, URZ ;  /* 0x000000ff04067290 */ /* 0x000fc6000fffe1ff */
[----:B--2---:R-:W-:Y:S02]  /*3070*/  IMAD R17, R6, UR7, R7 ;  /* 0x0000000706117c24 */ /* 0x004fe4000f8e0207 */
[----:B------:R-:W-:-:S07]  /*3080*/  IMAD.MOV.U32 R7, RZ, RZ, R4 ;  /* 0x000000ffff077224 */ /* 0x000fce00078e0004 */
.L_x_891:
[----:B------:R-:W-:-:S09]  /*3090*/  UISETP.NE.AND UP0, UPT, UR5, URZ, UPT ;  /* 0x000000ff0500728c */ /* 0x000fd2000bf05270 */
[----:B0-----:R-:W-:Y:S05]  /*30a0*/  BRA.U !UP0, `(.L_x_885) ;  /* 0x0000000108c07547 */ /* 0x001fea000b800000 */
[----:B------:R-:W0:Y:S08]  /*30b0*/  LDC.64 R8, c[0x0][0x398] ;  /* 0x0000e600ff087b82 */ /* 0x000e300000000a00 */
[----:B------:R-:W2:Y:S08]  /*30c0*/  LDC.64 R28, c[0x0][0x3a8] ;  /* 0x0000ea00ff1c7b82 */ /* 0x000eb00000000a00 */
[----:B------:R-:W1:Y:S01]  /*30d0*/  LDC.64 R26, c[0x0][0x3a0] ;  /* 0x0000e800ff1a7b82 */ /* 0x000e620000000a00 */
[----:B0-----:R-:W-:-:S07]  /*30e0*/  IMAD.WIDE R8, R17, 0x8, R8 ;  /* 0x0000000811087825 */ /* 0x001fce00078e0208 */
[----:B------:R-:W0:Y:S01]  /*30f0*/  LDC.64 R24, c[0x0][0x3b0] ;  /* 0x0000ec00ff187b82 */ /* 0x000e220000000a00 */
[----:B------:R-:W3:Y:S01]  /*3100*/  LDG.E.64 R8, desc[UR8][R8.64] ;  /* 0x0000000808087981 */ /* 0x000ee2000c1e1b00 */
[----:B--2---:R-:W-:-:S06]  /*3110*/  IMAD.WIDE R28, R17, 0x8, R28 ;  /* 0x00000008111c7825 */ /* 0x004fcc00078e021c */
[----:B------:R-:W5:Y:S01]  /*3120*/  LDG.E.64 R28, desc[UR8][R28.64] ;  /* 0x000000081c1c7981 */ /* 0x000f62000c1e1b00 */
[----:B-1----:R-:W-:-:S06]  /*3130*/  IMAD.WIDE R26, R17, 0x8, R26 ;  /* 0x00000008111a7825 */ /* 0x002fcc00078e021a */
        /* <DEDUP_REMOVED lines=17> */
[----:B----45:R-:W-:Y:S05]  /*3250*/  CALL.REL.NOINC `($__internal_15_$__cuda_sm20_dblrcp_rn_slowpath_v3) ;  /* 0x0000002800cc7944 */ /* 0x030fea0003c00000 */
[----:B------:R-:W-:-:S07]  /*3260*/  IMAD.MOV.U32 R11, RZ, RZ, R9 ;  /* 0x000000ffff0b7224 */ /* 0x000fce00078e0009 */
.L_x_887:
[----:B----4-:R-:W-:Y:S05]  /*3270*/  BSYNC.RECONVERGENT B0 ;  /* 0x0000000000007941 */ /* 0x010fea0003800200 */
.L_x_886:
[----:B------:R-:W-:Y:S02]  /*3280*/  USHF.R.S32.HI UR7, URZ, 0x1f, UR5 ;  /* 0x0000001fff077899 */ /* 0x000fe40008011405 */
[----:B------:R-:W-:Y:S01]  /*3290*/  IADD3 R6, P0, PT, R5, UR5, RZ ;  /* 0x0000000505067c10 */ /* 0x000fe2000ff1e0ff */
[----:B------:R-:W-:-:S03]  /*32a0*/  IMAD.WIDE R20, R15, 0x8, R34 ;  /* 0x000000080f147825 */ /* 0x000fc600078e0222 */
[----:B------:R-:W-:Y:S02]  /*32b0*/  LEA.HI.X.SX32 R13, R5, UR7, 0x1, P0 ;  /* 0x00000007050d7c11 */ /* 0x000fe400080f0eff */
[C---:B------:R-:W-:Y:S01]  /*32c0*/  LEA R12, P0, R6.reuse, UR12, 0x3 ;  /* 0x0000000c060c7c11 */ /* 0x040fe2000f8018ff */
[----:B------:R-:W2:Y:S01]  /*32d0*/  LDG.E.64 R20, desc[UR8][R20.64] ;  /* 0x0000000814147981 */ /* 0x000ea2000c1e1b00 */
[----:B------:R-:W-:Y:S02]  /*32e0*/  IMAD.WIDE R8, R23, 0x8, R32 ;  /* 0x0000000817087825 */ /* 0x000fe400078e0220 */
[----:B------:R-:W-:-:S03]  /*32f0*/  LEA.HI.X R13, R6, UR13, R13, 0x3, P0 ;  /* 0x0000000d060d7c11 */ /* 0x000fc600080f1c0d */
[----:B------:R-:W3:Y:S04]  /*3300*/  LDG.E.64 R18, desc[UR8][R8.64] ;  /* 0x0000000808127981 */ /* 0x000ee8000c1e1b00 */
[----:B------:R-:W4:Y:S01]  /*3310*/  LDG.E.64 R12, desc[UR8][R12.64+-0x8] ;  /* 0xfffff8080c0c7981 */ /* 0x000f22000c1e1b00 */
[C---:B--2--5:R-:W-:Y:S02]  /*3320*/  DMUL R30, R26.reuse, R20 ;  /* 0x000000141a1e7228 */ /* 0x064fe40000000000 */
[----:B------:R-:W-:-:S06]  /*3330*/  DADD R26, R26, -R24 ;  /* 0x000000001a1a7229 */ /* 0x000fcc0000000818 */
[----:B---3--:R-:W-:Y:S02]  /*3340*/  DFMA R18, R28, R18, -R30 ;  /* 0x000000121c12722b */ /* 0x008fe4000000081e */
[----:B----4-:R-:W-:-:S08]  /*3350*/  DMUL R24, R12, UR10 ;  /* 0x0000000a0c187c28 */ /* 0x010fd00008000000 */
[----:B------:R-:W-:-:S08]  /*3360*/  DFMA R18, R24, R26, R18 ;  /* 0x0000001a1812722b */ /* 0x000fd00000000012 */
[----:B------:R-:W-:Y:S01]  /*3370*/  DMUL R10, R18, R10 ;  /* 0x0000000a120a7228 */ /* 0x000fe20000000000 */
[----:B------:R-:W-:-:S06]  /*3380*/  IMAD.WIDE R18, R0, 0x8, R8 ;  /* 0x0000000800127825 */ /* 0x000fcc00078e0208 */
[----:B------:R0:W-:Y:S01]  /*3390*/  STG.E.64 desc[UR8][R18.64], R10 ;  /* 0x0000000a12007986 */ /* 0x0001e2000c101b08 */
[----:B------:R-:W-:Y:S05]  /*33a0*/  BRA `(.L_x_888) ;  /* 0x0000000000147947 */ /* 0x000fea0003800000 */
.L_x_885:
[----:B------:R-:W2:Y:S01]  /*33b0*/  LDG.E.64 R8, desc[UR8][R36.64] ;  /* 0x0000000824087981 */ /* 0x000ea2000c1e1b00 */
[----:B------:R-:W-:Y:S01]  /*33c0*/  UMOV UR14, 0x54442eea ;  /* 0x54442eea000e7882 */ /* 0x000fe20000000000 */
[----:B------:R-:W-:Y:S02]  /*33d0*/  UMOV UR15, 0x400921fb ;  /* 0x400921fb000f7882 */ /* 0x000fe40000000000 */
[----:B--2---:R-:W-:-:S07]  /*33e0*/  DFMA R8, R8, UR14, RZ ;  /* 0x0000000e08087c2b */ /* 0x004fce00080000ff */
[----:B------:R2:W-:Y:S04]  /*33f0*/  STG.E.64 desc[UR8][R32.64], R8 ;  /* 0x0000000820007986 */ /* 0x0005e8000c101b08 */
.L_x_888:
[----:B--2---:R-:W2:Y:S08]  /*3400*/  LDC.64 R8, c[0x0][0x398] ;  /* 0x0000e600ff087b82 */ /* 0x004eb00000000a00 */
[----:B------:R-:W1:Y:S08]  /*3410*/  LDC.64 R28, c[0x0][0x3a8] ;  /* 0x0000ea00ff1c7b82 */ /* 0x000e700000000a00 */
[----:B------:R-:W3:Y:S01]  /*3420*/  LDC.64 R26, c[0x0][0x3a0] ;  /* 0x0000e800ff1a7b82 */ /* 0x000ee20000000a00 */
[----:B--2---:R-:W-:-:S07]  /*3430*/  IMAD.WIDE R8, R7, 0x8, R8 ;  /* 0x0000000807087825 */ /* 0x004fce00078e0208 */
[----:B------:R-:W2:Y:S01]  /*3440*/  LDC.64 R24, c[0x0][0x3b0] ;  /* 0x0000ec00ff187b82 */ /* 0x000ea20000000a00 */
[----:B------:R-:W0:Y:S01]  /*3450*/  LDG.E.64 R8, desc[UR8][R8.64] ;  /* 0x0000000808087981 */ /* 0x000e22000c1e1b00 */
[----:B-1----:R-:W-:-:S06]  /*3460*/  IMAD.WIDE R28, R7, 0x8, R28 ;  /* 0x00000008071c7825 */ /* 0x002fcc00078e021c */
[----:B------:R-:W5:Y:S01]  /*3470*/  LDG.E.64 R28, desc[UR8][R28.64] ;  /* 0x000000081c1c7981 */ /* 0x000f62000c1e1b00 */
[----:B---3--:R-:W-:-:S06]  /*3480*/  IMAD.WIDE R26, R7, 0x8, R26 ;  /* 0x00000008071a7825 */ /* 0x008fcc00078e021a */
[----:B------:R-:W5:Y:S01]  /*3490*/  LDG.E.64 R26, desc[UR8][R26.64] ;  /* 0x000000081a1a7981 */ /* 0x000f62000c1e1b00 */
[----:B--2---:R-:W-:-:S06]  /*34a0*/  IMAD.WIDE R24, R7, 0x8, R24 ;  /* 0x0000000807187825 */ /* 0x004fcc00078e0218 */
[----:B------:R-:W5:Y:S01]  /*34b0*/  LDG.E.64 R24, desc[UR8][R24.64] ;  /* 0x0000000818187981 */ /* 0x000f62000c1e1b00 */
[----:B------:R-:W-:Y:S01]  /*34c0*/  BSSY.RECONVERGENT B0, `(.L_x_889) ;  /* 0x0000010000007945 */ /* 0x000fe20003800200 */
[----:B0-----:R-:W0:Y:S01]  /*34d0*/  MUFU.RCP64H R11, R9 ;  /* 0x00000009000b7308 */ /* 0x001e220000001800 */
        /* <DEDUP_REMOVED lines=8> */
[----:B------:R-:W-:Y:S02]  /*3560*/  LOP3.LUT R10, R9, 0x7fffffff, RZ, 0xc0, !PT ;  /* 0x7fffffff090a7812 */ /* 0x000fe400078ec0ff */
[----:B------:R-:W-:Y:S02]  /*3570*/  MOV R12, R8 ;  /* 0x00000008000c7202 */ /* 0x000fe40000000f00 */
[----:B------:R-:W-:Y:S01]  /*3580*/  MOV R8, 0x35b0 ;  /* 0x000035b000087802 */ /* 0x000fe20000000f00 */
[----:B------:R-:W-:-:S07]  /*3590*/  VIADD R10, R10, 0xfff00000 ;  /* 0xfff000000a0a7836 */ /* 0x000fce0000000000 */
[----:B----45:R-:W-:Y:S05]  /*35a0*/  CALL.REL.NOINC `($__internal_15_$__cuda_sm20_dblrcp_rn_slowpath_v3) ;  /* 0x0000002400f87944 */ /* 0x030fea0003c00000 */
[----:B------:R-:W-:-:S07]  /*35b0*/  IMAD.MOV.U32 R11, RZ, RZ, R9 ;  /* 0x000000ffff0b7224 */ /* 0x000fce00078e0009 */
.L_x_890:
[----:B----4-:R-:W-:Y:S05]  /*35c0*/  BSYNC.RECONVERGENT B0 ;  /* 0x0000000000007941 */ /* 0x010fea0003800200 */
.L_x_889:
[----:B------:R-:W0:Y:S01]  /*35d0*/  LDC.64 R12, c[0x0][0x390] ;  /* 0x0000e400ff0c7b82 */ /* 0x000e220000000a00 */
[----:B------:R-:W-:-:S06]  /*35e0*/  IMAD.WIDE R20, R3, 0x8, R34 ;  /* 0x0000000803147825 */ /* 0x000fcc00078e0222 */
[----:B------:R-:W2:Y:S01]  /*35f0*/  LDG.E.64 R20, desc[UR8][R20.64] ;  /* 0x0000000814147981 */ /* 0x000ea2000c1e1b00 */
[----:B------:R-:W-:-:S05]  /*3600*/  IMAD.WIDE R8, R15, 0x8, R32 ;  /* 0x000000080f087825 */ /* 0x000fca00078e0220 */
[----:B------:R-:W3:Y:S01]  /*3610*/  LDG.E.64 R18, desc[UR8][R8.64] ;  /* 0x0000000808127981 */ /* 0x000ee2000c1e1b00 */
[----:B0-----:R-:W-:-:S06]  /*3620*/  IMAD.WIDE R12, R2, 0x8, R12 ;  /* 0x00000008020c7825 */ /* 0x001fcc00078e020c */
[----:B------:R-:W4:Y:S01]  /*3630*/  LDG.E.64 R12, desc[UR8][R12.64] ;  /* 0x000000080c0c7981 */ /* 0x000f22000c1e1b00 */
[----:B------:R-:W-:-:S04]  /*3640*/  UIADD3 UR6, UPT, UPT, UR6, 0x2, URZ ;  /* 0x0000000206067890 */ /* 0x000fc8000fffe0ff */
[----:B------:R-:W-:Y:S01]  /*3650*/  UISETP.NE.AND UP0, UPT, UR6, URZ, UPT ;  /* 0x000000ff0600728c */ /* 0x000fe2000bf05270 */
[C---:B------:R-:W-:Y:S01]  /*3660*/  LEA R7, R0.reuse, R7, 0x1 ;  /* 0x0000000700077211 */ /* 0x040fe200078e08ff */
[C---:B------:R-:W-:Y:S01]  /*3670*/  IMAD R23, R0.reuse, 0x2, R23 ;  /* 0x0000000200177824 */ /* 0x040fe200078e0217 */
[C---:B------:R-:W-:Y:S01]  /*3680*/  LEA R15, R0.reuse, R15, 0x1 ;  /* 0x0000000f000f7211 */ /* 0x040fe200078e08ff */
[C---:B------:R-:W-:Y:S02]  /*3690*/  IMAD R17, R0.reuse, 0x2, R17 ;  /* 0x0000000200117824 */ /* 0x040fe400078e0211 */
[----:B------:R-:W-:Y:S02]  /*36a0*/  IMAD R3, R0, 0x2, R3 ;  /* 0x0000000200037824 */ /* 0x000fe400078e0203 */
[----:B------:R-:W-:Y:S01]  /*36b0*/  VIADD R2, R2, 0x2 ;  /* 0x0000000202027836 */ /* 0x000fe20000000000 */
[----:B------:R-:W-:Y:S01]  /*36c0*/  UIADD3 UR5, UPT, UPT, UR5, 0x2, URZ ;  /* 0x0000000205057890 */ /* 0x000fe2000fffe0ff */
[----:B--2--5:R-:W-:-:S02]  /*36d0*/  DMUL R30, R26, R20 ;  /* 0x000000141a1e7228 */ /* 0x024fc40000000000 */
[----:B------:R-:W-:-:S06]  /*36e0*/  DADD R26, R26, -R24 ;  /* 0x000000001a1a7229 */ /* 0x000fcc0000000818 */
[----:B---3--:R-:W-:Y:S02]  /*36f0*/  DFMA R18, R28, R18, -R30 ;  /* 0x000000121c12722b */ /* 0x008fe4000000081e */
[----:B----4-:R-:W-:-:S08]  /*3700*/  DMUL R24, R12, UR10 ;  /* 0x0000000a0c187c28 */ /* 0x010fd00008000000 */
[----:B------:R-:W-:-:S08]  /*3710*/  DFMA R18, R24, R26, R18 ;  /* 0x0000001a1812722b */ /* 0x000fd00000000012 */
[----:B------:R-:W-:Y:S01]  /*3720*/  DMUL R10, R18, R10 ;  /* 0x0000000a120a7228 */ /* 0x000fe20000000000 */
[----:B------:R-:W-:-:S06]  /*3730*/  IMAD.WIDE R18, R0, 0x8, R8 ;  /* 0x0000000800127825 */ /* 0x000fcc00078e0208 */
[----:B------:R0:W-:Y:S01]  /*3740*/  STG.E.64 desc[UR8][R18.64], R10 ;  /* 0x0000000a12007986 */ /* 0x0001e2000c101b08 */
[----:B------:R-:W-:Y:S05]  /*3750*/  BRA.U UP0, `(.L_x_891) ;  /* 0xfffffff9004c7547 */ /* 0x000fea000b83ffff */
.L_x_884:
[----:B------:R-:W2:Y:S02]  /*3760*/  LDC R2, c[0x0][0x3f8] ;  /* 0x0000fe00ff027b82 */ /* 0x000ea40000000800 */
[----:B--2---:R-:W-:-:S04]  /*3770*/  LOP3.LUT R2, R2, 0x1, RZ, 0xc0, !PT ;  /* 0x0000000102027812 */ /* 0x004fc800078ec0ff */
[----:B------:R-:W-:-:S13]  /*3780*/  ISETP.NE.U32.AND P0, PT, R2, 0x1, PT ;  /* 0x000000010200780c */ /* 0x000fda0003f05070 */
[----:B------:R-:W-:Y:S05]  /*3790*/  @P0 EXIT ;  /* 0x000000000000094d */ /* 0x000fea0003800000 */
[----:B------:R-:W-:-:S09]  /*37a0*/  UISETP.NE.AND UP0, UPT, UR4, URZ, UPT ;  /* 0x000000ff0400728c */ /* 0x000fd2000bf05270 */
[----:B------:R-:W-:Y:S05]  /*37b0*/  BRA.U !UP0, `(.L_x_892) ;  /* 0x0000000108d07547 */ /* 0x000fea000b800000 */
[----:B------:R-:W2:Y:S01]  /*37c0*/  LDC.64 R8, c[0x0][0x398] ;  /* 0x0000e600ff087b82 */ /* 0x000ea20000000a00 */
[----:B------:R-:W-:-:S06]  /*37d0*/  UIADD3 UR5, UPT, UPT, UR4, -0x1, URZ ;  /* 0xffffffff04057890 */ /* 0x000fcc000fffe0ff */
[----:B------:R-:W-:Y:S01]  /*37e0*/  IMAD R3, R0, UR5, RZ ;  /* 0x0000000500037c24 */ /* 0x000fe2000f8e02ff */
[----:B------:R-:W4:Y:S04]  /*37f0*/  LDC.64 R16, c[0x0][0x3a8] ;  /* 0x0000ea00ff107b82 */ /* 0x000f280000000a00 */
[----:B0-----:R-:W-:-:S04]  /*3800*/  IADD3 R11, PT, PT, R4, R3, RZ ;  /* 0x00000003040b7210 */ /* 0x001fc80007ffe0ff */
[----:B------:R-:W0:Y:S01]  /*3810*/  LDC.64 R14, c[0x0][0x3a0] ;  /* 0x0000e800ff0e7b82 */ /* 0x000e220000000a00 */
[----:B--2---:R-:W-:-:S07]  /*3820*/  IMAD.WIDE R8, R11, 0x8, R8 ;  /* 0x000000080b087825 */ /* 0x004fce00078e0208 */
[----:B------:R-:W2:Y:S01]  /*3830*/  LDC.64 R6, c[0x0][0x3b0] ;  /* 0x0000ec00ff067b82 */ /* 0x000ea20000000a00 */
[----:B------:R-:W3:Y:S01]  /*3840*/  LDG.E.64 R8, desc[UR8][R8.64] ;  /* 0x0000000808087981 */ /* 0x000ee2000c1e1b00 */
[----:B----4-:R-:W-:-:S06]  /*3850*/  IMAD.WIDE R16, R11, 0x8, R16 ;  /* 0x000000080b107825 */ /* 0x010fcc00078e0210 */
[----:B------:R-:W5:Y:S01]  /*3860*/  LDG.E.64 R16, desc[UR8][R16.64] ;  /* 0x0000000810107981 */ /* 0x000f62000c1e1b00 */
[----:B0-----:R-:W-:-:S06]  /*3870*/  IMAD.WIDE R14, R11, 0x8, R14 ;  /* 0x000000080b0e7825 */ /* 0x001fcc00078e020e */
[----:B------:R-:W5:Y:S01]  /*3880*/  LDG.E.64 R14, desc[UR8][R14.64] ;  /* 0x000000080e0e7981 */ /* 0x000f62000c1e1b00 */
[----:B--2---:R-:W-:-:S06]  /*3890*/  IMAD.WIDE R6, R11, 0x8, R6 ;  /* 0x000000080b067825 */ /* 0x004fcc00078e0206 */
[----:B------:R-:W5:Y:S01]  /*38a0*/  LDG.E.64 R6, desc[UR8][R6.64] ;  /* 0x0000000806067981 */ /* 0x000f62000c1e1b00 */
[----:B------:R-:W-:Y:S01]  /*38b0*/  BSSY.RECONVERGENT B0, `(.L_x_893) ;  /* 0x0000010000007945 */ /* 0x000fe20003800200 */
[----:B---3--:R-:W1:Y:S01]  /*38c0*/  MUFU.RCP64H R11, R9 ;  /* 0x00000009000b7308 */ /* 0x008e620000001800 */
[----:B------:R-:W-:-:S06]  /*38d0*/  VIADD R10, R9, 0x300402 ;  /* 0x00300402090a7836 */ /* 0x000fcc0000000000 */
[----:B-1----:R-:W-:-:S08]  /*38e0*/  DFMA R12, -R8, R10, 1 ;  /* 0x3ff00000080c742b */ /* 0x002fd0000000010a */
        /* <DEDUP_REMOVED lines=11> */
[----:B------:R-:W-:-:S07]  /*39a0*/  IMAD.MOV.U32 R11, RZ, RZ, R9 ;  /* 0x000000ffff0b7224 */ /* 0x000fce00078e0009 */
.L_x_894:
[----:B------:R-:W-:Y:S05]  /*39b0*/  BSYNC.RECONVERGENT B0 ;  /* 0x0000000000007941 */ /* 0x000fea0003800200 */
.L_x_893:
[----:B------:R-:W0:Y:S01]  /*39c0*/  LDCU.64 UR6, c[0x0][0x390] ;  /* 0x00007200ff0677ac */ /* 0x000e220008000a00 */
[----:B------:R-:W-:Y:S01]  /*39d0*/  IMAD R9, R0, UR4, RZ ;  /* 0x0000000400097c24 */ /* 0x000fe2000f8e02ff */
[----:B------:R-:W-:-:S03]  /*39e0*/  IADD3 R2, P0, PT, R5, UR4, RZ ;  /* 0x0000000405027c10 */ /* 0x000fc6000ff1e0ff */
[----:B------:R-:W-:Y:S01]  /*39f0*/  IMAD.WIDE R34, R9, 0x8, R34 ;  /* 0x0000000809227825 */ /* 0x000fe200078e0222 */
[----:B------:R-:W-:-:S05]  /*3a00*/  LEA.HI.X.SX32 R5, R5, RZ, 0x1, P0 ;  /* 0x000000ff05057211 */ /* 0x000fca00000f0eff */
[----:B------:R-:W2:Y:S01]  /*3a10*/  LDG.E.64 R34, desc[UR8][R34.64] ;  /* 0x0000000822227981 */ /* 0x000ea2000c1e1b00 */
[----:B------:R-:W-:Y:S01]  /*3a20*/  IMAD.WIDE R32, R3, 0x8, R32 ;  /* 0x0000000803207825 */ /* 0x000fe200078e0220 */
[----:B0-----:R-:W-:-:S04]  /*3a30*/  LEA R12, P0, R2, UR6, 0x3 ;  /* 0x00000006020c7c11 */ /* 0x001fc8000f8018ff */
[----:B------:R-:W-:Y:S02]  /*3a40*/  LEA.HI.X R13, R2, UR7, R5, 0x3, P0 ;  /* 0x00000007020d7c11 */ /* 0x000fe400080f1c05 */
[----:B------:R-:W3:Y:S04]  /*3a50*/  LDG.E.64 R2, desc[UR8][R32.64] ;  /* 0x0000000820027981 */ /* 0x000ee8000c1e1b00 */
[----:B------:R-:W4:Y:S01]  /*3a60*/  LDG.E.64 R8, desc[UR8][R12.64+-0x8] ;  /* 0xfffff8080c087981 */ /* 0x000f22000c1e1b00 */
[C---:B-----5:R-:W-:Y:S02]  /*3a70*/  DADD R6, R14.reuse, -R6 ;  /* 0x000000000e067229 */ /* 0x060fe40000000806 */
[----:B--2---:R-:W-:-:S08]  /*3a80*/  DMUL R4, R14, R34 ;  /* 0x000000220e047228 */ /* 0x004fd00000000000 */
[----:B---3--:R-:W-:Y:S02]  /*3a90*/  DFMA R2, R16, R2, -R4 ;  /* 0x000000021002722b */ /* 0x008fe40000000804 */
[----:B----4-:R-:W-:-:S08]  /*3aa0*/  DMUL R8, R8, UR10 ;  /* 0x0000000a08087c28 */ /* 0x010fd00008000000 */
[----:B------:R-:W-:Y:S01]  /*3ab0*/  DFMA R2, R8, R6, R2 ;  /* 0x000000060802722b */ /* 0x000fe20000000002 */
[----:B------:R-:W-:-:S07]  /*3ac0*/  IMAD.WIDE R4, R0, 0x8, R32 ;  /* 0x0000000800047825 */ /* 0x000fce00078e0220 */
[----:B------:R-:W-:-:S07]  /*3ad0*/  DMUL R2, R2, R10 ;  /* 0x0000000a02027228 */ /* 0x000fce0000000000 */
[----:B------:R-:W-:Y:S01]  /*3ae0*/  STG.E.64 desc[UR8][R4.64], R2 ;  /* 0x0000000204007986 */ /* 0x000fe2000c101b08 */
[----:B------:R-:W-:Y:S05]  /*3af0*/  EXIT ;  /* 0x000000000000794d */ /* 0x000fea0003800000 */
.L_x_892:
[----:B------:R-:W2:Y:S01]  /*3b00*/  LDG.E.64 R36, desc[UR8][R36.64] ;  /* 0x0000000824247981 */ /* 0x000ea2000c1e1b00 */
[----:B------:R-:W-:Y:S01]  /*3b10*/  UMOV UR6, 0x54442eea ;  /* 0x54442eea00067882 */ /* 0x000fe20000000000 */
[----:B------:R-:W-:Y:S02]  /*3b20*/  UMOV UR7, 0x400921fb ;  /* 0x400921fb00077882 */ /* 0x000fe40000000000 */
[----:B--2---:R-:W-:-:S07]  /*3b30*/  DFMA R2, R36, UR6, RZ ;  /* 0x0000000624027c2b */ /* 0x004fce00080000ff */
[----:B------:R-:W-:Y:S01]  /*3b40*/  STG.E.64 desc[UR8][R32.64], R2 ;  /* 0x0000000220007986 */ /* 0x000fe2000c101b08 */
[----:B------:R-:W-:Y:S05]  /*3b50*/  EXIT ;  /* 0x000000000000794d */ /* 0x000fea0003800000 */
.L_x_883:
[----:B------:R-:W-:Y:S01]  /*3b60*/  UISETP.NE.AND UP0, UPT, UR5, 0x1, UPT ;  /* 0x000000010500788c */ /* 0x000fe2000bf05270 */
[----:B------:R-:W-:-:S08]  /*3b70*/  UMOV UR4, URZ ;  /* 0x000000ff00047c82 */ /* 0x000fd00008000000 */
[----:B------:R-:W-:Y:S05]  /*3b80*/  BRA.U !UP0, `(.L_x_895) ;  /* 0x00000015089c7547 */ /* 0x000fea000b800000 */
[----:B------:R-:W0:Y:S01]  /*3b90*/  LDCU UR4, c[0x0][0x3fc] ;  /* 0x00007f80ff0477ac */ /* 0x000e220008000800 */
[----:B------:R-:W-:Y:S01]  /*3ba0*/  IADD3 R31, PT, PT, -R0, RZ, RZ ;  /* 0x000000ff001f7210 */ /* 0x000fe20007ffe1ff */
[----:B------:R-:W-:Y:S01]  /*3bb0*/  IMAD.MOV.U32 R15, RZ, RZ, RZ ;  /* 0x000000ffff0f7224 */ /* 0x000fe200078e00ff */
[----:B------:R-:W2:Y:S01]  /*3bc0*/  LDCU UR6, c[0x0][0x408] ;  /* 0x00008100ff0677ac */ /* 0x000ea20008000800 */
[----:B------:R-:W-:Y:S02]  /*3bd0*/  IMAD.MOV.U32 R2, RZ, RZ, R5 ;  /* 0x000000ffff027224 */ /* 0x000fe400078e0005 */
[----:B------:R-:W-:Y:S01]  /*3be0*/  IMAD.MOV.U32 R3, RZ, RZ, R0 ;  /* 0x000000ffff037224 */ /* 0x000fe200078e0000 */
[----:B------:R-:W4:Y:S01]  /*3bf0*/  LDCU.64 UR24, c[0x0][0x3d8] ;  /* 0x00007b00ff1877ac */ /* 0x000f220008000a00 */
[----:B------:R-:W1:Y:S01]  /*3c00*/  LDCU UR26, c[0x0][0x3d0] ;  /* 0x00007a00ff1a77ac */ /* 0x000e620008000800 */
[----:B------:R-:W1:Y:S01]  /*3c10*/  LDCU UR27, c[0x0][0x3dc] ;  /* 0x00007b80ff1b77ac */ /* 0x000e620008000800 */
[----:B0-----:R-:W-:Y:S01]  /*3c20*/  VIADD R6, R6, -UR4 ;  /* 0x8000000406067c36 */ /* 0x001fe20008000000 */
[----:B------:R-:W-:-:S03]  /*3c30*/  ULOP3.LUT UR4, UR5, 0x7ffffffe, URZ, 0xc0, !UPT ;  /* 0x7ffffffe05047892 */ /* 0x000fc6000f8ec0ff */
[----:B--2---:R-:W-:Y:S01]  /*3c40*/  IMAD R29, R6, UR6, R7 ;  /* 0x00000006061d7c24 */ /* 0x004fe2000f8e0207 */
[----:B------:R-:W-:Y:S01]  /*3c50*/  MOV R7, R4 ;  /* 0x0000000400077202 */ /* 0x000fe20000000f00 */
[----:B------:R-:W0:Y:S01]  /*3c60*/  LDCU.64 UR18, c[0x0][0x3b8] ;  /* 0x00007700ff1277ac */ /* 0x000e220008000a00 */
[----:B------:R-:W2:Y:S01]  /*3c70*/  LDCU.64 UR22, c[0x0][0x390] ;  /* 0x00007200ff1677ac */ /* 0x000ea20008000a00 */
[----:B------:R-:W-:Y:S01]  /*3c80*/  UIADD3 UR6, UPT, UPT, -UR4, URZ, URZ ;  /* 0x000000ff04067290 */ /* 0x000fe2000fffe1ff */
[----:B-1--4-:R-:W-:-:S11]  /*3c90*/  UMOV UR5, URZ ;  /* 0x000000ff00057c82 */ /* 0x012fd60008000000 */
.L_x_922:
[----:B------:R-:W-:-:S13]  /*3ca0*/  ISETP.NE.AND P0, PT, RZ, UR5, PT ;  /* 0x00000005ff007c0c */ /* 0x000fda000bf05270 */
[----:B------:R-:W4:Y:S04]  /*3cb0*/  @!P0 LDG.E.64 R8, desc[UR8][R34.64] ;  /* 0x0000000822088981 */ /* 0x000f28000c1e1b00 */
[----:B-1----:R-:W4:Y:S01]  /*3cc0*/  @!P0 LDG.E.64 R10, desc[UR8][R36.64] ;  /* 0x00000008240a8981 */ /* 0x002f22000c1e1b00 */
[----:B------:R-:W-:Y:S01]  /*3cd0*/  @!P0 IMAD.MOV.U32 R12, RZ, RZ, 0x54442eea ;  /* 0x54442eeaff0c8424 */ /* 0x000fe200078e00ff */
[----:B------:R-:W-:Y:S01]  /*3ce0*/  @!P0 MOV R13, 0x400921fb ;  /* 0x400921fb000d8802 */ /* 0x000fe20000000f00 */
[----:B0-----:R-:W-:-:S05]  /*3cf0*/  UIMAD.WIDE UR16, UR5, 0x8, UR18 ;  /* 0x00000008051078a5 */ /* 0x001fca000f8e0212 */
[----:B----4-:R-:W-:-:S07]  /*3d00*/  @!P0 DFMA R8, R10, R12, R8 ;  /* 0x0000000c0a08822b */ /* 0x010fce0000000008 */
[----:B------:R0:W-:Y:S01]  /*3d10*/  @!P0 STG.E.64 desc[UR8][R32.64], R8 ;  /* 0x0000000820008986 */ /* 0x0001e2000c101b08 */
[----:B------:R-:W-:Y:S05]  /*3d20*/  @!P0 BRA `(.L_x_896) ;  /* 0x00000008008c8947 */ /* 0x000fea0003800000 */
[----:B------:R-:W1:Y:S01]  /*3d30*/  LDC.64 R48, c[0x0][0x3c0] ;  /* 0x0000f000ff307b82 */ /* 0x000e620000000a00 */
[----:B------:R-:W3:Y:S01]  /*3d40*/  LDG.E.64 R38, desc[UR8][R16.64] ;  /* 0x0000000810267981 */ /* 0x000ee2000c1e1b00 */
[----:B-1----:R-:W-:-:S06]  /*3d50*/  IMAD.WIDE R48, R29, 0x8, R48 ;  /* 0x000000081d307825 */ /* 0x002fcc00078e0230 */
[----:B------:R-:W3:Y:S01]  /*3d60*/  LDG.E.64 R48, desc[UR8][R48.64] ;  /* 0x0000000830307981 */ /* 0x000ee2000c1e1b00 */
[----:B0-----:R-:W-:Y:S01]  /*3d70*/  IMAD.MOV.U32 R8, RZ, RZ, 0x1 ;  /* 0x00000001ff087424 */ /* 0x001fe200078e00ff */
[----:B------:R-:W-:Y:S01]  /*3d80*/  USHF.R.S32.HI UR7, URZ, 0x1f, UR5 ;  /* 0x0000001fff077899 */ /* 0x000fe20008011405 */
        /* <DEDUP_REMOVED lines=16> */
[----:B------:R-:W-:Y:S02]  /*3e90*/  MOV R23, R39 ;  /* 0x0000002700177202 */ /* 0x000fe40000000f00 */
[----:B------:R-:W-:-:S07]  /*3ea0*/  MOV R8, 0x3ec0 ;  /* 0x00003ec000087802 */ /* 0x000fce0000000f00 */
[----:B--2---:R-:W-:Y:S05]  /*3eb0*/  CALL.REL.NOINC `($__internal_16_$__cuda_sm20_div_rn_f64_full) ;  /* 0x00000020005c7944 */ /* 0x004fea0003c00000 */
.L_x_898:
[----:B--2---:R-:W-:Y:S05]  /*3ec0*/  BSYNC.RECONVERGENT B0 ;  /* 0x0000000000007941 */ /* 0x004fea0003800200 */
.L_x_897:
[----:B------:R-:W-:Y:S01]  /*3ed0*/  UMOV UR20, 0xe7210be9 ;  /* 0xe7210be900147882 */ /* 0x000fe20000000000 */
[----:B------:R-:W-:Y:S01]  /*3ee0*/  UMOV UR21, 0x3feffffd ;  /* 0x3feffffd00157882 */ /* 0x000fe20000000000 */
[----:B------:R-:W-:Y:S01]  /*3ef0*/  ISETP.NE.AND P1, PT, RZ, UR26, PT ;  /* 0x0000001aff007c0c */ /* 0x000fe2000bf25270 */
[----:B------:R-:W-:Y:S01]  /*3f00*/  DSETP.GEU.AND P0, PT, R42, UR20, PT ;  /* 0x000000142a007e2a */ /* 0x000fe2000bf0e000 */
[----:B------:R-:W-:-:S13]  /*3f10*/  BSSY.RECONVERGENT B0, `(.L_x_896) ;  /* 0x0000084000007945 */ /* 0x000fda0003800200 */
        /* <DEDUP_REMOVED lines=29> */
.L_x_901:
[----:B------:R-:W-:Y:S05]  /*40f0*/  BSYNC.RECONVERGENT B2 ;  /* 0x0000000000027941 */ /* 0x000fea0003800200 */
.L_x_900:
        /* <DEDUP_REMOVED lines=18> */
.L_x_899:
[----:B------:R-:W-:Y:S01]  /*4220*/  IMAD.U32 R44, RZ, RZ, UR16 ;  /* 0x00000010ff2c7e24 */ /* 0x000fe2000f8e00ff */
[----:B------:R-:W-:Y:S01]  /*4230*/  MOV R45, UR17 ;  /* 0x00000011002d7c02 */ /* 0x000fe20008000f00 */
        /* <DEDUP_REMOVED lines=23> */
[----:B-----5:R-:W-:Y:S05]  /*43b0*/  CALL.REL.NOINC `($__internal_16_$__cuda_sm20_div_rn_f64_full) ;  /* 0x0000001c001c7944 */ /* 0x020fea0003c00000 */
.L_x_904:
[----:B------:R-:W-:Y:S05]  /*43c0*/  BSYNC.RECONVERGENT B2 ;  /* 0x0000000000027941 */ /* 0x000fea0003800200 */
.L_x_903:
[----:B------:R-:W-:-:S04]  /*43d0*/  IMAD.WIDE R8, R15, 0x8, R34 ;  /* 0x000000080f087825 */ /* 0x000fc800078e0222 */
[----:B------:R-:W-:Y:S02]  /*43e0*/  IMAD.WIDE R38, R31, 0x8, R32 ;  /* 0x000000081f267825 */ /* 0x000fe400078e0220 */
[----:B------:R-:W2:Y:S04]  /*43f0*/  LDG.E.64 R8, desc[UR8][R8.64] ;  /* 0x0000000808087981 */ /* 0x000ea8000c1e1b00 */
[----:B------:R-:W2:Y:S01]  /*4400*/  LDG.E.64 R40, desc[UR8][R38.64] ;  /* 0x0000000826287981 */ /* 0x000ea2000c1e1b00 */
[----:B------:R-:W-:Y:S01]  /*4410*/  DADD R42, R48, R42 ;  /* 0x00000000302a7229 */ /* 0x000fe2000000002a */
[----:B------:R-:W-:Y:S01]  /*4420*/  MOV R10, 0x1 ;  /* 0x00000001000a7802 */ /* 0x000fe20000000f00 */
[----:B------:R-:W-:Y:S01]  /*4430*/  IMAD.U32 R6, RZ, RZ, UR13 ;  /* 0x0000000dff067e24 */ /* 0x000fe2000f8e00ff */
[----:B------:R-:W-:Y:S04]  /*4440*/  BSSY.RECONVERGENT B2, `(.L_x_905) ;  /* 0x0000018000027945 */ /* 0x000fe80003800200 */
[----:B------:R-:W-:Y:S01]  /*4450*/  FSETP.GEU.AND P1, PT, |R6|, 6.5827683646048100446e-37, PT ;  /* 0x036000000600780b */ /* 0x000fe20003f2e200 */
[----:B-----5:R-:W-:-:S08]  /*4460*/  DMUL R20, R44, R42 ;  /* 0x0000002a2c147228 */ /* 0x020fd00000000000 */
[----:B------:R-:W-:-:S06]  /*4470*/  DMUL R20, R20, UR14 ;  /* 0x0000000e14147c28 */ /* 0x000fcc0008000000 */
        /* <DEDUP_REMOVED lines=17> */
[----:B------:R-:W-:Y:S01]  /*4590*/  IMAD.U32 R22, RZ, RZ, UR12 ;  /* 0x0000000cff167e24 */ /* 0x000fe2000f8e00ff */
[----:B------:R-:W-:-:S07]  /*45a0*/  MOV R23, R9 ;  /* 0x0000000900177202 */ /* 0x000fce0000000f00 */
[----:B------:R-:W-:Y:S05]  /*45b0*/  CALL.REL.NOINC `($__internal_16_$__cuda_sm20_div_rn_f64_full) ;  /* 0x00000018009c7944 */ /* 0x000fea0003c00000 */
.L_x_906:
[----:B------:R-:W-:Y:S05]  /*45c0*/  BSYNC.RECONVERGENT B2 ;  /* 0x0000000000027941 */ /* 0x000fea0003800200 */
.L_x_905:
        /* <DEDUP_REMOVED lines=19> */
[----:B------:R-:W-:Y:S05]  /*4700*/  CALL.REL.NOINC `($__internal_16_$__cuda_sm20_div_rn_f64_full) ;  /* 0x0000001800487944 */ /* 0x000fea0003c00000 */
.L_x_908:
[----:B------:R-:W-:Y:S05]  /*4710*/  BSYNC.RECONVERGENT B2 ;  /* 0x0000000000027941 */ /* 0x000fea0003800200 */
.L_x_907:
[----:B------:R-:W-:Y:S01]  /*4720*/  DADD R40, R40, -R42 ;  /* 0x0000000028287229 */ /* 0x000fe2000000082a */
[----:B------:R-:W-:-:S06]  /*4730*/  IMAD.WIDE R38, R0, 0x8, R38 ;  /* 0x0000000800267825 */ /* 0x000fcc00078e0226 */
[----:B------:R1:W-:Y:S04]  /*4740*/  STG.E.64 desc[UR8][R38.64], R40 ;  /* 0x0000002826007986 */ /* 0x0003e8000c101b08 */
.L_x_902:
[----:B------:R-:W-:Y:S05]  /*4750*/  BSYNC.RECONVERGENT B0 ;  /* 0x0000000000007941 */ /* 0x000fea0003800200 */
.L_x_896:
[----:B------:R-:W4:Y:S01]  /*4760*/  LDC.64 R48, c[0x0][0x3c0] ;  /* 0x0000f000ff307b82 */ /* 0x000f220000000a00 */
[----:B-1----:R-:W3:Y:S01]  /*4770*/  LDG.E.64 R38, desc[UR8][R16.64] ;  /* 0x0000000810267981 */ /* 0x002ee2000c1e1b00 */
[----:B----4-:R-:W-:-:S06]  /*4780*/  IMAD.WIDE R48, R7, 0x8, R48 ;  /* 0x0000000807307825 */ /* 0x010fcc00078e0230 */
[----:B------:R-:W3:Y:S01]  /*4790*/  LDG.E.64 R48, desc[UR8][R48.64] ;  /* 0x0000000830307981 */ /* 0x000ee2000c1e1b00 */
[----:B0-----:R-:W-:Y:S01]  /*47a0*/  IMAD.MOV.U32 R8, RZ, RZ, 0x1 ;  /* 0x00000001ff087424 */ /* 0x001fe200078e00ff */
        /* <DEDUP_REMOVED lines=19> */
.L_x_910:
[----:B--2---:R-:W-:Y:S05]  /*48e0*/  BSYNC.RECONVERGENT B0 ;  /* 0x0000000000007941 */ /* 0x004fea0003800200 */
.L_x_909:
[----:B------:R-:W-:Y:S01]  /*48f0*/  UMOV UR20, 0xe7210be9 ;  /* 0xe7210be900147882 */ /* 0x000fe20000000000 */
[----:B------:R-:W-:Y:S01]  /*4900*/  UMOV UR21, 0x3feffffd ;  /* 0x3feffffd00157882 */ /* 0x000fe20000000000 */
[----:B------:R-:W-:Y:S01]  /*4910*/  BSSY.RECONVERGENT B0, `(.L_x_911) ;  /* 0x0000084000007945 */ /* 0x000fe20003800200 */
[----:B------:R-:W-:-:S06]  /*4920*/  DSETP.GEU.AND P0, PT, R42, UR20, PT ;  /* 0x000000142a007e2a */ /* 0x000fcc000bf0e000 */
[----:B------:R-:W-:-:S13]  /*4930*/  ISETP.EQ.OR P0, PT, RZ, UR26, !P0 ;  /* 0x0000001aff007c0c */ /* 0x000fda000c702670 */
[----:B------:R-:W-:Y:S05]  /*4940*/  @P0 BRA `(.L_x_912) ;  /* 0x0000000400500947 */ /* 0x000fea0003800000 */
        /* <DEDUP_REMOVED lines=25> */
[----:B-----5:R-:W-:Y:S05]  /*4ae0*/  CALL.REL.NOINC `($__internal_16_$__cuda_sm20_div_rn_f64_full) ;  /* 0x0000001400507944 */ /* 0x020fea0003c00000 */
.L_x_914:
[----:B------:R-:W-:Y:S05]  /*4af0*/  BSYNC.RECONVERGENT B2 ;  /* 0x0000000000027941 */ /* 0x000fea0003800200 */
.L_x_913:
[----:B------:R-:W-:-:S04]  /*4b00*/  IMAD.WIDE R8, R3, 0x8, R34 ;  /* 0x0000000803087825 */ /* 0x000fc800078e0222 */
[----:B------:R-:W-:Y:S02]  /*4b10*/  IMAD.WIDE R40, R15, 0x8, R32 ;  /* 0x000000080f287825 */ /* 0x000fe400078e0220 */
[----:B------:R-:W2:Y:S04]  /*4b20*/  LDG.E.64 R8, desc[UR8][R8.64] ;  /* 0x0000000808087981 */ /* 0x000ea8000c1e1b00 */
[----:B------:R-:W2:Y:S01]  /*4b30*/  LDG.E.64 R38, desc[UR8][R40.64] ;  /* 0x0000000828267981 */ /* 0x000ea2000c1e1b00 */
[----:B------:R-:W-:Y:S01]  /*4b40*/  DADD R42, R48, R42 ;  /* 0x00000000302a7229 */ /* 0x000fe2000000002a */
[----:B------:R-:W-:Y:S01]  /*4b50*/  IMAD.MOV.U32 R10, RZ, RZ, 0x1 ;  /* 0x00000001ff0a7424 */ /* 0x000fe200078e00ff */
[----:B------:R-:W-:Y:S01]  /*4b60*/  MOV R6, UR13 ;  /* 0x0000000d00067c02 */ /* 0x000fe20008000f00 */
[----:B------:R-:W-:Y:S03]  /*4b70*/  BSSY.RECONVERGENT B2, `(.L_x_915) ;  /* 0x0000018000027945 */ /* 0x000fe60003800200 */
[----:B------:R-:W-:-:S02]  /*4b80*/  FSETP.GEU.AND P1, PT, |R6|, 6.5827683646048100446e-37, PT ;  /* 0x036000000600780b */ /* 0x000fc40003f2e200 */
        /* <DEDUP_REMOVED lines=21> */
[----:B------:R-:W-:Y:S05]  /*4ce0*/  CALL.REL.NOINC `($__internal_16_$__cuda_sm20_div_rn_f64_full) ;  /* 0x0000001000d07944 */ /* 0x000fea0003c00000 */
.L_x_916:
[----:B------:R-:W-:Y:S05]  /*4cf0*/  BSYNC.RECONVERGENT B2 ;  /* 0x0000000000027941 */ /* 0x000fea0003800200 */
.L_x_915:
[----:B------:R-:W-:Y:S01]  /*4d00*/  DADD R20, R42, 1 ;  /* 0x3ff000002a147429 */ /* 0x000fe20000000000 */
[----:B------:R-:W-:Y:S01]  /*4d10*/  MOV R8, 0x1 ;  /* 0x0000000100087802 */ /* 0x000fe20000000f00 */
[----:B------:R-:W-:Y:S01]  /*4d20*/  BSSY.RECONVERGENT B2, `(.L_x_917) ;  /* 0x0000012000027945 */ /* 0x000fe20003800200 */
[----:B------:R-:W-:-:S03]  /*4d30*/  FSETP.GEU.AND P1, PT, |R45|, 6.5827683646048100446e-37, PT ;  /* 0x036000002d00780b */ /* 0x000fc60003f2e200 */
        /* <DEDUP_REMOVED lines=16> */
.L_x_918:
[----:B------:R-:W-:Y:S05]  /*4e40*/  BSYNC.RECONVERGENT B2 ;  /* 0x0000000000027941 */ /* 0x000fea0003800200 */
.L_x_917:
[----:B------:R-:W-:Y:S01]  /*4e50*/  DADD R38, R38, -R42 ;  /* 0x0000000026267229 */ /* 0x000fe2000000082a */
[----:B------:R-:W-:-:S06]  /*4e60*/  IMAD.WIDE R40, R0, 0x8, R40 ;  /* 0x0000000800287825 */ /* 0x000fcc00078e0228 */
[----:B------:R0:W-:Y:S01]  /*4e70*/  STG.E.64 desc[UR8][R40.64], R38 ;  /* 0x0000002628007986 */ /* 0x0001e2000c101b08 */
[----:B------:R-:W-:Y:S05]  /*4e80*/  BRA `(.L_x_919) ;  /* 0x0000000000b07947 */ /* 0x000fea0003800000 */
.L_x_912:
        /* <DEDUP_REMOVED lines=24> */
[----:B------:R-:W-:-:S03]  /*5010*/  MOV R8, 0x5040 ;  /* 0x0000504000087802 */ /* 0x000fc60000000f00 */
[----:B------:R-:W-:-:S07]  /*5020*/  VIADD R10, R10, 0xfff00000 ;  /* 0xfff000000a0a7836 */ /* 0x000fce0000000000 */
[----:B-----5:R-:W-:Y:S05]  /*5030*/  CALL.REL.NOINC `($__internal_15_$__cuda_sm20_dblrcp_rn_slowpath_v3) ;  /* 0x0000000c00547944 */ /* 0x020fea0003c00000 */
[----:B------:R-:W-:-:S07]  /*5040*/  MOV R11, R9 ;  /* 0x00000009000b7202 */ /* 0x000fce0000000f00 */
.L_x_921:
[----:B------:R-:W-:Y:S05]  /*5050*/  BSYNC.RECONVERGENT B2 ;  /* 0x0000000000027941 */ /* 0x000fea0003800200 */
.L_x_920:
[----:B------:R-:W0:Y:S01]  /*5060*/  LDC.64 R12, c[0x0][0x390] ;  /* 0x0000e400ff0c7b82 */ /* 0x000e220000000a00 */
[----:B------:R-:W-:-:S05]  /*5070*/  IMAD.WIDE R38, R3, 0x8, R34 ;  /* 0x0000000803267825 */ /* 0x000fca00078e0222 */
[----:B------:R-:W2:Y:S01]  /*5080*/  LDG.E.64 R20, desc[UR8][R38.64] ;  /* 0x0000000826147981 */ /* 0x000ea2000c1e1b00 */
[----:B------:R-:W-:-:S05]  /*5090*/  IMAD.WIDE R8, R15, 0x8, R32 ;  /* 0x000000080f087825 */ /* 0x000fca00078e0220 */
[----:B------:R-:W3:Y:S01]  /*50a0*/  LDG.E.64 R18, desc[UR8][R8.64] ;  /* 0x0000000808127981 */ /* 0x000ee2000c1e1b00 */
[----:B0-----:R-:W-:-:S06]  /*50b0*/  IMAD.WIDE R12, R2, 0x8, R12 ;  /* 0x00000008020c7825 */ /* 0x001fcc00078e020c */
[----:B------:R-:W4:Y:S01]  /*50c0*/  LDG.E.64 R12, desc[UR8][R12.64] ;  /* 0x000000080c0c7981 */ /* 0x000f22000c1e1b00 */
[C---:B-----5:R-:W-:Y:S02]  /*50d0*/  DADD R22, R24.reuse, -R22 ;  /* 0x0000000018167229 */ /* 0x060fe40000000816 */
[----:B--2---:R-:W-:-:S08]  /*50e0*/  DMUL R20, R24, R20 ;  /* 0x0000001418147228 */ /* 0x004fd00000000000 */
[----:B---3--:R-:W-:Y:S02]  /*50f0*/  DFMA R18, R26, R18, -R20 ;  /* 0x000000121a12722b */ /* 0x008fe40000000814 */
[----:B----4-:R-:W-:-:S08]  /*5100*/  DMUL R20, R12, UR10 ;  /* 0x0000000a0c147c28 */ /* 0x010fd00008000000 */
[----:B------:R-:W-:-:S08]  /*5110*/  DFMA R18, R20, R22, R18 ;  /* 0x000000161412722b */ /* 0x000fd00000000012 */
[----:B------:R-:W-:Y:S01]  /*5120*/  DMUL R10, R18, R10 ;  /* 0x0000000a120a7228 */ /* 0x000fe20000000000 */
[----:B------:R-:W-:-:S06]  /*5130*/  IMAD.WIDE R18, R0, 0x8, R8 ;  /* 0x0000000800127825 */ /* 0x000fcc00078e0208 */
[----:B------:R1:W-:Y:S04]  /*5140*/  STG.E.64 desc[UR8][R18.64], R10 ;  /* 0x0000000a12007986 */ /* 0x0003e8000c101b08 */
.L_x_919:
[----:B------:R-:W-:Y:S05]  /*5150*/  BSYNC.RECONVERGENT B0 ;  /* 0x0000000000007941 */ /* 0x000fea0003800200 */
.L_x_911:
[----:B------:R-:W-:Y:S01]  /*5160*/  UIADD3 UR6, UPT, UPT, UR6, 0x2, URZ ;  /* 0x0000000206067890 */ /* 0x000fe2000fffe0ff */
[C---:B------:R-:W-:Y:S01]  /*5170*/  IMAD R15, R0.reuse, 0x2, R15 ;  /* 0x00000002000f7824 */ /* 0x040fe200078e020f */
[C---:B------:R-:W-:Y:S01]  /*5180*/  LEA R7, R0.reuse, R7, 0x1 ;  /* 0x0000000700077211 */ /* 0x040fe200078e08ff */
[----:B------:R-:W-:Y:S01]  /*5190*/  IMAD R3, R0, 0x2, R3 ;  /* 0x0000000200037824 */ /* 0x000fe200078e0203 */
[----:B------:R-:W-:Y:S01]  /*51a0*/  UISETP.NE.AND UP0, UPT, UR6, URZ, UPT ;  /* 0x000000ff0600728c */ /* 0x000fe2000bf05270 */
[----:B------:R-:W-:Y:S01]  /*51b0*/  VIADD R2, R2, 0x2 ;  /* 0x0000000202027836 */ /* 0x000fe20000000000 */
[C---:B------:R-:W-:Y:S01]  /*51c0*/  LEA R29, R0.reuse, R29, 0x1 ;  /* 0x0000001d001d7211 */ /* 0x040fe200078e08ff */
[----:B------:R-:W-:Y:S01]  /*51d0*/  IMAD R31, R0, 0x2, R31 ;  /* 0x00000002001f7824 */ /* 0x000fe200078e021f */
[----:B------:R-:W-:-:S05]  /*51e0*/  UIADD3 UR5, UPT, UPT, UR5, 0x2, URZ ;  /* 0x0000000205057890 */ /* 0x000fca000fffe0ff */
[----:B------:R-:W-:Y:S07]  /*51f0*/  BRA.U UP0, `(.L_x_922) ;  /* 0xffffffe900a87547 */ /* 0x000fee000b83ffff */
.L_x_895:
[----:B------:R-:W2:Y:S02]  /*5200*/  LDC R2, c[0x0][0x3f8] ;  /* 0x0000fe00ff027b82 */ /* 0x000ea40000000800 */
[----:B--2---:R-:W-:-:S04]  /*5210*/  LOP3.LUT R2, R2, 0x1, RZ, 0xc0, !PT ;  /* 0x0000000102027812 */ /* 0x004fc800078ec0ff */
[----:B------:R-:W-:-:S13]  /*5220*/  ISETP.NE.U32.AND P0, PT, R2, 0x1, PT ;  /* 0x000000010200780c */ /* 0x000fda0003f05070 */
[----:B------:R-:W-:Y:S05]  /*5230*/  @P0 EXIT ;  /* 0x000000000000094d */ /* 0x000fea0003800000 */
[----:B------:R-:W-:-:S09]  /*5240*/  UISETP.NE.AND UP0, UPT, UR4, URZ, UPT ;  /* 0x000000ff0400728c */ /* 0x000fd2000bf05270 */
[----:B------:R-:W-:Y:S05]  /*5250*/  BRA.U !UP0, `(.L_x_923) ;  /* 0x0000000908b07547 */ /* 0x000fea000b800000 */
[----:B------:R-:W2:Y:S01]  /*5260*/  LDC.64 R6, c[0x0][0x3c0] ;  /* 0x0000f000ff067b82 */ /* 0x000ea20000000a00 */
[----:B------:R-:W-:Y:S01]  /*5270*/  UIADD3 UR5, UPT, UPT, UR4, -0x1, URZ ;  /* 0xffffffff04057890 */ /* 0x000fe2000fffe0ff */
[----:B------:R-:W1:Y:S01]  /*5280*/  LDG.E.64 R16, desc[UR8][R16.64] ;  /* 0x0000000810107981 */ /* 0x000e62000c1e1b00 */
[----:B------:R-:W1:Y:S04]  /*5290*/  LDCU.64 UR6, c[0x0][0x3d8] ;  /* 0x00007b00ff0677ac */ /* 0x000e680008000a00 */
[----:B------:R-:W-:-:S04]  /*52a0*/  IMAD R3, R0, UR5, RZ ;  /* 0x0000000500037c24 */ /* 0x000fc8000f8e02ff */
[----:B------:R-:W-:-:S04]  /*52b0*/  IMAD.IADD R4, R4, 0x1, R3 ;  /* 0x0000000104047824 */ /* 0x000fc800078e0203 */
[----:B--2---:R-:W-:-:S06]  /*52c0*/  IMAD.WIDE R6, R4, 0x8, R6 ;  /* 0x0000000804067825 */ /* 0x004fcc00078e0206 */
[----:B------:R-:W1:Y:S01]  /*52d0*/  LDG.E.64 R6, desc[UR8][R6.64] ;  /* 0x0000000806067981 */ /* 0x000e62000c1e1b00 */
[----:B------:R-:W-:Y:S01]  /*52e0*/  IMAD.MOV.U32 R8, RZ, RZ, 0x1 ;  /* 0x00000001ff087424 */ /* 0x000fe200078e00ff */
[----:B------:R-:W-:Y:S01]  /*52f0*/  BSSY.RECONVERGENT B0, `(.L_x_924) ;  /* 0x0000013000007945 */ /* 0x000fe20003800200 */
[----:B-1-3--:R-:W-:-:S06]  /*5300*/  DFMA R20, R6, UR6, R16 ;  /* 0x0000000606147c2b */ /* 0x00afcc0008000010 */
        /* <DEDUP_REMOVED lines=16> */
[----:B0-----:R-:W-:Y:S05]  /*5410*/  CALL.REL.NOINC `($__internal_16_$__cuda_sm20_div_rn_f64_full) ;  /* 0x0000000c00047944 */ /* 0x001fea0003c00000 */
.L_x_925:
[----:B------:R-:W-:Y:S05]  /*5420*/  BSYNC.RECONVERGENT B0 ;  /* 0x0000000000007941 */ /* 0x000fea0003800200 */
.L_x_924:
[----:B------:R-:W1:Y:S01]  /*5430*/  LDCU UR5, c[0x0][0x3d0] ;  /* 0x00007a00ff0577ac */ /* 0x000e620008000800 */
[----:B------:R-:W-:Y:S01]  /*5440*/  UMOV UR6, 0xe7210be9 ;  /* 0xe7210be900067882 */ /* 0x000fe20000000000 */
[----:B------:R-:W-:Y:S02]  /*5450*/  UMOV UR7, 0x3feffffd ;  /* 0x3feffffd00077882 */ /* 0x000fe40000000000 */
[----:B------:R-:W-:-:S06]  /*5460*/  DSETP.GEU.AND P0, PT, R42, UR6, PT ;  /* 0x000000062a007e2a */ /* 0x000fcc000bf0e000 */
[----:B-1----:R-:W-:-:S13]  /*5470*/  ISETP.EQ.OR P0, PT, RZ, UR5, !P0 ;  /* 0x00000005ff007c0c */ /* 0x002fda000c702670 */
[----:B------:R-:W-:Y:S05]  /*5480*/  @P0 BRA `(.L_x_926) ;  /* 0x0000000400600947 */ /* 0x000fea0003800000 */
[----:B------:R-:W1:Y:S01]  /*5490*/  LDCU.64 UR6, c[0x0][0x3b8] ;  /* 0x00007700ff0677ac */ /* 0x000e620008000a00 */
[----:B------:R-:W2:Y:S01]  /*54a0*/  LDC.64 R10, c[0x0][0x3d8] ;  /* 0x0000f600ff0a7b82 */ /* 0x000ea20000000a00 */
[----:B------:R-:W3:Y:S01]  /*54b0*/  LDCU UR5, c[0x0][0x3dc] ;  /* 0x00007b80ff0577ac */ /* 0x000ee20008000800 */
[----:B-1----:R-:W-:-:S06]  /*54c0*/  UIMAD.WIDE.U32 UR6, UR4, 0x8, UR6 ;  /* 0x00000008040678a5 */ /* 0x002fcc000f8e0006 */
[----:B------:R-:W-:Y:S01]  /*54d0*/  IMAD.U32 R4, RZ, RZ, UR6 ;  /* 0x00000006ff047e24 */ /* 0x000fe2000f8e00ff */
[----:B------:R-:W-:-:S06]  /*54e0*/  MOV R5, UR7 ;  /* 0x0000000700057c02 */ /* 0x000fcc0008000f00 */
[----:B------:R-:W5:Y:S01]  /*54f0*/  LDG.E.64 R4, desc[UR8][R4.64+-0x8] ;  /* 0xfffff80804047981 */ /* 0x000f62000c1e1b00 */
[----:B---3--:R-:W2:Y:S01]  /*5500*/  MUFU.RCP64H R9, UR5 ;  /* 0x0000000500097d08 */ /* 0x008ea20008001800 */
        /* <DEDUP_REMOVED lines=14> */
[----:B------:R-:W1:Y:S01]  /*55f0*/  LDCU.64 UR6, c[0x0][0x3d8] ;  /* 0x00007b00ff0677ac */ /* 0x000e620008000a00 */
[----:B------:R-:W-:Y:S01]  /*5600*/  IMAD.MOV.U32 R22, RZ, RZ, R16 ;  /* 0x000000ffff167224 */ /* 0x000fe200078e0010 */
[----:B------:R-:W-:Y:S02]  /*5610*/  MOV R23, R17 ;  /* 0x0000001100177202 */ /* 0x000fe40000000f00 */
[----:B------:R-:W-:Y:S01]  /*5620*/  MOV R8, 0x5660 ;  /* 0x0000566000087802 */ /* 0x000fe20000000f00 */
[----:B-1----:R-:W-:Y:S02]  /*5630*/  IMAD.U32 R20, RZ, RZ, UR6 ;  /* 0x00000006ff147e24 */ /* 0x002fe4000f8e00ff */
[----:B------:R-:W-:-:S07]  /*5640*/  IMAD.U32 R21, RZ, RZ, UR7 ;  /* 0x00000007ff157e24 */ /* 0x000fce000f8e00ff */
[----:B0----5:R-:W-:Y:S05]  /*5650*/  CALL.REL.NOINC `($__internal_16_$__cuda_sm20_div_rn_f64_full) ;  /* 0x0000000800747944 */ /* 0x021fea0003c00000 */
.L_x_928:
[----:B------:R-:W-:Y:S05]  /*5660*/  BSYNC.RECONVERGENT B0 ;  /* 0x0000000000007941 */ /* 0x000fea0003800200 */
.L_x_927:
[----:B------:R-:W-:Y:S02]  /*5670*/  IMAD R9, R0, UR4, RZ ;  /* 0x0000000400097c24 */ /* 0x000fe4000f8e02ff */
[----:B------:R-:W-:-:S04]  /*5680*/  IMAD.WIDE R32, R3, 0x8, R32 ;  /* 0x0000000803207825 */ /* 0x000fc800078e0220 */
[----:B------:R-:W-:Y:S01]  /*5690*/  IMAD.WIDE R34, R9, 0x8, R34 ;  /* 0x0000000809227825 */ /* 0x000fe200078e0222 */
[----:B------:R-:W2:Y:S05]  /*56a0*/  LDG.E.64 R2, desc[UR8][R32.64] ;  /* 0x0000000820027981 */ /* 0x000eaa000c1e1b00 */
[----:B------:R-:W2:Y:S01]  /*56b0*/  LDG.E.64 R34, desc[UR8][R34.64] ;  /* 0x0000000822227981 */ /* 0x000ea2000c1e1b00 */
[----:B------:R-:W-:Y:S01]  /*56c0*/  DADD R6, R6, R42 ;  /* 0x0000000006067229 */ /* 0x000fe2000000002a */
[----:B------:R-:W-:Y:S07]  /*56d0*/  BSSY.RECONVERGENT B0, `(.L_x_929) ;  /* 0x000001a000007945 */ /* 0x000fee0003800200 */
[----:B-----5:R-:W-:-:S08]  /*56e0*/  DMUL R4, R4, R6 ;  /* 0x0000000604047228 */ /* 0x020fd00000000000 */
[----:B------:R-:W-:Y:S01]  /*56f0*/  DMUL R20, R4, UR14 ;  /* 0x0000000e04147c28 */ /* 0x000fe20008000000 */
[----:B------:R-:W-:-:S05]  /*5700*/  MOV R4, 0x1 ;  /* 0x0000000100047802 */ /* 0x000fca0000000f00 */
[----:B------:R-:W1:Y:S02]  /*5710*/  MUFU.RCP64H R5, R21 ;  /* 0x0000001500057308 */ /* 0x000e640000001800 */
[----:B-1----:R-:W-:-:S08]  /*5720*/  DFMA R6, -R20, R4, 1 ;  /* 0x3ff000001406742b */ /* 0x002fd00000000104 */
[----:B------:R-:W-:-:S08]  /*5730*/  DFMA R6, R6, R6, R6 ;  /* 0x000000060606722b */ /* 0x000fd00000000006 */
[----:B------:R-:W-:-:S08]  /*5740*/  DFMA R6, R4, R6, R4 ;  /* 0x000000060406722b */ /* 0x000fd00000000004 */
[----:B------:R-:W-:-:S08]  /*5750*/  DFMA R4, -R20, R6, 1 ;  /* 0x3ff000001404742b */ /* 0x000fd00000000106 */
[----:B------:R-:W-:-:S08]  /*5760*/  DFMA R4, R6, R4, R6 ;  /* 0x000000040604722b */ /* 0x000fd00000000006 */
[----:B------:R-:W-:-:S08]  /*5770*/  DMUL R42, R4, UR12 ;  /* 0x0000000c042a7c28 */ /* 0x000fd00008000000 */
[----:B------:R-:W-:-:S08]  /*5780*/  DFMA R6, -R20, R42, UR12 ;  /* 0x0000000c14067e2b */ /* 0x000fd0000800012a */
[----:B------:R-:W-:Y:S01]  /*5790*/  DFMA R42, R4, R6, R42 ;  /* 0x00000006042a722b */ /* 0x000fe2000000002a */
[----:B------:R-:W-:-:S05]  /*57a0*/  IMAD.U32 R4, RZ, RZ, UR13 ;  /* 0x0000000dff047e24 */ /* 0x000fca000f8e00ff */
[----:B------:R-:W-:-:S04]  /*57b0*/  FSETP.GEU.AND P1, PT, |R4|, 6.5827683646048100446e-37, PT ;  /* 0x036000000400780b */ /* 0x000fc80003f2e200 */
        /* <DEDUP_REMOVED lines=10> */
[----:B0-----:R-:W-:Y:S05]  /*5860*/  CALL.REL.NOINC `($__internal_16_$__cuda_sm20_div_rn_f64_full) ;  /* 0x0000000400f07944 */ /* 0x001fea0003c00000 */
.L_x_930:
[----:B------:R-:W-:Y:S05]  /*5870*/  BSYNC.RECONVERGENT B0 ;  /* 0x0000000000007941 */ /* 0x000fea0003800200 */
.L_x_929:
[----:B------:R-:W-:Y:S01]  /*5880*/  DADD R20, R42, 1 ;  /* 0x3ff000002a147429 */ /* 0x000fe20000000000 */
[----:B------:R-:W-:Y:S01]  /*5890*/  IMAD.MOV.U32 R6, RZ, RZ, 0x1 ;  /* 0x00000001ff067424 */ /* 0x000fe200078e00ff */
[----:B------:R-:W-:Y:S01]  /*58a0*/  FSETP.GEU.AND P1, PT, |R5|, 6.5827683646048100446e-37, PT ;  /* 0x036000000500780b */ /* 0x000fe20003f2e200 */
[----:B------:R-:W-:Y:S03]  /*58b0*/  BSSY.RECONVERGENT B0, `(.L_x_931) ;  /* 0x0000011000007945 */ /* 0x000fe60003800200 */
        /* <DEDUP_REMOVED lines=15> */
[----:B0-----:R-:W-:Y:S05]  /*59b0*/  CALL.REL.NOINC `($__internal_16_$__cuda_sm20_div_rn_f64_full) ;  /* 0x00000004009c7944 */ /* 0x001fea0003c00000 */
.L_x_932:
[----:B------:R-:W-:Y:S05]  /*59c0*/  BSYNC.RECONVERGENT B0 ;  /* 0x0000000000007941 */ /* 0x000fea0003800200 */
.L_x_931:
[----:B------:R-:W-:Y:S01]  /*59d0*/  DADD R2, R2, -R42 ;  /* 0x0000000002027229 */ /* 0x000fe2000000082a */
[----:B------:R-:W-:-:S06]  /*59e0*/  IMAD.WIDE R32, R0, 0x8, R32 ;  /* 0x0000000800207825 */ /* 0x000fcc00078e0220 */
[----:B------:R-:W-:Y:S01]  /*59f0*/  STG.E.64 desc[UR8][R32.64], R2 ;  /* 0x0000000220007986 */ /* 0x000fe2000c101b08 */
[----:B------:R-:W-:Y:S05]  /*5a00*/  EXIT ;  /* 0x000000000000794d */ /* 0x000fea0003800000 */
.L_x_926:
[----:B------:R-:W1:Y:S08]  /*5a10*/  LDC.64 R8, c[0x0][0x398] ;  /* 0x0000e600ff087b82 */ /* 0x000e700000000a00 */
[----:B------:R-:W2:Y:S08]  /*5a20*/  LDC.64 R16, c[0x0][0x3a8] ;  /* 0x0000ea00ff107b82 */ /* 0x000eb00000000a00 */
[----:B------:R-:W3:Y:S01]  /*5a30*/  LDC.64 R14, c[0x0][0x3a0] ;  /* 0x0000e800ff0e7b82 */ /* 0x000ee20000000a00 */
[----:B-1----:R-:W-:-:S07]  /*5a40*/  IMAD.WIDE R8, R4, 0x8, R8 ;  /* 0x0000000804087825 */ /* 0x002fce00078e0208 */
[----:B------:R-:W1:Y:S01]  /*5a50*/  LDC.64 R6, c[0x0][0x3b0] ;  /* 0x0000ec00ff067b82 */ /* 0x000e620000000a00 */
[----:B------:R-:W4:Y:S01]  /*5a60*/  LDG.E.64 R8, desc[UR8][R8.64] ;  /* 0x0000000808087981 */ /* 0x000f22000c1e1b00 */
[----:B--2---:R-:W-:-:S06]  /*5a70*/  IMAD.WIDE R16, R4, 0x8, R16 ;  /* 0x0000000804107825 */ /* 0x004fcc00078e0210 */
[----:B------:R-:W5:Y:S01]  /*5a80*/  LDG.E.64 R16, desc[UR8][R16.64] ;  /* 0x0000000810107981 */ /* 0x000f62000c1e1b00 */
[----:B---3--:R-:W-:-:S06]  /*5a90*/  IMAD.WIDE R14, R4, 0x8, R14 ;  /* 0x00000008040e7825 */ /* 0x008fcc00078e020e */
[----:B------:R-:W5:Y:S01]  /*5aa0*/  LDG.E.64 R14, desc[UR8][R14.64] ;  /* 0x000000080e0e7981 */ /* 0x000f62000c1e1b00 */
[----:B-1----:R-:W-:-:S06]  /*5ab0*/  IMAD.WIDE R6, R4, 0x8, R6 ;  /* 0x0000000804067825 */ /* 0x002fcc00078e0206 */
[----:B------:R-:W5:Y:S01]  /*5ac0*/  LDG.E.64 R6, desc[UR8][R6.64] ;  /* 0x0000000806067981 */ /* 0x000f62000c1e1b00 */
[----:B------:R-:W-:Y:S01]  /*5ad0*/  BSSY.RECONVERGENT B0, `(.L_x_933) ;  /* 0x0000010000007945 */ /* 0x000fe20003800200 */
[----:B----4-:R-:W1:Y:S01]  /*5ae0*/  MUFU.RCP64H R11, R9 ;  /* 0x00000009000b7308 */ /* 0x010e620000001800 */
        /* <DEDUP_REMOVED lines=12> */
[----:B0----5:R-:W-:Y:S05]  /*5bb0*/  CALL.REL.NOINC `($__internal_15_$__cuda_sm20_dblrcp_rn_slowpath_v3) ;  /* 0x0000000000747944 */ /* 0x021fea0003c00000 */
[----:B------:R-:W-:-:S07]  /*5bc0*/  IMAD.MOV.U32 R11, RZ, RZ, R9 ;  /* 0x000000ffff0b7224 */ /* 0x000fce00078e0009 */
.L_x_934:
[----:B------:R-:W-:Y:S05]  /*5bd0*/  BSYNC.RECONVERGENT B0 ;  /* 0x0000000000007941 */ /* 0x000fea0003800200 */
.L_x_933:
[----:B------:R-:W1:Y:S01]  /*5be0*/  LDCU.64 UR6, c[0x0][0x390] ;  /* 0x00007200ff0677ac */ /* 0x000e620008000a00 */
[----:B------:R-:W-:Y:S01]  /*5bf0*/  IMAD R9, R0, UR4, RZ ;  /* 0x0000000400097c24 */ /* 0x000fe2000f8e02ff */
[----:B------:R-:W-:-:S03]  /*5c00*/  IADD3 R2, P0, PT, R5, UR4, RZ ;  /* 0x0000000405027c10 */ /* 0x000fc6000ff1e0ff */
[----:B------:R-:W-:Y:S01]  /*5c10*/  IMAD.WIDE R34, R9, 0x8, R34 ;  /* 0x0000000809227825 */ /* 0x000fe200078e0222 */
[----:B------:R-:W-:-:S04]  /*5c20*/  LEA.HI.X.SX32 R9, R5, RZ, 0x1, P0 ;  /* 0x000000ff05097211 */ /* 0x000fc800000f0eff */
[----:B------:R-:W2:Y:S01]  /*5c30*/  LDG.E.64 R4, desc[UR8][R34.64] ;  /* 0x0000000822047981 */ /* 0x000ea2000c1e1b00 */
[----:B------:R-:W-:Y:S01]  /*5c40*/  IMAD.WIDE R32, R3, 0x8, R32 ;  /* 0x0000000803207825 */ /* 0x000fe200078e0220 */
[----:B-1----:R-:W-:-:S04]  /*5c50*/  LEA R12, P0, R2, UR6, 0x3 ;  /* 0x00000006020c7c11 */ /* 0x002fc8000f8018ff */
        /* <DEDUP_REMOVED lines=12> */
.L_x_923:
[----:B------:R-:W2:Y:S04]  /*5d20*/  LDG.E.64 R34, desc[UR8][R34.64] ;  /* 0x0000000822227981 */ /* 0x000ea8000c1e1b00 */
[----:B------:R-:W2:Y:S01]  /*5d30*/  LDG.E.64 R36, desc[UR8][R36.64] ;  /* 0x0000000824247981 */ /* 0x000ea2000c1e1b00 */
[----:B------:R-:W-:Y:S01]  /*5d40*/  UMOV UR6, 0x54442eea ;  /* 0x54442eea00067882 */ /* 0x000fe20000000000 */
[----:B------:R-:W-:Y:S02]  /*5d50*/  UMOV UR7, 0x400921fb ;  /* 0x400921fb00077882 */ /* 0x000fe40000000000 */
[----:B--2---:R-:W-:-:S07]  /*5d60*/  DFMA R2, R36, UR6, R34 ;  /* 0x0000000624027c2b */ /* 0x004fce0008000022 */
[----:B------:R-:W-:Y:S01]  /*5d70*/  STG.E.64 desc[UR8][R32.64], R2 ;  /* 0x0000000220007986 */ /* 0x000fe2000c101b08 */
[----:B------:R-:W-:Y:S05]  /*5d80*/  EXIT ;  /* 0x000000000000794d */ /* 0x000fea0003800000 */
        .weak           $__internal_15_$__cuda_sm20_dblrcp_rn_slowpath_v3
        .type           $__internal_15_$__cuda_sm20_dblrcp_rn_slowpath_v3,@function
        .size           $__internal_15_$__cuda_sm20_dblrcp_rn_slowpath_v3,($__internal_16_$__cuda_sm20_div_rn_f64_full - $__internal_15_$__cuda_sm20_dblrcp_rn_slowpath_v3)
$__internal_15_$__cuda_sm20_dblrcp_rn_slowpath_v3:
        /* <DEDUP_REMOVED lines=25> */
.L_x_938:
        /* <DEDUP_REMOVED lines=9> */
.L_x_936:
[----:B------:R-:W-:Y:S01]  /*5fb0*/  LOP3.LUT R19, R13, 0x80000, RZ, 0xfc, !PT ;  /* 0x000800000d137812 */ /* 0x000fe200078efcff */
[----:B------:R-:W-:-:S07]  /*5fc0*/  IMAD.MOV.U32 R18, RZ, RZ, R12 ;  /* 0x000000ffff127224 */ /* 0x000fce00078e000c */
.L_x_937:
[----:B------:R-:W-:Y:S05]  /*5fd0*/  BSYNC.RECONVERGENT B1 ;  /* 0x0000000000017941 */ /* 0x000fea0003800200 */
.L_x_935:
[----:B------:R-:W-:Y:S01]  /*5fe0*/  IMAD.MOV.U32 R12, RZ, RZ, R8 ;  /* 0x000000ffff0c7224 */ /* 0x000fe200078e0008 */
[----:B------:R-:W-:Y:S01]  /*5ff0*/  MOV R9, R19 ;  /* 0x0000001300097202 */ /* 0x000fe20000000f00 */
[----:B------:R-:W-:Y:S02]  /*6000*/  IMAD.MOV.U32 R13, RZ, RZ, 0x0 ;  /* 0x00000000ff0d7424 */ /* 0x000fe400078e00ff */
[----:B------:R-:W-:Y:S02]  /*6010*/  IMAD.MOV.U32 R10, RZ, RZ, R18 ;  /* 0x000000ffff0a7224 */ /* 0x000fe400078e0012 */
[----:B------:R-:W-:Y:S05]  /*6020*/  RET.REL.NODEC R12 `(_Z14fband_iso_tabuPdS_S_S_S_S_S_S_S_S_iiddddiidid) ;  /* 0xffffff9c0cf47950 */ /* 0x000fea0003c3ffff */
        .weak           $__internal_16_$__cuda_sm20_div_rn_f64_full
        .type           $__internal_16_$__cuda_sm20_div_rn_f64_full,@function
        .size           $__internal_16_$__cuda_sm20_div_rn_f64_full,($_Z14fband_iso_tabuPdS_S_S_S_S_S_S_S_S_iiddddiidid$__internal_accurate_pow - $__internal_16_$__cuda_sm20_div_rn_f64_full)
$__internal_16_$__cuda_sm20_div_rn_f64_full:
[C---:B------:R-:W-:Y:S01]  /*6030*/  FSETP.GEU.AND P1, PT, |R21|.reuse, 1.469367938527859385e-39, PT ;  /* 0x001000001500780b */ /* 0x040fe20003f2e200 */
[----:B------:R-:W-:Y:S01]  /*6040*/  IMAD.MOV.U32 R26, RZ, RZ, 0x1 ;  /* 0x00000001ff1a7424 */ /* 0x000fe200078e00ff */
[----:B------:R-:W-:Y:S01]  /*6050*/  LOP3.LUT R18, R21, 0x800fffff, RZ, 0xc0, !PT ;  /* 0x800fffff15127812 */ /* 0x000fe200078ec0ff */
[----:B------:R-:W-:Y:S01]  /*6060*/  BSSY.RECONVERGENT B1, `(.L_x_939) ;  /* 0x0000054000017945 */ /* 0x000fe20003800200 */
[C---:B------:R-:W-:Y:S02]  /*6070*/  FSETP.GEU.AND P3, PT, |R23|.reuse, 1.469367938527859385e-39, PT ;  /* 0x001000001700780b */ /* 0x040fe40003f6e200 */
[----:B------:R-:W-:Y:S02]  /*6080*/  LOP3.LUT R19, R18, 0x3ff00000, RZ, 0xfc, !PT ;  /* 0x3ff0000012137812 */ /* 0x000fe400078efcff */
[----:B------:R-:W-:Y:S02]  /*6090*/  MOV R18, R20 ;  /* 0x0000001400127202 */ /* 0x000fe40000000f00 */
        /* <DEDUP_REMOVED lines=10> */
[----:B------:R-:W-:Y:S01]  /*6140*/  @!P3 SEL R11, R10, 0x63400000, !P4 ;  /* 0x634000000a0bb807 */ /* 0x000fe20006000000 */
[----:B------:R-:W-:-:S03]  /*6150*/  VIADD R14, R12, 0xffffffff ;  /* 0xffffffff0c0e7836 */ /* 0x000fc60000000000 */
[----:B------:R-:W-:Y:S01]  /*6160*/  @!P3 LOP3.LUT R11, R11, 0x80000000, R23, 0xf8, !PT ;  /* 0x800000000b0bb812 */ /* 0x000fe200078ef817 */
[----:B0-----:R-:W-:-:S03]  /*6170*/  DFMA R24, R26, -R18, 1 ;  /* 0x3ff000001a18742b */ /* 0x001fc60000000812 */
[----:B------:R-:W-:Y:S01]  /*6180*/  @!P3 LOP3.LUT R43, R11, 0x100000, RZ, 0xfc, !PT ;  /* 0x001000000b2bb812 */ /* 0x000fe200078efcff */
[----:B------:R-:W-:-:S04]  /*6190*/  IMAD.MOV.U32 R11, RZ, RZ, R9 ;  /* 0x000000ffff0b7224 */ /* 0x000fc800078e0009 */
[----:B------:R-:W-:-:S08]  /*61a0*/  DFMA R24, R24, R24, R24 ;  /* 0x000000181818722b */ /* 0x000fd00000000018 */
[----:B------:R-:W-:Y:S01]  /*61b0*/  DFMA R26, R26, R24, R26 ;  /* 0x000000181a1a722b */ /* 0x000fe2000000001a */
[----:B------:R-:W-:Y:S02]  /*61c0*/  SEL R25, R10, 0x63400000, !P2 ;  /* 0x634000000a197807 */ /* 0x000fe40005000000 */
[----:B------:R-:W-:Y:S02]  /*61d0*/  MOV R24, R22 ;  /* 0x0000001600187202 */ /* 0x000fe40000000f00 */
[----:B------:R-:W-:-:S03]  /*61e0*/  LOP3.LUT R25, R25, 0x800fffff, R23, 0xf8, !PT ;  /* 0x800fffff19197812 */ /* 0x000fc600078ef817 */
[----:B------:R-:W-:-:S03]  /*61f0*/  DFMA R46, R26, -R18, 1 ;  /* 0x3ff000001a2e742b */ /* 0x000fc60000000812 */
[----:B------:R-:W-:-:S05]  /*6200*/  @!P3 DFMA R24, R24, 2, -R42 ;  /* 0x400000001818b82b */ /* 0x000fca000000082a */
[----:B------:R-:W-:-:S05]  /*6210*/  DFMA R46, R26, R46, R26 ;  /* 0x0000002e1a2e722b */ /* 0x000fca000000001a */
[----:B------:R-:W-:-:S03]  /*6220*/  @!P3 LOP3.LUT R11, R25, 0x7ff00000, RZ, 0xc0, !PT ;  /* 0x7ff00000190bb812 */ /* 0x000fc600078ec0ff */
[----:B------:R-:W-:Y:S01]  /*6230*/  DMUL R42, R46, R24 ;  /* 0x000000182e2a7228 */ /* 0x000fe20000000000 */
[----:B------:R-:W-:-:S04]  /*6240*/  IADD3 R13, PT, PT, R11, -0x1, RZ ;  /* 0xffffffff0b0d7810 */ /* 0x000fc80007ffe0ff */
[----:B------:R-:W-:-:S03]  /*6250*/  ISETP.GT.U32.AND P1, PT, R13, 0x7feffffe, PT ;  /* 0x7feffffe0d00780c */ /* 0x000fc60003f24070 */
[----:B------:R-:W-:Y:S01]  /*6260*/  DFMA R26, R42, -R18, R24 ;  /* 0x800000122a1a722b */ /* 0x000fe20000000018 */
[----:B------:R-:W-:-:S07]  /*6270*/  ISETP.GT.U32.OR P1, PT, R14, 0x7feffffe, P1 ;  /* 0x7feffffe0e00780c */ /* 0x000fce0000f24470 */
[----:B------:R-:W-:-:S06]  /*6280*/  DFMA R26, R46, R26, R42 ;  /* 0x0000001a2e1a722b */ /* 0x000fcc000000002a */
[----:B------:R-:W-:Y:S05]  /*6290*/  @P1 BRA `(.L_x_940) ;  /* 0x00000000006c1947 */ /* 0x000fea0003800000 */
[----:B------:R-:W-:-:S04]  /*62a0*/  LOP3.LUT R12, R21, 0x7ff00000, RZ, 0xc0, !PT ;  /* 0x7ff00000150c7812 */ /* 0x000fc800078ec0ff */
[CC--:B------:R-:W-:Y:S02]  /*62b0*/  VIADDMNMX R11, R9.reuse, -R12.reuse, 0xb9600000, !PT ;  /* 0xb9600000090b7446 */ /* 0x0c0fe4000780090c */
[----:B------:R-:W-:Y:S01]  /*62c0*/  ISETP.GE.U32.AND P1, PT, R9, R12, PT ;  /* 0x0000000c0900720c */ /* 0x000fe20003f26070 */
[----:B------:R-:W-:Y:S01]  /*62d0*/  IMAD.MOV.U32 R12, RZ, RZ, RZ ;  /* 0x000000ffff0c7224 */ /* 0x000fe200078e00ff */
[----:B------:R-:W-:Y:S02]  /*62e0*/  VIMNMX R11, PT, PT, R11, 0x46a00000, PT ;  /* 0x46a000000b0b7848 */ /* 0x000fe40003fe0100 */
[----:B------:R-:W-:-:S05]  /*62f0*/  SEL R10, R10, 0x63400000, !P1 ;  /* 0x634000000a0a7807 */ /* 0x000fca0004800000 */
[----:B------:R-:W-:-:S05]  /*6300*/  IMAD.IADD R10, R11, 0x1, -R10 ;  /* 0x000000010b0a7824 */ /* 0x000fca00078e0a0a */
[----:B------:R-:W-:-:S06]  /*6310*/  IADD3 R13, PT, PT, R10, 0x7fe00000, RZ ;  /* 0x7fe000000a0d7810 */ /* 0x000fcc0007ffe0ff */
        /* <DEDUP_REMOVED lines=19> */
.L_x_940:
[----:B------:R-:W-:-:S14]  /*6450*/  DSETP.NAN.AND P1, PT, R22, R22, PT ;  /* 0x000000161600722a */ /* 0x000fdc0003f28000 */
[----:B------:R-:W-:Y:S05]  /*6460*/  @P1 BRA `(.L_x_942) ;  /* 0x0000000000441947 */ /* 0x000fea0003800000 */
[----:B------:R-:W-:-:S14]  /*6470*/  DSETP.NAN.AND P1, PT, R20, R20, PT ;  /* 0x000000141400722a */ /* 0x000fdc0003f28000 */
[----:B------:R-:W-:Y:S05]  /*6480*/  @P1 BRA `(.L_x_943) ;  /* 0x0000000000301947 */ /* 0x000fea0003800000 */
[----:B------:R-:W-:Y:S01]  /*6490*/  ISETP.NE.AND P1, PT, R11, R12, PT ;  /* 0x0000000c0b00720c */ /* 0x000fe20003f25270 */
[----:B------:R-:W-:Y:S01]  /*64a0*/  IMAD.MOV.U32 R42, RZ, RZ, 0x0 ;  /* 0x00000000ff2a7424 */ /* 0x000fe200078e00ff */
[----:B------:R-:W-:-:S11]  /*64b0*/  MOV R43, 0xfff80000 ;  /* 0xfff80000002b7802 */ /* 0x000fd60000000f00 */
[----:B------:R-:W-:Y:S05]  /*64c0*/  @!P1 BRA `(.L_x_941) ;  /* 0x0000000000349947 */ /* 0x000fea0003800000 */
[----:B------:R-:W-:Y:S02]  /*64d0*/  ISETP.NE.AND P1, PT, R11, 0x7ff00000, PT ;  /* 0x7ff000000b00780c */ /* 0x000fe40003f25270 */
[----:B------:R-:W-:Y:S02]  /*64e0*/  LOP3.LUT R43, R23, 0x80000000, R21, 0x48, !PT ;  /* 0x80000000172b7812 */ /* 0x000fe400078e4815 */
[----:B------:R-:W-:-:S13]  /*64f0*/  ISETP.EQ.OR P1, PT, R12, RZ, !P1 ;  /* 0x000000ff0c00720c */ /* 0x000fda0004f22670 */
[----:B------:R-:W-:Y:S01]  /*6500*/  @P1 LOP3.LUT R9, R43, 0x7ff00000, RZ, 0xfc, !PT ;  /* 0x7ff000002b091812 */ /* 0x000fe200078efcff */
[----:B------:R-:W-:Y:S02]  /*6510*/  @!P1 IMAD.MOV.U32 R42, RZ, RZ, RZ ;  /* 0x000000ffff2a9224 */ /* 0x000fe400078e00ff */
[----:B------:R-:W-:Y:S01]  /*6520*/  @P1 IMAD.MOV.U32 R42, RZ, RZ, RZ ;  /* 0x000000ffff2a1224 */ /* 0x000fe200078e00ff */
[----:B------:R-:W-:Y:S01]  /*6530*/  @P1 MOV R43, R9 ;  /* 0x00000009002b1202 */ /* 0x000fe20000000f00 */
[----:B------:R-:W-:Y:S06]  /*6540*/  BRA `(.L_x_941) ;  /* 0x0000000000147947 */ /* 0x000fec0003800000 */
.L_x_943:
[----:B------:R-:W-:Y:S01]  /*6550*/  LOP3.LUT R43, R21, 0x80000, RZ, 0xfc, !PT ;  /* 0x00080000152b7812 */ /* 0x000fe200078efcff */
[----:B------:R-:W-:Y:S01]  /*6560*/  IMAD.MOV.U32 R42, RZ, RZ, R20 ;  /* 0x000000ffff2a7224 */ /* 0x000fe200078e0014 */
[----:B------:R-:W-:Y:S06]  /*6570*/  BRA `(.L_x_941) ;  /* 0x0000000000087947 */ /* 0x000fec0003800000 */
.L_x_942:
[----:B------:R-:W-:Y:S01]  /*6580*/  LOP3.LUT R43, R23, 0x80000, RZ, 0xfc, !PT ;  /* 0x00080000172b7812 */ /* 0x000fe200078efcff */
[----:B------:R-:W-:-:S07]  /*6590*/  IMAD.MOV.U32 R42, RZ, RZ, R22 ;  /* 0x000000ffff2a7224 */ /* 0x000fce00078e0016 */
.L_x_941:
[----:B------:R-:W-:Y:S05]  /*65a0*/  BSYNC.RECONVERGENT B1 ;  /* 0x0000000000017941 */ /* 0x000fea0003800200 */
.L_x_939:
[----:B------:R-:W-:-:S04]  /*65b0*/  HFMA2 R9, -RZ, RZ, 0, 0 ;  /* 0x00000000ff097431 */ /* 0x000fc800000001ff */
[----:B------:R-:W-:Y:S05]  /*65c0*/  RET.REL.NODEC R8 `(_Z14fband_iso_tabuPdS_S_S_S_S_S_S_S_S_iiddddiidid) ;  /* 0xffffff98088c7950 */ /* 0x000fea0003c3ffff */
        .type           $_Z14fband_iso_tabuPdS_S_S_S_S_S_S_S_S_iiddddiidid$__internal_accurate_pow,@function
        .size           $_Z14fband_iso_tabuPdS_S_S_S_S_S_S_S_S_iiddddiidid$__internal_accurate_pow,(.L_x_1198 - $_Z14fband_iso_tabuPdS_S_S_S_S_S_S_S_S_iiddddiidid$__internal_accurate_pow)
$_Z14fband_iso_tabuPdS_S_S_S_S_S_S_S_S_iiddddiidid$__internal_accurate_pow:
[----:B------:R-:W-:Y:S01]  /*65d0*/  ISETP.GT.U32.AND P3, PT, R27, 0xfffff, PT ;  /* 0x000fffff1b00780c */ /* 0x000fe20003f64070 */
[----:B------:R-:W-:Y:S01]  /*65e0*/  IMAD.MOV.U32 R8, RZ, RZ, R27 ;  /* 0x000000ffff087224 */ /* 0x000fe200078e001b */
[----:B------:R-:W-:Y:S01]  /*65f0*/  UMOV UR6, 0x7d2cafe2 ;  /* 0x7d2cafe200067882 */ /* 0x000fe20000000000 */
[----:B------:R-:W-:Y:S01]  /*6600*/  IMAD.MOV.U32 R10, RZ, RZ, RZ ;  /* 0x000000ffff0a7224 */ /* 0x000fe200078e00ff */
[----:B------:R-:W-:Y:S01]  /*6610*/  UMOV UR7, 0x3eb0f5ff ;  /* 0x3eb0f5ff00077882 */ /* 0x000fe20000000000 */
[----:B------:R-:W-:Y:S01]  /*6620*/  UMOV UR46, 0xfefa39ef ;  /* 0xfefa39ef002e7882 */ /* 0x000fe20000000000 */
[----:B------:R-:W-:-:S07]  /*6630*/  UMOV UR47, 0x3fe62e42 ;  /* 0x3fe62e42002f7882 */ /* 0x000fce0000000000 */
[----:B------:R-:W-:Y:S01]  /*6640*/  @!P3 DMUL R40, R26, 1.80143985094819840000e+16 ;  /* 0x435000001a28b828 */ /* 0x000fe20000000000 */
[----:B------:R-:W-:-:S09]  /*6650*/  SHF.R.U32.HI R27, RZ, 0x14, R27 ;  /* 0x00000014ff1b7819 */ /* 0x000fd2000001161b */
[----:B------:R-:W-:Y:S01]  /*6660*/  @!P3 IMAD.MOV.U32 R8, RZ, RZ, R41 ;  /* 0x000000ffff08b224 */ /* 0x000fe200078e0029 */
[----:B------:R-:W-:-:S04]  /*6670*/  @!P3 LEA.HI R27, R41, 0xffffffca, RZ, 0xc ;  /* 0xffffffca291bb811 */ /* 0x000fc800078f60ff */
[----:B------:R-:W-:-:S04]  /*6680*/  LOP3.LUT R8, R8, 0x800fffff, RZ, 0xc0, !PT ;  /* 0x800fffff08087812 */ /* 0x000fc800078ec0ff */
[----:B------:R-:W-:Y:S02]  /*6690*/  LOP3.LUT R9, R8, 0x3ff00000, RZ, 0xfc, !PT ;  /* 0x3ff0000008097812 */ /* 0x000fe400078efcff */
[----:B------:R-:W-:Y:S01]  /*66a0*/  MOV R8, R26 ;  /* 0x0000001a00087202 */ /* 0x000fe20000000f00 */
[----:B------:R-:W-:Y:S01]  /*66b0*/  @!P3 IMAD.MOV.U32 R8, RZ, RZ, R40 ;  /* 0x000000ffff08b224 */ /* 0x000fe200078e0028 */
[----:B------:R-:W-:-:S13]  /*66c0*/  ISETP.GE.U32.AND P4, PT, R9, 0x3ff6a09f, PT ;  /* 0x3ff6a09f0900780c */ /* 0x000fda0003f86070 */
[----:B------:R-:W-:-:S05]  /*66d0*/  @P4 VIADD R11, R9, 0xfff00000 ;  /* 0xfff00000090b4836 */ /* 0x000fca0000000000 */
[----:B------:R-:W-:-:S06]  /*66e0*/  @P4 MOV R9, R11 ;  /* 0x0000000b00094202 */ /* 0x000fcc0000000f00 */
        /* <DEDUP_REMOVED lines=19> */
[-C--:B------:R-:W-:Y:S02]  /*6820*/  DFMA R36, R8, -R38.reuse, R36 ;  /* 0x800000260824722b */ /* 0x080fe40000000024 */
[----:B------:R-:W-:-:S03]  /*6830*/  DMUL R8, R38, R38 ;  /* 0x0000002626087228 */ /* 0x000fc60000000000 */
        /* <DEDUP_REMOVED lines=20> */
[C---:B------:R-:W-:Y:S02]  /*6980*/  DFMA R10, R38.reuse, R38, -R8 ;  /* 0x00000026260a722b */ /* 0x040fe40000000808 */
[----:B------:R-:W-:-:S04]  /*6990*/  DMUL R12, R38, R8 ;  /* 0x00000008260c7228 */ /* 0x000fc80000000000 */
[----:B------:R-:W-:Y:S01]  /*69a0*/  DADD R22, R22, -UR6 ;  /* 0x8000000616167e29 */ /* 0x000fe20008000000 */
[----:B------:R-:W-:Y:S01]  /*69b0*/  UMOV UR6, 0x80000000 ;  /* 0x8000000000067882 */ /* 0x000fe20000000000 */
[C---:B------:R-:W-:Y:S01]  /*69c0*/  DFMA R18, R38.reuse, R18, R10 ;  /* 0x000000122612722b */ /* 0x040fe2000000000a */
[----:B------:R-:W-:Y:S01]  /*69d0*/  UMOV UR7, 0x43300000 ;  /* 0x4330000000077882 */ /* 0x000fe20000000000 */
[----:B------:R-:W-:-:S04]  /*69e0*/  DFMA R10, R38, R8, -R12 ;  /* 0x00000008260a722b */ /* 0x000fc8000000080c */
[----:B------:R-:W-:-:S04]  /*69f0*/  DADD R20, R24, R22 ;  /* 0x0000000018147229 */ /* 0x000fc80000000016 */
[----:B------:R-:W-:-:S04]  /*6a00*/  DFMA R10, R36, R8, R10 ;  /* 0x00000008240a722b */ /* 0x000fc8000000000a */
[----:B------:R-:W-:Y:S02]  /*6a10*/  DMUL R8, R20, R12 ;  /* 0x0000000c14087228 */ /* 0x000fe40000000000 */
[----:B------:R-:W-:Y:S02]  /*6a20*/  DADD R24, R24, -R20 ;  /* 0x0000000018187229 */ /* 0x000fe40000000814 */
[----:B------:R-:W-:-:S04]  /*6a30*/  DFMA R10, R38, R18, R10 ;  /* 0x00000012260a722b */ /* 0x000fc8000000000a */
        /* <DEDUP_REMOVED lines=10> */
[C---:B------:R-:W-:Y:S01]  /*6ae0*/  IADD3 R12, PT, PT, R27.reuse, -0x3ff, RZ ;  /* 0xfffffc011b0c7810 */ /* 0x040fe20007ffe0ff */
[----:B------:R-:W-:Y:S02]  /*6af0*/  @P4 VIADD R12, R27, 0xfffffc02 ;  /* 0xfffffc021b0c4836 */ /* 0x000fe40000000000 */
[----:B------:R-:W-:-:S04]  /*6b00*/  IMAD.MOV.U32 R13, RZ, RZ, 0x43300000 ;  /* 0x43300000ff0d7424 */ /* 0x000fc800078e00ff */
[----:B------:R-:W-:Y:S01]  /*6b10*/  DADD R8, R8, R38 ;  /* 0x0000000008087229 */ /* 0x000fe20000000026 */
[----:B------:R-:W-:-:S06]  /*6b20*/  LOP3.LUT R12, R12, 0x80000000, RZ, 0x3c, !PT ;  /* 0x800000000c0c7812 */ /* 0x000fcc00078e3cff */
[----:B------:R-:W-:Y:S01]  /*6b30*/  DADD R12, R12, -UR6 ;  /* 0x800000060c0c7e29 */ /* 0x000fe20008000000 */
[----:B------:R-:W-:Y:S01]  /*6b40*/  UMOV UR6, 0xfefa39ef ;  /* 0xfefa39ef00067882 */ /* 0x000fe20000000000 */
[----:B------:R-:W-:Y:S01]  /*6b50*/  DADD R36, R36, R8 ;  /* 0x0000000024247229 */ /* 0x000fe20000000008 */
[----:B------:R-:W-:-:S07]  /*6b60*/  UMOV UR7, 0x3fe62e42 ;  /* 0x3fe62e4200077882 */ /* 0x000fce0000000000 */
        /* <DEDUP_REMOVED lines=10> */
[----:B------:R-:W-:Y:S02]  /*6c10*/  USHF.L.U32 UR7, UR5, 0x1, URZ ;  /* 0x0000000105077899 */ /* 0x000fe400080006ff */
[----:B------:R-:W-:Y:S02]  /*6c20*/  ULOP3.LUT UR6, UR5, 0xff0fffff, URZ, 0xc0, !UPT ;  /* 0xff0fffff05067892 */ /* 0x000fe4000f8ec0ff */
[----:B------:R-:W-:-:S03]  /*6c30*/  UISETP.GT.U32.AND UP0, UPT, UR7, -0x2000001, UPT ;  /* 0xfdffffff0700788c */ /* 0x000fc6000bf04070 */
[----:B------:R-:W-:Y:S01]  /*6c40*/  DADD R10, R8, R12 ;  /* 0x00000000080a7229 */ /* 0x000fe2000000000c */
[----:B------:R-:W-:-:S03]  /*6c50*/  USEL UR7, UR6, UR5, UP0 ;  /* 0x0000000506077287 */ /* 0x000fc60008000000 */
[----:B------:R-:W-:-:S04]  /*6c60*/  UMOV UR6, UR4 ;  /* 0x0000000400067c82 */ /* 0x000fc80008000000 */
[----:B------:R-:W-:Y:S02]  /*6c70*/  DADD R8, R8, -R10 ;  /* 0x0000000008087229 */ /* 0x000fe4000000080a */
[----:B------:R-:W-:-:S06]  /*6c80*/  DMUL R22, R10, UR6 ;  /* 0x000000060a167c28 */ /* 0x000fcc0008000000 */
[----:B------:R-:W-:Y:S02]  /*6c90*/  DADD R8, R12, R8 ;  /* 0x000000000c087229 */ /* 0x000fe40000000008 */
[----:B------:R-:W-:-:S08]  /*6ca0*/  DFMA R20, R10, UR6, -R22 ;  /* 0x000000060a147c2b */ /* 0x000fd00008000816 */
[----:B------:R-:W-:Y:S01]  /*6cb0*/  DFMA R20, R8, UR6, R20 ;  /* 0x0000000608147c2b */ /* 0x000fe20008000014 */
[----:B------:R-:W-:Y:S01]  /*6cc0*/  UMOV UR6, 0x3b39803f ;  /* 0x3b39803f00067882 */ /* 0x000fe20000000000 */
[----:B------:R-:W-:Y:S01]  /*6cd0*/  MOV R8, 0x652b82fe ;  /* 0x652b82fe00087802 */ /* 0x000fe20000000f00 */
[----:B------:R-:W-:Y:S01]  /*6ce0*/  IMAD.MOV.U32 R9, RZ, RZ, 0x3ff71547 ;  /* 0x3ff71547ff097424 */ /* 0x000fe200078e00ff */
[----:B------:R-:W-:-:S04]  /*6cf0*/  UMOV UR7, 0x3c7abc9e ;  /* 0x3c7abc9e00077882 */ /* 0x000fc80000000000 */
        /* <DEDUP_REMOVED lines=52> */
[----:B------:R-:W-:-:S06]  /*7040*/  @!P4 IMAD.MOV.U32 R8, RZ, RZ, RZ ;  /* 0x000000ffff08c224 */ /* 0x000fcc00078e00ff */
[----:B------:R-:W-:-:S11]  /*7050*/  @!P4 DMUL R18, R12, R8 ;  /* 0x000000080c12c228 */ /* 0x000fd60000000000 */
.L_x_944:
[----:B------:R-:W-:Y:S01]  /*7060*/  DFMA R20, R20, R18, R18 ;  /* 0x000000121414722b */ /* 0x000fe20000000012 */
[----:B------:R-:W-:Y:S01]  /*7070*/  MOV R8, R14 ;  /* 0x0000000e00087202 */ /* 0x000fe20000000f00 */
[----:B------:R-:W-:Y:S01]  /*7080*/  DSETP.NEU.AND P3, PT, |R18|, +INF , PT ;  /* 0x7ff000001200742a */ /* 0x000fe20003f6d200 */
[----:B------:R-:W-:-:S07]  /*7090*/  IMAD.MOV.U32 R9, RZ, RZ, 0x0 ;  /* 0x00000000ff097424 */ /* 0x000fce00078e00ff */
[----:B------:R-:W-:Y:S02]  /*70a0*/  FSEL R12, R18, R20, !P3 ;  /* 0x00000014120c7208 */ /* 0x000fe40005800000 */
[----:B------:R-:W-:Y:S01]  /*70b0*/  FSEL R18, R19, R21, !P3 ;  /* 0x0000001513127208 */ /* 0x000fe20005800000 */
[----:B------:R-:W-:Y:S06]  /*70c0*/  RET.REL.NODEC R8 `(_Z14fband_iso_tabuPdS_S_S_S_S_S_S_S_S_iiddddiidid) ;  /* 0xffffff8c08cc7950 */ /* 0x000fec0003c3ffff */
.L_x_945:
        /* <DEDUP_REMOVED lines=11> */
.L_x_1198:


//--------------------- .text._Z9flux_initPdS_S_S_iii --------------------------
	.section	.text._Z9flux_initPdS_S_S_iii,"ax",@progbits
	.align	128
        .global         _Z9flux_initPdS_S_S_iii
        .type           _Z9flux_initPdS_S_S_iii,@function
        .size           _Z9flux_initPdS_S_S_iii,(.L_x_1222 - _Z9flux_initPdS_S_S_iii)
        .other          _Z9flux_initPdS_S_S_iii,@"STO_CUDA_ENTRY STV_DEFAULT"
_Z9flux_initPdS_S_S_iii:
.text._Z9flux_initPdS_S_S_iii:
[----:B------:R-:W-:Y:S01]  /*0000*/  LDC R1, c[0x0][0x37c] ;  /* 0x0000df00ff017b82 */ /* 0x000fe20000000800 */
[----:B------:R-:W0:Y:S07]  /*0010*/  S2R R6, SR_TID.Y ;  /* 0x0000000000067919 */ /* 0x000e2e0000002200 */
[----:B------:R-:W1:Y:S01]  /*0020*/  LDC R3, c[0x0][0x360] ;  /* 0x0000d800ff037b82 */ /* 0x000e620000000800 */
[----:B------:R-:W2:Y:S01]  /*0030*/  LDCU.64 UR8, c[0x0][0x3a0] ;  /* 0x00007400ff0877ac */ /* 0x000ea20008000a00 */
[----:B------:R-:W1:Y:S01]  /*0040*/  S2R R0, SR_TID.X ;  /* 0x0000000000007919 */ /* 0x000e620000002100 */
[----:B------:R-:W3:Y:S01]  /*0050*/  LDCU UR10, c[0x0][0x3a8] ;  /* 0x00007500ff0a77ac */ /* 0x000ee20008000800 */
[----:B------:R-:W4:Y:S04]  /*0060*/  S2R R7, SR_TID.Z ;  /* 0x0000000000077919 */ /* 0x000f280000002300 */
[----:B------:R-:W0:Y:S08]  /*0070*/  S2UR UR5, SR_CTAID.Y ;  /* 0x00000000000579c3 */ /* 0x000e300000002600 */
[----:B------:R-:W0:Y:S08]  /*0080*/  LDC R5, c[0x0][0x364] ;  /* 0x0000d900ff057b82 */ /* 0x000e300000000800 */
[----:B------:R-:W1:Y:S08]  /*0090*/  S2UR UR4, SR_CTAID.X ;  /* 0x00000000000479c3 */ /* 0x000e700000002500 */
[----:B------:R-:W4:Y:S08]  /*00a0*/  S2UR UR6, SR_CTAID.Z ;  /* 0x00000000000679c3 */ /* 0x000f300000002700 */
[----:B------:R-:W4:Y:S01]  /*00b0*/  LDC R2, c[0x0][0x368] ;  /* 0x0000da00ff027b82 */ /* 0x000f220000000800 */
[----:B0-----:R-:W-:-:S05]  /*00c0*/  IMAD R6, R5, UR5, R6 ;  /* 0x0000000505067c24 */ /* 0x001fca000f8e0206 */
[----:B--2---:R-:W-:Y:S01]  /*00d0*/  ISETP.GE.AND P0, PT, R6, UR8, PT ;  /* 0x0000000806007c0c */ /* 0x004fe2000bf06270 */
[----:B-1----:R-:W-:-:S05]  /*00e0*/  IMAD R0, R3, UR4, R0 ;  /* 0x0000000403007c24 */ /* 0x002fca000f8e0200 */
[----:B------:R-:W-:Y:S01]  /*00f0*/  ISETP.GE.OR P0, PT, R0, UR9, P0 ;  /* 0x0000000900007c0c */ /* 0x000fe20008706670 */
[----:B----4-:R-:W-:-:S05]  /*0100*/  IMAD R7, R2, UR6, R7 ;  /* 0x0000000602077c24 */ /* 0x010fca000f8e0207 */
[----:B---3--:R-:W-:-:S13]  /*0110*/  ISETP.GE.OR P0, PT, R7, UR10, P0 ;  /* 0x0000000a07007c0c */ /* 0x008fda0008706670 */
[----:B------:R-:W-:Y:S05]  /*0120*/  @P0 EXIT ;  /* 0x000000000000094d */ /* 0x000fea0003800000 */
[----:B------:R-:W0:Y:S01]  /*0130*/  LDC.64 R2, c[0x0][0x380] ;  /* 0x0000e000ff027b82 */ /* 0x000e220000000a00 */
[----:B------:R-:W1:Y:S01]  /*0140*/  LDCU.64 UR6, c[0x0][0x358] ;  /* 0x00006b00ff0677ac */ /* 0x000e620008000a00 */
[----:B------:R-:W-:Y:S01]  /*0150*/  IMAD R9, R7, UR9, R0 ;  /* 0x0000000907097c24 */ /* 0x000fe2000f8e0200 */
[----:B------:R-:W-:-:S03]  /*0160*/  UIADD3 UR4, UPT, UPT, UR10, -0x1, URZ ;  /* 0xffffffff0a047890 */ /* 0x000fc6000fffe0ff */
[----:B------:R-:W-:Y:S02]  /*0170*/  IMAD R9, R9, UR8, R6 ;  /* 0x0000000809097c24 */ /* 0x000fe4000f8e0206 */
[----:B------:R-:W2:Y:S01]  /*0180*/  LDC.64 R4, c[0x0][0x388] ;  /* 0x0000e200ff047b82 */ /* 0x000ea20000000a00 */
[----:B------:R-:W-:Y:S01]  /*0190*/  ISETP.GE.U32.AND P0, PT, R7, UR4, PT ;  /* 0x0000000407007c0c */ /* 0x000fe2000bf06070 */
[----:B0-----:R-:W-:-:S05]  /*01a0*/  IMAD.WIDE R2, R9, 0x8, R2 ;  /* 0x0000000809027825 */ /* 0x001fca00078e0202 */
[----:B-1----:R0:W-:Y:S01]  /*01b0*/  STG.E.64 desc[UR6][R2.64], RZ ;  /* 0x000000ff02007986 */ /* 0x0021e2000c101b06 */
[----:B--2---:R-:W-:-:S05]  /*01c0*/  IMAD.WIDE R4, R9, 0x8, R4 ;  /* 0x0000000809047825 */ /* 0x004fca00078e0204 */
[----:B------:R0:W-:Y:S01]  /*01d0*/  STG.E.64 desc[UR6][R4.64], RZ ;  /* 0x000000ff04007986 */ /* 0x0001e2000c101b06 */
[----:B------:R-:W-:Y:S05]  /*01e0*/  @P0 EXIT ;  /* 0x000000000000094d */ /* 0x000fea0003800000 */
[----:B0-----:R-:W0:Y:S08]  /*01f0*/  LDC.64 R2, c[0x0][0x390] ;  /* 0x0000e400ff027b82 */ /* 0x001e300000000a00 */
[----:B------:R-:W1:Y:S01]  /*0200*/  LDC.64 R4, c[0x0][0x398] ;  /* 0x0000e600ff047b82 */ /* 0x000e620000000a00 */
[----:B0-----:R-:W-:-:S05]  /*0210*/  IMAD.WIDE R2, R9, 0x8, R2 ;  /* 0x0000000809027825 */ /* 0x001fca00078e0202 */
[----:B------:R-:W-:Y:S01]  /*0220*/  STG.E.64 desc[UR6][R2.64], RZ ;  /* 0x000000ff02007986 */ /* 0x000fe2000c101b06 */
[----:B-1----:R-:W-:-:S05]  /*0230*/  IMAD.WIDE R4, R9, 0x8, R4 ;  /* 0x0000000809047825 */ /* 0x002fca00078e0204 */
[----:B------:R-:W-:Y:S01]  /*0240*/  STG.E.64 desc[UR6][R4.64], RZ ;  /* 0x000000ff04007986 */ /* 0x000fe2000c101b06 */
[----:B------:R-:W-:Y:S05]  /*0250*/  EXIT ;  /* 0x000000000000794d */ /* 0x000fea0003800000 */
.L_x_946:
        /* <DEDUP_REMOVED lines=10> */
.L_x_1222:


//--------------------- .text._Z25planck_interpol_interfacePdS_S_S_S_S_ii --------------------------
	.section	.text._Z25planck_interpol_interfacePdS_S_S_S_S_ii,"ax",@progbits
	.align	128
        .global         _Z25planck_interpol_interfacePdS_S_S_S_S_ii
        .type           _Z25planck_interpol_interfacePdS_S_S_S_S_ii,@function
        .size           _Z25planck_interpol_interfacePdS_S_S_S_S_ii,(.L_x_1199 - _Z25planck_interpol_interfacePdS_S_S_S_S_ii)
        .other          _Z25planck_interpol_interfacePdS_S_S_S_S_ii,@"STO_CUDA_ENTRY STV_DEFAULT"
_Z25planck_interpol_interfacePdS_S_S_S_S_ii:
.text._Z25planck_interpol_interfacePdS_S_S_S_S_ii:
[----:B------:R-:W-:Y:S01]  /*0000*/  LDC R1, c[0x0][0x37c] ;  /* 0x0000df00ff017b82 */ /* 0x000fe20000000800 */
[----:B------:R-:W0:Y:S07]  /*0010*/  S2R R7, SR_TID.Y ;  /* 0x0000000000077919 */ /* 0x000e2e0000002200 */
[----:B------:R-:W1:Y:S01]  /*0020*/  LDC R3, c[0x0][0x360] ;  /* 0x0000d800ff037b82 */ /* 0x000e620000000800 */
[----:B------:R-:W2:Y:S01]  /*0030*/  LDCU.64 UR6, c[0x0][0x3b0] ;  /* 0x00007600ff0677ac */ /* 0x000ea20008000a00 */
[----:B------:R-:W1:Y:S06]  /*0040*/  S2R R0, SR_TID.X ;  /* 0x0000000000007919 */ /* 0x000e6c0000002100 */
[----:B------:R-:W0:Y:S08]  /*0050*/  S2UR UR5, SR_CTAID.Y ;  /* 0x00000000000579c3 */ /* 0x000e300000002600 */
[----:B------:R-:W0:Y:S08]  /*0060*/  LDC R2, c[0x0][0x364] ;  /* 0x0000d900ff027b82 */ /* 0x000e300000000800 */
[----:B------:R-:W1:Y:S01]  /*0070*/  S2UR UR4, SR_CTAID.X ;  /* 0x00000000000479c3 */ /* 0x000e620000002500 */
[----:B0-----:R-:W-:-:S05]  /*0080*/  IMAD R7, R2, UR5, R7 ;  /* 0x0000000502077c24 */ /* 0x001fca000f8e0207 */
[----:B--2---:R-:W-:Y:S01]  /*0090*/  ISETP.GE.AND P0, PT, R7, UR6, PT ;  /* 0x0000000607007c0c */ /* 0x004fe2000bf06270 */
[----:B-1----:R-:W-:-:S05]  /*00a0*/  IMAD R0, R3, UR4, R0 ;  /* 0x0000000403007c24 */ /* 0x002fca000f8e0200 */
[----:B------:R-:W-:-:S13]  /*00b0*/  ISETP.GE.OR P0, PT, R0, UR7, P0 ;  /* 0x0000000700007c0c */ /* 0x000fda0008706670 */
[----:B------:R-:W-:Y:S05]  /*00c0*/  @P0 EXIT ;  /* 0x000000000000094d */ /* 0x000fea0003800000 */
[----:B------:R-:W0:Y:S01]  /*00d0*/  LDC.64 R4, c[0x0][0x3a0] ;  /* 0x0000e800ff047b82 */ /* 0x000e220000000a00 */
[----:B------:R-:W1:Y:S01]  /*00e0*/  LDCU.64 UR4, c[0x0][0x358] ;  /* 0x00006b00ff0477ac */ /* 0x000e620008000a00 */
[----:B------:R-:W-:-:S06]  /*00f0*/  IMAD R9, R0, UR6, R7 ;  /* 0x0000000600097c24 */ /* 0x000fcc000f8e0207 */
[----:B------:R-:W2:Y:S01]  /*0100*/  LDC.64 R2, c[0x0][0x398] ;  /* 0x0000e600ff027b82 */ /* 0x000ea20000000a00 */
[----:B0-----:R-:W-:-:S05]  /*0110*/  IMAD.WIDE R4, R9, 0x8, R4 ;  /* 0x0000000809047825 */ /* 0x001fca00078e0204 */
[----:B-1----:R0:W-:Y:S01]  /*0120*/  STG.E.64 desc[UR4][R4.64], RZ ;  /* 0x000000ff04007986 */ /* 0x0021e2000c101b04 */
[----:B--2---:R-:W-:-:S06]  /*0130*/  IMAD.WIDE.U32 R2, R7, 0x8, R2 ;  /* 0x0000000807027825 */ /* 0x004fcc00078e0002 */
[----:B------:R-:W2:Y:S01]  /*0140*/  LDG.E.64 R2, desc[UR4][R2.64] ;  /* 0x0000000402027981 */ /* 0x000ea2000c1e1b00 */
[----:B------:R-:W1:Y:S01]  /*0150*/  MUFU.RCP64H R7, 10 ;  /* 0x4024000000077908 */ /* 0x000e620000001800 */
[----:B------:R-:W-:Y:S01]  /*0160*/  IMAD.MOV.U32 R10, RZ, RZ, 0x0 ;  /* 0x00000000ff0a7424 */ /* 0x000fe200078e00ff */
[----:B------:R-:W-:Y:S01]  /*0170*/  BSSY.RECONVERGENT B0, `(.L_x_947) ;  /* 0x0000012000007945 */ /* 0x000fe20003800200 */
[----:B------:R-:W-:Y:S02]  /*0180*/  IMAD.MOV.U32 R11, RZ, RZ, 0x40240000 ;  /* 0x40240000ff0b7424 */ /* 0x000fe400078e00ff */
[----:B------:R-:W-:-:S06]  /*0190*/  IMAD.MOV.U32 R6, RZ, RZ, 0x1 ;  /* 0x00000001ff067424 */ /* 0x000fcc00078e00ff */
[----:B-1----:R-:W-:-:S08]  /*01a0*/  DFMA R8, R6, -R10, 1 ;  /* 0x3ff000000608742b */ /* 0x002fd0000000080a */
[----:B------:R-:W-:-:S08]  /*01b0*/  DFMA R8, R8, R8, R8 ;  /* 0x000000080808722b */ /* 0x000fd00000000008 */
[----:B------:R-:W-:-:S08]  /*01c0*/  DFMA R8, R6, R8, R6 ;  /* 0x000000080608722b */ /* 0x000fd00000000006 */
[----:B------:R-:W-:-:S08]  /*01d0*/  DFMA R10, R8, -R10, 1 ;  /* 0x3ff00000080a742b */ /* 0x000fd0000000080a */
[----:B------:R-:W-:Y:S02]  /*01e0*/  DFMA R10, R8, R10, R8 ;  /* 0x0000000a080a722b */ /* 0x000fe40000000008 */
[----:B--2---:R-:W-:-:S08]  /*01f0*/  DADD R6, R2, -10 ;  /* 0xc024000002067429 */ /* 0x004fd00000000000 */
[----:B------:R-:W-:Y:S02]  /*0200*/  DMUL R8, R6, R10 ;  /* 0x0000000a06087228 */ /* 0x000fe40000000000 */
[----:B------:R-:W-:-:S06]  /*0210*/  FSETP.GEU.AND P1, PT, |R7|, 6.5827683646048100446e-37, PT ;  /* 0x036000000700780b */ /* 0x000fcc0003f2e200 */
[----:B------:R-:W-:-:S08]  /*0220*/  DFMA R2, R8, -10, R6 ;  /* 0xc02400000802782b */ /* 0x000fd00000000006 */
[----:B------:R-:W-:-:S10]  /*0230*/  DFMA R2, R10, R2, R8 ;  /* 0x000000020a02722b */ /* 0x000fd40000000008 */
[----:B------:R-:W-:-:S05]  /*0240*/  FFMA R8, RZ, 2.5625, R3 ;  /* 0x40240000ff087823 */ /* 0x000fca0000000003 */
[----:B------:R-:W-:-:S13]  /*0250*/  FSETP.GT.AND P0, PT, |R8|, 1.469367938527859385e-39, PT ;  /* 0x001000000800780b */ /* 0x000fda0003f04200 */
[----:B0-----:R-:W-:Y:S05]  /*0260*/  @P0 BRA P1, `(.L_x_948) ;  /* 0x0000000000080947 */ /* 0x001fea0000800000 */
[----:B------:R-:W-:-:S07]  /*0270*/  MOV R8, 0x290 ;  /* 0x0000029000087802 */ /* 0x000fce0000000f00 */
[----:B------:R-:W-:Y:S05]  /*0280*/  CALL.REL.NOINC `($__internal_17_$__cuda_sm20_div_rn_f64_full) ;  /* 0x0000000000887944 */ /* 0x000fea0003c00000 */
.L_x_948:
[----:B------:R-:W-:Y:S05]  /*0290*/  BSYNC.RECONVERGENT B0 ;  /* 0x0000000000007941 */ /* 0x000fea0003800200 */
.L_x_947:
[----:B------:R-:W-:-:S06]  /*02a0*/  DSETP.GT.AND P0, PT, R2, 399, PT ;  /* 0x4078f0000200742a */ /* 0x000fcc0003f04000 */
[----:B------:R-:W-:Y:S02]  /*02b0*/  FSEL R2, R2, -5.3138084727662596244e-25, !P0 ;  /* 0x9724745402027808 */ /* 0x000fe40004000000 */
[----:B------:R-:W-:-:S06]  /*02c0*/  FSEL R3, R3, 3.8896481990814208984, !P0 ;  /* 0x4078efff03037808 */ /* 0x000fcc0004000000 */
[----:B------:R-:W-:-:S06]  /*02d0*/  DSETP.GEU.AND P0, PT, R2, RZ, PT ;  /* 0x000000ff0200722a */ /* 0x000fcc0003f0e000 */
[----:B------:R-:W-:Y:S02]  /*02e0*/  FSEL R2, R2, -1.88909656517717734413e+26, P0 ;  /* 0xeb1c432d02027808 */ /* 0x000fe40000000000 */
[----:B------:R-:W-:-:S04]  /*02f0*/  FSEL R3, R3, 0.60239994525909423828, P0 ;  /* 0x3f1a36e203037808 */ /* 0x000fc80000000000 */
[----:B------:R-:W-:Y:S08]  /*0300*/  F2I.F64.FLOOR R15, R2 ;  /* 0x00000002000f7311 */ /* 0x000ff00000305100 */
[----:B------:R-:W0:Y:S02]  /*0310*/  F2I.F64.CEIL R14, R2 ;  /* 0x00000002000e7311 */ /* 0x000e240000309100 */
[----:B0-----:R-:W-:-:S13]  /*0320*/  ISETP.NE.AND P0, PT, R15, R14, PT ;  /* 0x0000000e0f00720c */ /* 0x001fda0003f05270 */
[----:B------:R-:W-:Y:S05]  /*0330*/  @!P0 BRA `(.L_x_949) ;  /* 0x0000000000408947 */ /* 0x000fea0003800000 */
[----:B------:R-:W0:Y:S01]  /*0340*/  LDC.64 R6, c[0x0][0x3a8] ;  /* 0x0000ea00ff067b82 */ /* 0x000e220000000a00 */
[----:B------:R-:W1:Y:S02]  /*0350*/  LDCU UR6, c[0x0][0x3b4] ;  /* 0x00007680ff0677ac */ /* 0x000e640008000800 */
[--C-:B-1----:R-:W-:Y:S02]  /*0360*/  IMAD R11, R14, UR6, R0.reuse ;  /* 0x000000060e0b7c24 */ /* 0x102fe4000f8e0200 */
[----:B------:R-:W-:Y:S02]  /*0370*/  IMAD R9, R15, UR6, R0 ;  /* 0x000000060f097c24 */ /* 0x000fe4000f8e0200 */
[----:B0-----:R-:W-:-:S04]  /*0380*/  IMAD.WIDE R10, R11, 0x8, R6 ;  /* 0x000000080b0a7825 */ /* 0x001fc800078e0206 */
[----:B------:R-:W-:Y:S02]  /*0390*/  IMAD.WIDE R6, R9, 0x8, R6 ;  /* 0x0000000809067825 */ /* 0x000fe400078e0206 */
[----:B------:R-:W2:Y:S04]  /*03a0*/  LDG.E.64 R10, desc[UR4][R10.64] ;  /* 0x000000040a0a7981 */ /* 0x000ea8000c1e1b00 */
[----:B------:R-:W3:Y:S01]  /*03b0*/  LDG.E.64 R6, desc[UR4][R6.64] ;  /* 0x0000000406067981 */ /* 0x000ee2000c1e1b00 */
[----:B------:R-:W0:Y:S08]  /*03c0*/  I2F.F64 R12, R15 ;  /* 0x0000000f000c7312 */ /* 0x000e300000201c00 */
[----:B------:R-:W1:Y:S01]  /*03d0*/  I2F.F64 R8, R14 ;  /* 0x0000000e00087312 */ /* 0x000e620000201c00 */
[----:B0-----:R-:W-:-:S02]  /*03e0*/  DADD R12, R2, -R12 ;  /* 0x00000000020c7229 */ /* 0x001fc4000000080c */
[----:B-1----:R-:W-:-:S06]  /*03f0*/  DADD R8, -R2, R8 ;  /* 0x0000000002087229 */ /* 0x002fcc0000000108 */
[----:B--2---:R-:W-:-:S08]  /*0400*/  DMUL R12, R10, R12 ;  /* 0x0000000c0a0c7228 */ /* 0x004fd00000000000 */
[----:B---3--:R-:W-:-:S07]  /*0410*/  DFMA R8, R6, R8, R12 ;  /* 0x000000080608722b */ /* 0x008fce000000000c */
[----:B------:R-:W-:Y:S01]  /*0420*/  STG.E.64 desc[UR4][R4.64], R8 ;  /* 0x0000000804007986 */ /* 0x000fe2000c101b04 */
[----:B------:R-:W-:Y:S05]  /*0430*/  EXIT ;  /* 0x000000000000794d */ /* 0x000fea0003800000 */
.L_x_949:
[----:B------:R-:W0:Y:S01]  /*0440*/  LDC.64 R2, c[0x0][0x3a8] ;  /* 0x0000ea00ff027b82 */ /* 0x000e220000000a00 */
[----:B------:R-:W1:Y:S02]  /*0450*/  LDCU UR6, c[0x0][0x3b4] ;  /* 0x00007680ff0677ac */ /* 0x000e640008000800 */
[----:B-1----:R-:W-:-:S04]  /*0460*/  IMAD R15, R15, UR6, R0 ;  /* 0x000000060f0f7c24 */ /* 0x002fc8000f8e0200 */
[----:B0-----:R-:W-:-:S06]  /*0470*/  IMAD.WIDE R2, R15, 0x8, R2 ;  /* 0x000000080f027825 */ /* 0x001fcc00078e0202 */
[----:B------:R-:W2:Y:S04]  /*0480*/  LDG.E.64 R2, desc[UR4][R2.64] ;  /* 0x0000000402027981 */ /* 0x000ea8000c1e1b00 */
[----:B--2---:R-:W-:Y:S01]  /*0490*/  STG.E.64 desc[UR4][R4.64], R2 ;  /* 0x0000000204007986 */ /* 0x004fe2000c101b04 */
[----:B------:R-:W-:Y:S05]  /*04a0*/  EXIT ;  /* 0x000000000000794d */ /* 0x000fea0003800000 */
        .weak           $__internal_17_$__cuda_sm20_div_rn_f64_full
        .type           $__internal_17_$__cuda_sm20_div_rn_f64_full,@function
        .size           $__internal_17_$__cuda_sm20_div_rn_f64_full,(.L_x_1199 - $__internal_17_$__cuda_sm20_div_rn_f64_full)
$__internal_17_$__cuda_sm20_div_rn_f64_full:
[----:B------:R-:W-:Y:S01]  /*04b0*/  IMAD.MOV.U32 R3, RZ, RZ, 0x3ff40000 ;  /* 0x3ff40000ff037424 */ /* 0x000fe200078e00ff */
[C---:B------:R-:W-:Y:S01]  /*04c0*/  FSETP.GEU.AND P1, PT, |R7|.reuse, 1.469367938527859385e-39, PT ;  /* 0x001000000700780b */ /* 0x040fe20003f2e200 */
[----:B------:R-:W-:Y:S01]  /*04d0*/  IMAD.MOV.U32 R2, RZ, RZ, 0x0 ;  /* 0x00000000ff027424 */ /* 0x000fe200078e00ff */
[----:B------:R-:W-:Y:S01]  /*04e0*/  LOP3.LUT R9, R7, 0x7ff00000, RZ, 0xc0, !PT ;  /* 0x7ff0000007097812 */ /* 0x000fe200078ec0ff */
[----:B------:R-:W0:Y:S01]  /*04f0*/  MUFU.RCP64H R11, R3 ;  /* 0x00000003000b7308 */ /* 0x000e220000001800 */
[----:B------:R-:W-:Y:S01]  /*0500*/  IMAD.MOV.U32 R10, RZ, RZ, 0x1 ;  /* 0x00000001ff0a7424 */ /* 0x000fe200078e00ff */
[----:B------:R-:W-:Y:S01]  /*0510*/  BSSY.RECONVERGENT B1, `(.L_x_950) ;  /* 0x0000045000017945 */ /* 0x000fe20003800200 */
[----:B------:R-:W-:Y:S01]  /*0520*/  IMAD.MOV.U32 R15, RZ, RZ, 0x1ca00000 ;  /* 0x1ca00000ff0f7424 */ /* 0x000fe200078e00ff */
[----:B------:R-:W-:Y:S01]  /*0530*/  ISETP.GE.U32.AND P0, PT, R9, 0x40200000, PT ;  /* 0x402000000900780c */ /* 0x000fe20003f06070 */
[----:B------:R-:W-:Y:S02]  /*0540*/  IMAD.MOV.U32 R20, RZ, RZ, R9 ;  /* 0x000000ffff147224 */ /* 0x000fe400078e0009 */
[----:B------:R-:W-:Y:S01]  /*0550*/  IMAD.MOV.U32 R21, RZ, RZ, 0x40200000 ;  /* 0x40200000ff157424 */ /* 0x000fe200078e00ff */
[----:B------:R-:W-:-:S03]  /*0560*/  SEL R15, R15, 0x63400000, !P0 ;  /* 0x634000000f0f7807 */ /* 0x000fc60004000000 */
[----:B------:R-:W-:Y:S01]  /*0570*/  VIADD R22, R21, 0xffffffff ;  /* 0xffffffff15167836 */ /* 0x000fe20000000000 */
[----:B0-----:R-:W-:-:S08]  /*0580*/  DFMA R12, R10, -R2, 1 ;  /* 0x3ff000000a0c742b */ /* 0x001fd00000000802 */
[----:B------:R-:W-:-:S08]  /*0590*/  DFMA R12, R12, R12, R12 ;  /* 0x0000000c0c0c722b */ /* 0x000fd0000000000c */
[----:B------:R-:W-:Y:S01]  /*05a0*/  DFMA R16, R10, R12, R10 ;  /* 0x0000000c0a10722b */ /* 0x000fe2000000000a */
[C-C-:B------:R-:W-:Y:S01]  /*05b0*/  @!P1 LOP3.LUT R12, R15.reuse, 0x80000000, R7.reuse, 0xf8, !PT ;  /* 0x800000000f0c9812 */ /* 0x140fe200078ef807 */
[----:B------:R-:W-:Y:S01]  /*05c0*/  IMAD.MOV.U32 R10, RZ, RZ, R6 ;  /* 0x000000ffff0a7224 */ /* 0x000fe200078e0006 */
[----:B------:R-:W-:Y:S02]  /*05d0*/  LOP3.LUT R11, R15, 0x800fffff, R7, 0xf8, !PT ;  /* 0x800fffff0f0b7812 */ /* 0x000fe400078ef807 */
[----:B------:R-:W-:Y:S01]  /*05e0*/  @!P1 LOP3.LUT R13, R12, 0x100000, RZ, 0xfc, !PT ;  /* 0x001000000c0d9812 */ /* 0x000fe200078efcff */
[----:B------:R-:W-:Y:S02]  /*05f0*/  @!P1 IMAD.MOV.U32 R12, RZ, RZ, RZ ;  /* 0x000000ffff0c9224 */ /* 0x000fe400078e00ff */
[----:B------:R-:W-:-:S04]  /*0600*/  DFMA R18, R16, -R2, 1 ;  /* 0x3ff000001012742b */ /* 0x000fc80000000802 */
[----:B------:R-:W-:-:S04]  /*0610*/  @!P1 DFMA R10, R10, 2, -R12 ;  /* 0x400000000a0a982b */ /* 0x000fc8000000080c */
[----:B------:R-:W-:-:S06]  /*0620*/  DFMA R12, R16, R18, R16 ;  /* 0x00000012100c722b */ /* 0x000fcc0000000010 */
[----:B------:R-:W-:Y:S02]  /*0630*/  @!P1 LOP3.LUT R20, R11, 0x7ff00000, RZ, 0xc0, !PT ;  /* 0x7ff000000b149812 */ /* 0x000fe400078ec0ff */
[----:B------:R-:W-:-:S03]  /*0640*/  DMUL R18, R12, R10 ;  /* 0x0000000a0c127228 */ /* 0x000fc60000000000 */
[----:B------:R-:W-:-:S05]  /*0650*/  VIADD R14, R20, 0xffffffff ;  /* 0xffffffff140e7836 */ /* 0x000fca0000000000 */
[----:B------:R-:W-:Y:S01]  /*0660*/  DFMA R16, R18, -R2, R10 ;  /* 0x800000021210722b */ /* 0x000fe2000000000a */
[----:B------:R-:W-:-:S04]  /*0670*/  ISETP.GT.U32.AND P0, PT, R14, 0x7feffffe, PT ;  /* 0x7feffffe0e00780c */ /* 0x000fc80003f04070 */
[----:B------:R-:W-:-:S03]  /*0680*/  ISETP.GT.U32.OR P0, PT, R22, 0x7feffffe, P0 ;  /* 0x7feffffe1600780c */ /* 0x000fc60000704470 */
[----:B------:R-:W-:-:S10]  /*0690*/  DFMA R12, R12, R16, R18 ;  /* 0x000000100c0c722b */ /* 0x000fd40000000012 */
[----:B------:R-:W-:Y:S05]  /*06a0*/  @P0 BRA `(.L_x_951) ;  /* 0x0000000000680947 */ /* 0x000fea0003800000 */
[----:B------:R-:W-:-:S05]  /*06b0*/  IMAD.MOV.U32 R6, RZ, RZ, 0x40200000 ;  /* 0x40200000ff067424 */ /* 0x000fca00078e00ff */
[----:B------:R-:W-:-:S04]  /*06c0*/  VIADDMNMX R9, R9, -R6, 0xb9600000, !PT ;  /* 0xb960000009097446 */ /* 0x000fc80007800906 */
        /* <DEDUP_REMOVED lines=8> */
[----:B------:R-:W-:-:S09]  /*0750*/  IMAD.MOV.U32 R6, RZ, RZ, RZ ;  /* 0x000000ffff067224 */ /* 0x000fd200078e00ff */
[C---:B------:R-:W-:Y:S02]  /*0760*/  FSETP.NEU.AND P0, PT, R3.reuse, RZ, PT ;  /* 0x000000ff0300720b */ /* 0x040fe40003f0d000 */
[----:B------:R-:W-:-:S04]  /*0770*/  LOP3.LUT R2, R3, 0x40240000, RZ, 0x3c, !PT ;  /* 0x4024000003027812 */ /* 0x000fc800078e3cff */
[----:B------:R-:W-:-:S04]  /*0780*/  LOP3.LUT R11, R2, 0x80000000, RZ, 0xc0, !PT ;  /* 0x80000000020b7812 */ /* 0x000fc800078ec0ff */
[----:B------:R-:W-:-:S03]  /*0790*/  LOP3.LUT R7, R11, R7, RZ, 0xfc, !PT ;  /* 0x000000070b077212 */ /* 0x000fc600078efcff */
        /* <DEDUP_REMOVED lines=11> */
.L_x_951:
[----:B------:R-:W-:-:S14]  /*0850*/  DSETP.NAN.AND P0, PT, R6, R6, PT ;  /* 0x000000060600722a */ /* 0x000fdc0003f08000 */
[----:B------:R-:W-:Y:S05]  /*0860*/  @P0 BRA `(.L_x_953) ;  /* 0x0000000000340947 */ /* 0x000fea0003800000 */
[----:B------:R-:W-:Y:S01]  /*0870*/  ISETP.NE.AND P0, PT, R20, R21, PT ;  /* 0x000000151400720c */ /* 0x000fe20003f05270 */
[----:B------:R-:W-:Y:S02]  /*0880*/  IMAD.MOV.U32 R14, RZ, RZ, 0x0 ;  /* 0x00000000ff0e7424 */ /* 0x000fe400078e00ff */
[----:B------:R-:W-:-:S10]  /*0890*/  IMAD.MOV.U32 R15, RZ, RZ, -0x80000 ;  /* 0xfff80000ff0f7424 */ /* 0x000fd400078e00ff */
[----:B------:R-:W-:Y:S05]  /*08a0*/  @!P0 BRA `(.L_x_952) ;  /* 0x00000000002c8947 */ /* 0x000fea0003800000 */
[----:B------:R-:W-:Y:S02]  /*08b0*/  ISETP.NE.AND P0, PT, R20, 0x7ff00000, PT ;  /* 0x7ff000001400780c */ /* 0x000fe40003f05270 */
[----:B------:R-:W-:Y:S02]  /*08c0*/  LOP3.LUT R6, R7, 0x40240000, RZ, 0x3c, !PT ;  /* 0x4024000007067812 */ /* 0x000fe400078e3cff */
[----:B------:R-:W-:Y:S02]  /*08d0*/  ISETP.EQ.OR P0, PT, R21, RZ, !P0 ;  /* 0x000000ff1500720c */ /* 0x000fe40004702670 */
[----:B------:R-:W-:-:S11]  /*08e0*/  LOP3.LUT R15, R6, 0x80000000, RZ, 0xc0, !PT ;  /* 0x80000000060f7812 */ /* 0x000fd600078ec0ff */
[----:B------:R-:W-:Y:S02]  /*08f0*/  @P0 LOP3.LUT R2, R15, 0x7ff00000, RZ, 0xfc, !PT ;  /* 0x7ff000000f020812 */ /* 0x000fe400078efcff */
[----:B------:R-:W-:Y:S01]  /*0900*/  @!P0 MOV R14, RZ ;  /* 0x000000ff000e8202 */ /* 0x000fe20000000f00 */
[----:B------:R-:W-:Y:S02]  /*0910*/  @P0 IMAD.MOV.U32 R14, RZ, RZ, RZ ;  /* 0x000000ffff0e0224 */ /* 0x000fe400078e00ff */
[----:B------:R-:W-:Y:S01]  /*0920*/  @P0 IMAD.MOV.U32 R15, RZ, RZ, R2 ;  /* 0x000000ffff0f0224 */ /* 0x000fe200078e0002 */
[----:B------:R-:W-:Y:S06]  /*0930*/  BRA `(.L_x_952) ;  /* 0x0000000000087947 */ /* 0x000fec0003800000 */
.L_x_953:
[----:B------:R-:W-:Y:S01]  /*0940*/  LOP3.LUT R15, R7, 0x80000, RZ, 0xfc, !PT ;  /* 0x00080000070f7812 */ /* 0x000fe200078efcff */
[----:B------:R-:W-:-:S07]  /*0950*/  IMAD.MOV.U32 R14, RZ, RZ, R6 ;  /* 0x000000ffff0e7224 */ /* 0x000fce00078e0006 */
.L_x_952:
[----:B------:R-:W-:Y:S05]  /*0960*/  BSYNC.RECONVERGENT B1 ;  /* 0x0000000000017941 */ /* 0x000fea0003800200 */
.L_x_950:
[----:B------:R-:W-:Y:S02]  /*0970*/  IMAD.MOV.U32 R9, RZ, RZ, 0x0 ;  /* 0x00000000ff097424 */ /* 0x000fe400078e00ff */
[----:B------:R-:W-:Y:S02]  /*0980*/  IMAD.MOV.U32 R2, RZ, RZ, R14 ;  /* 0x000000ffff027224 */ /* 0x000fe400078e000e */
[----:B------:R-:W-:Y:S01]  /*0990*/  IMAD.MOV.U32 R3, RZ, RZ, R15 ;  /* 0x000000ffff037224 */ /* 0x000fe200078e000f */
[----:B------:R-:W-:Y:S06]  /*09a0*/  RET.REL.NODEC R8 `(_Z25planck_interpol_interfacePdS_S_S_S_S_ii) ;  /* 0xfffffff408947950 */ /* 0x000fec0003c3ffff */
.L_x_954:
        /* <DEDUP_REMOVED lines=13> */
.L_x_1199:


//--------------------- .text._Z21planck_interpol_layerPdS_S_S_S_S_S_iii --------------------------
	.section	.text._Z21planck_interpol_layerPdS_S_S_S_S_S_iii,"ax",@progbits
	.align	128
        .global         _Z21planck_interpol_layerPdS_S_S_S_S_S_iii
        .type           _Z21planck_interpol_layerPdS_S_S_S_S_S_iii,@function
        .size           _Z21planck_interpol_layerPdS_S_S_S_S_S_iii,(.L_x_1200 - _Z21planck_interpol_layerPdS_S_S_S_S_S_iii)
        .other          _Z21planck_interpol_layerPdS_S_S_S_S_S_iii,@"STO_CUDA_ENTRY STV_DEFAULT"
_Z21planck_interpol_layerPdS_S_S_S_S_S_iii:
.text._Z21planck_interpol_layerPdS_S_S_S_S_S_iii:
[----:B------:R-:W-:Y:S01]  /*0000*/  LDC R1, c[0x0][0x37c] ;  /* 0x0000df00ff017b82 */ /* 0x000fe20000000800 */
[----:B------:R-:W0:Y:S07]  /*0010*/  S2R R0, SR_TID.Y ;  /* 0x0000000000007919 */ /* 0x000e2e0000002200 */
[----:B------:R-:W1:Y:S01]  /*0020*/  LDC R3, c[0x0][0x360] ;  /* 0x0000d800ff037b82 */ /* 0x000e620000000800 */
[----:B------:R-:W2:Y:S01]  /*0030*/  LDCU UR4, c[0x0][0x3bc] ;  /* 0x00007780ff0477ac */ /* 0x000ea20008000800 */
[----:B------:R-:W1:Y:S01]  /*0040*/  S2R R12, SR_TID.X ;  /* 0x00000000000c7919 */ /* 0x000e620000002100 */
[----:B------:R-:W3:Y:S05]  /*0050*/  LDCU UR7, c[0x0][0x3c0] ;  /* 0x00007800ff0777ac */ /* 0x000eea0008000800 */
[----:B------:R-:W0:Y:S08]  /*0060*/  S2UR UR6, SR_CTAID.Y ;  /* 0x00000000000679c3 */ /* 0x000e300000002600 */
[----:B------:R-:W0:Y:S01]  /*0070*/  LDC R5, c[0x0][0x364] ;  /* 0x0000d900ff057b82 */ /* 0x000e220000000800 */
[----:B--2---:R-:W-:-:S07]  /*0080*/  UIADD3 UR4, UPT, UPT, UR4, 0x2, URZ ;  /* 0x0000000204047890 */ /* 0x004fce000fffe0ff */
[----:B------:R-:W1:Y:S01]  /*0090*/  S2UR UR5, SR_CTAID.X ;  /* 0x00000000000579c3 */ /* 0x000e620000002500 */
[----:B0-----:R-:W-:-:S05]  /*00a0*/  IMAD R0, R5, UR6, R0 ;  /* 0x0000000605007c24 */ /* 0x001fca000f8e0200 */
[----:B------:R-:W-:Y:S01]  /*00b0*/  ISETP.GE.AND P0, PT, R0, UR4, PT ;  /* 0x0000000400007c0c */ /* 0x000fe2000bf06270 */
[----:B-1----:R-:W-:-:S05]  /*00c0*/  IMAD R12, R3, UR5, R12 ;  /* 0x00000005030c7c24 */ /* 0x002fca000f8e020c */
[----:B---3--:R-:W-:-:S13]  /*00d0*/  ISETP.GE.OR P0, PT, R12, UR7, P0 ;  /* 0x000000070c007c0c */ /* 0x008fda0008706670 */
[----:B------:R-:W-:Y:S05]  /*00e0*/  @P0 EXIT ;  /* 0x000000000000094d */ /* 0x000fea0003800000 */
[----:B------:R-:W0:Y:S01]  /*00f0*/  LDC.64 R4, c[0x0][0x3a0] ;  /* 0x0000e800ff047b82 */ /* 0x000e220000000a00 */
[----:B------:R-:W1:Y:S01]  /*0100*/  LDCU.64 UR6, c[0x0][0x358] ;  /* 0x00006b00ff0677ac */ /* 0x000e620008000a00 */
[----:B------:R-:W-:-:S04]  /*0110*/  IMAD R13, R12, UR4, RZ ;  /* 0x000000040c0d7c24 */ /* 0x000fc8000f8e02ff */
[----:B------:R-:W-:Y:S02]  /*0120*/  IMAD.IADD R7, R0, 0x1, R13 ;  /* 0x0000000100077824 */ /* 0x000fe400078e020d */
[----:B------:R-:W2:Y:S02]  /*0130*/  LDC.64 R2, c[0x0][0x398] ;  /* 0x0000e600ff027b82 */ /* 0x000ea40000000a00 */
        /* <DEDUP_REMOVED lines=22> */
[----:B------:R-:W-:Y:S01]  /*02a0*/  IMAD.MOV.U32 R8, RZ, RZ, R6 ;  /* 0x000000ffff087224 */ /* 0x000fe200078e0006 */
[----:B------:R-:W-:Y:S01]  /*02b0*/  MOV R9, R7 ;  /* 0x0000000700097202 */ /* 0x000fe20000000f00 */
[----:B------:R-:W-:Y:S01]  /*02c0*/  IMAD.MOV.U32 R6, RZ, RZ, RZ ;  /* 0x000000ffff067224 */ /* 0x000fe200078e00ff */
[----:B------:R-:W-:Y:S01]  /*02d0*/  MOV R20, 0x300 ;  /* 0x0000030000147802 */ /* 0x000fe20000000f00 */
[----:B------:R-:W-:-:S07]  /*02e0*/  IMAD.MOV.U32 R7, RZ, RZ, 0x40240000 ;  /* 0x40240000ff077424 */ /* 0x000fce00078e00ff */
[----:B------:R-:W-:Y:S05]  /*02f0*/  CALL.REL.NOINC `($__internal_18_$__cuda_sm20_div_rn_f64_full) ;  /* 0x0000000400787944 */ /* 0x000fea0003c00000 */
.L_x_956:
[----:B------:R-:W-:Y:S05]  /*0300*/  BSYNC.RECONVERGENT B0 ;  /* 0x0000000000007941 */ /* 0x000fea0003800200 */
.L_x_955:
[----:B------:R-:W-:Y:S01]  /*0310*/  DSETP.GT.AND P0, PT, R2, 399, PT ;  /* 0x4078f0000200742a */ /* 0x000fe20003f04000 */
[----:B------:R-:W0:Y:S01]  /*0320*/  LDCU UR4, c[0x0][0x3c0] ;  /* 0x00007800ff0477ac */ /* 0x000e220008000800 */
[----:B------:R-:W1:Y:S04]  /*0330*/  LDCU.64 UR8, c[0x0][0x3a8] ;  /* 0x00007500ff0877ac */ /* 0x000e680008000a00 */
[----:B------:R-:W-:Y:S02]  /*0340*/  FSEL R2, R2, -5.3138084727662596244e-25, !P0 ;  /* 0x9724745402027808 */ /* 0x000fe40004000000 */
[----:B------:R-:W-:-:S06]  /*0350*/  FSEL R3, R3, 3.8896481990814208984, !P0 ;  /* 0x4078efff03037808 */ /* 0x000fcc0004000000 */
[----:B------:R-:W-:-:S06]  /*0360*/  DSETP.GEU.AND P0, PT, R2, RZ, PT ;  /* 0x000000ff0200722a */ /* 0x000fcc0003f0e000 */
[----:B------:R-:W-:Y:S02]  /*0370*/  FSEL R8, R2, -1.88909656517717734413e+26, P0 ;  /* 0xeb1c432d02087808 */ /* 0x000fe40000000000 */
[----:B------:R-:W-:-:S04]  /*0380*/  FSEL R9, R3, 0.60239994525909423828, P0 ;  /* 0x3f1a36e203097808 */ /* 0x000fc80000000000 */
[----:B------:R-:W-:Y:S08]  /*0390*/  F2I.F64.FLOOR R14, R8 ;  /* 0x00000008000e7311 */ /* 0x000ff00000305100 */
[----:B------:R-:W2:Y:S02]  /*03a0*/  F2I.F64.CEIL R21, R8 ;  /* 0x0000000800157311 */ /* 0x000ea40000309100 */
[----:B--2---:R-:W-:-:S13]  /*03b0*/  ISETP.NE.AND P0, PT, R14, R21, PT ;  /* 0x000000150e00720c */ /* 0x004fda0003f05270 */
[----:B0-----:R-:W-:Y:S02]  /*03c0*/  @P0 IMAD.U32 R15, RZ, RZ, UR4 ;  /* 0x00000004ff0f0e24 */ /* 0x001fe4000f8e00ff */
[----:B-1----:R-:W-:Y:S02]  /*03d0*/  @P0 IMAD.U32 R2, RZ, RZ, UR8 ;  /* 0x00000008ff020e24 */ /* 0x002fe4000f8e00ff */
[----:B------:R-:W-:Y:S02]  /*03e0*/  @P0 IMAD.U32 R3, RZ, RZ, UR9 ;  /* 0x00000009ff030e24 */ /* 0x000fe4000f8e00ff */
[-CC-:B------:R-:W-:Y:S02]  /*03f0*/  @P0 IMAD R7, R21, R15.reuse, R12.reuse ;  /* 0x0000000f15070224 */ /* 0x180fe400078e020c */
[----:B------:R-:W-:Y:S02]  /*0400*/  @P0 IMAD R11, R14, R15, R12 ;  /* 0x0000000f0e0b0224 */ /* 0x000fe400078e020c */
[----:B------:R-:W-:-:S04]  /*0410*/  @P0 IMAD.WIDE R6, R7, 0x8, R2 ;  /* 0x0000000807060825 */ /* 0x000fc800078e0202 */
[----:B------:R-:W-:Y:S02]  /*0420*/  @P0 IMAD.WIDE R10, R11, 0x8, R2 ;  /* 0x000000080b0a0825 */ /* 0x000fe400078e0202 */
[----:B------:R-:W2:Y:S04]  /*0430*/  @P0 LDG.E.64 R6, desc[UR6][R6.64] ;  /* 0x0000000606060981 */ /* 0x000ea8000c1e1b00 */
[----:B------:R-:W3:Y:S01]  /*0440*/  @P0 LDG.E.64 R10, desc[UR6][R10.64] ;  /* 0x000000060a0a0981 */ /* 0x000ee2000c1e1b00 */
[----:B------:R-:W0:Y:S01]  /*0450*/  @P0 I2F.F64 R18, R14 ;  /* 0x0000000e00120312 */ /* 0x000e220000201c00 */
[----:B------:R-:W-:Y:S01]  /*0460*/  @!P0 MOV R15, UR4 ;  /* 0x00000004000f8c02 */ /* 0x000fe20008000f00 */
[----:B------:R-:W-:Y:S01]  /*0470*/  @!P0 IMAD.U32 R2, RZ, RZ, UR8 ;  /* 0x00000008ff028e24 */ /* 0x000fe2000f8e00ff */
[----:B------:R-:W1:Y:S01]  /*0480*/  LDCU UR4, c[0x0][0x3bc] ;  /* 0x00007780ff0477ac */ /* 0x000e620008000800 */
[----:B------:R-:W-:-:S04]  /*0490*/  @!P0 IMAD.U32 R3, RZ, RZ, UR9 ;  /* 0x00000009ff038e24 */ /* 0x000fc8000f8e00ff */
[----:B------:R-:W4:Y:S01]  /*04a0*/  @P0 I2F.F64 R16, R21 ;  /* 0x0000001500100312 */ /* 0x000f220000201c00 */
[C---:B0-----:R-:W-:Y:S02]  /*04b0*/  @P0 DADD R18, R8.reuse, -R18 ;  /* 0x0000000008120229 */ /* 0x041fe40000000812 */
[----:B----4-:R-:W-:Y:S01]  /*04c0*/  @P0 DADD R16, -R8, R16 ;  /* 0x0000000008100229 */ /* 0x010fe20000000110 */
[----:B------:R-:W-:-:S05]  /*04d0*/  @!P0 IMAD R9, R14, R15, R12 ;  /* 0x0000000f0e098224 */ /* 0x000fca00078e020c */
[----:B--2---:R-:W-:Y:S01]  /*04e0*/  @P0 DMUL R18, R6, R18 ;  /* 0x0000001206120228 */ /* 0x004fe20000000000 */
[----:B------:R-:W-:-:S07]  /*04f0*/  @!P0 IMAD.WIDE R6, R9, 0x8, R2 ;  /* 0x0000000809068825 */ /* 0x000fce00078e0202 */
[----:B---3--:R-:W-:-:S10]  /*0500*/  @P0 DFMA R16, R10, R16, R18 ;  /* 0x000000100a10022b */ /* 0x008fd40000000012 */
[----:B------:R-:W2:Y:S01]  /*0510*/  @!P0 LDG.E.64 R16, desc[UR6][R6.64] ;  /* 0x0000000606108981 */ /* 0x000ea2000c1e1b00 */
[----:B-1----:R-:W-:Y:S01]  /*0520*/  IMAD.U32 R8, RZ, RZ, UR4 ;  /* 0x00000004ff087e24 */ /* 0x002fe2000f8e00ff */
[----:B------:R-:W-:Y:S04]  /*0530*/  BSSY.RECONVERGENT B0, `(.L_x_957) ;  /* 0x0000030000007945 */ /* 0x000fe80003800200 */
[----:B------:R-:W-:Y:S01]  /*0540*/  ISETP.NE.AND P0, PT, R0, R8, PT ;  /* 0x000000080000720c */ /* 0x000fe20003f05270 */
[----:B--2---:R0:W-:-:S12]  /*0550*/  STG.E.64 desc[UR6][R4.64], R16 ;  /* 0x0000001004007986 */ /* 0x0041d8000c101b06 */
[----:B------:R-:W-:Y:S05]  /*0560*/  @P0 BRA `(.L_x_958) ;  /* 0x0000000000b00947 */ /* 0x000fea0003800000 */
[----:B------:R-:W1:Y:S02]  /*0570*/  LDCU UR4, c[0x0][0x3b8] ;  /* 0x00007700ff0477ac */ /* 0x000e640008000800 */
[----:B-1----:R-:W-:-:S09]  /*0580*/  UISETP.NE.AND UP0, UPT, UR4, 0x1, UPT ;  /* 0x000000010400788c */ /* 0x002fd2000bf05270 */
[----:B------:R-:W-:Y:S05]  /*0590*/  BRA.U UP0, `(.L_x_959) ;  /* 0x0000000100887547 */ /* 0x000fea000b800000 */
[----:B------:R-:W1:Y:S02]  /*05a0*/  LDC.64 R6, c[0x0][0x3b0] ;  /* 0x0000ec00ff067b82 */ /* 0x000e640000000a00 */
[----:B-1----:R-:W-:-:S06]  /*05b0*/  IMAD.WIDE R6, R12, 0x8, R6 ;  /* 0x000000080c067825 */ /* 0x002fcc00078e0206 */
[----:B------:R-:W2:Y:S01]  /*05c0*/  LDG.E.64 R6, desc[UR6][R6.64] ;  /* 0x0000000606067981 */ /* 0x000ea2000c1e1b00 */
[----:B------:R-:W1:Y:S01]  /*05d0*/  MUFU.RCP64H R3, 3.1415920257568359375 ;  /* 0x400921fb00037908 */ /* 0x000e620000001800 */
[----:B------:R-:W-:Y:S01]  /*05e0*/  IMAD.MOV.U32 R10, RZ, RZ, 0x54442eea ;  /* 0x54442eeaff0a7424 */ /* 0x000fe200078e00ff */
[----:B------:R-:W-:Y:S01]  /*05f0*/  MOV R11, 0x400921fb ;  /* 0x400921fb000b7802 */ /* 0x000fe20000000f00 */
[----:B------:R-:W-:Y:S01]  /*0600*/  IMAD.MOV.U32 R2, RZ, RZ, 0x1 ;  /* 0x00000001ff027424 */ /* 0x000fe200078e00ff */
[----:B------:R-:W-:Y:S05]  /*0610*/  BSSY.RECONVERGENT B1, `(.L_x_960) ;  /* 0x0000013000017945 */ /* 0x000fea0003800200 */
[----:B-1----:R-:W-:-:S08]  /*0620*/  DFMA R8, R2, -R10, 1 ;  /* 0x3ff000000208742b */ /* 0x002fd0000000080a */
[----:B------:R-:W-:-:S08]  /*0630*/  DFMA R8, R8, R8, R8 ;  /* 0x000000080808722b */ /* 0x000fd00000000008 */
[----:B------:R-:W-:-:S08]  /*0640*/  DFMA R8, R2, R8, R2 ;  /* 0x000000080208722b */ /* 0x000fd00000000002 */
[----:B------:R-:W-:-:S08]  /*0650*/  DFMA R2, R8, -R10, 1 ;  /* 0x3ff000000802742b */ /* 0x000fd0000000080a */
[----:B------:R-:W-:-:S08]  /*0660*/  DFMA R2, R8, R2, R8 ;  /* 0x000000020802722b */ /* 0x000fd00000000008 */
[----:B--2---:R-:W-:Y:S01]  /*0670*/  DMUL R8, R6, R2 ;  /* 0x0000000206087228 */ /* 0x004fe20000000000 */
[----:B------:R-:W-:-:S07]  /*0680*/  FSETP.GEU.AND P1, PT, |R7|, 6.5827683646048100446e-37, PT ;  /* 0x036000000700780b */ /* 0x000fce0003f2e200 */
[----:B------:R-:W-:-:S08]  /*0690*/  DFMA R10, R8, -R10, R6 ;  /* 0x8000000a080a722b */ /* 0x000fd00000000006 */
[----:B------:R-:W-:-:S10]  /*06a0*/  DFMA R2, R2, R10, R8 ;  /* 0x0000000a0202722b */ /* 0x000fd40000000008 */
[----:B------:R-:W-:-:S05]  /*06b0*/  FFMA R8, RZ, 2.1426990032196044922, R3 ;  /* 0x400921fbff087823 */ /* 0x000fca0000000003 */
[----:B------:R-:W-:-:S13]  /*06c0*/  FSETP.GT.AND P0, PT, |R8|, 1.469367938527859385e-39, PT ;  /* 0x001000000800780b */ /* 0x000fda0003f04200 */
[----:B------:R-:W-:Y:S05]  /*06d0*/  @P0 BRA P1, `(.L_x_961) ;  /* 0x0000000000180947 */ /* 0x000fea0000800000 */
[----:B------:R-:W-:Y:S01]  /*06e0*/  IMAD.MOV.U32 R8, RZ, RZ, R6 ;  /* 0x000000ffff087224 */ /* 0x000fe200078e0006 */
[----:B------:R-:W-:Y:S01]  /*06f0*/  MOV R20, 0x740 ;  /* 0x0000074000147802 */ /* 0x000fe20000000f00 */
[----:B------:R-:W-:Y:S01]  /*0700*/  IMAD.MOV.U32 R9, RZ, RZ, R7 ;  /* 0x000000ffff097224 */ /* 0x000fe200078e0007 */
[----:B------:R-:W-:Y:S01]  /*0710*/  MOV R7, 0x400921fb ;  /* 0x400921fb00077802 */ /* 0x000fe20000000f00 */
[----:B------:R-:W-:-:S07]  /*0720*/  IMAD.MOV.U32 R6, RZ, RZ, 0x54442eea ;  /* 0x54442eeaff067424 */ /* 0x000fce00078e00ff */
[----:B0-----:R-:W-:Y:S05]  /*0730*/  CALL.REL.NOINC `($__internal_18_$__cuda_sm20_div_rn_f64_full) ;  /* 0x0000000000687944 */ /* 0x001fea0003c00000 */
.L_x_961:
[----:B------:R-:W-:Y:S05]  /*0740*/  BSYNC.RECONVERGENT B1 ;  /* 0x0000000000017941 */ /* 0x000fea0003800200 */
.L_x_960:
[----:B------:R-:W1:Y:S01]  /*0750*/  LDCU UR4, c[0x0][0x3bc] ;  /* 0x00007780ff0477ac */ /* 0x000e620008000800 */
[----:B------:R-:W2:Y:S01]  /*0760*/  LDC.64 R6, c[0x0][0x3a0] ;  /* 0x0000e800ff067b82 */ /* 0x000ea20000000a00 */
[----:B-1----:R-:W-:-:S04]  /*0770*/  IMAD.U32 R8, RZ, RZ, UR4 ;  /* 0x00000004ff087e24 */ /* 0x002fc8000f8e00ff */
[----:B------:R-:W-:-:S04]  /*0780*/  IMAD.IADD R13, R13, 0x1, R8 ;  /* 0x000000010d0d7824 */ /* 0x000fc800078e0208 */
[----:B--2---:R-:W-:-:S05]  /*0790*/  IMAD.WIDE R6, R13, 0x8, R6 ;  /* 0x000000080d067825 */ /* 0x004fca00078e0206 */
[----:B------:R1:W-:Y:S01]  /*07a0*/  STG.E.64 desc[UR6][R6.64], R2 ;  /* 0x0000000206007986 */ /* 0x0003e2000c101b06 */
[----:B------:R-:W-:Y:S05]  /*07b0*/  BRA `(.L_x_958) ;  /* 0x00000000001c7947 */ /* 0x000fea0003800000 */
.L_x_959:
[----:B------:R-:W-:Y:S01]  /*07c0*/  IMAD R15, R15, 0x190, R12 ;  /* 0x000001900f0f7824 */ /* 0x000fe200078e020c */
[----:B------:R-:W1:Y:S03]  /*07d0*/  LDC.64 R6, c[0x0][0x3a0] ;  /* 0x0000e800ff067b82 */ /* 0x000e660000000a00 */
[----:B------:R-:W-:-:S06]  /*07e0*/  IMAD.WIDE R2, R15, 0x8, R2 ;  /* 0x000000080f027825 */ /* 0x000fcc00078e0202 */
[----:B------:R-:W2:Y:S01]  /*07f0*/  LDG.E.64 R2, desc[UR6][R2.64] ;  /* 0x0000000602027981 */ /* 0x000ea2000c1e1b00 */
[----:B------:R-:W-:-:S04]  /*0800*/  IMAD.IADD R13, R13, 0x1, R8 ;  /* 0x000000010d0d7824 */ /* 0x000fc800078e0208 */
[----:B-1----:R-:W-:-:S05]  /*0810*/  IMAD.WIDE R6, R13, 0x8, R6 ;  /* 0x000000080d067825 */ /* 0x002fca00078e0206 */
[----:B--2---:R2:W-:Y:S02]  /*0820*/  STG.E.64 desc[UR6][R6.64], R2 ;  /* 0x0000000206007986 */ /* 0x0045e4000c101b06 */
.L_x_958:
[----:B------:R-:W-:Y:S05]  /*0830*/  BSYNC.RECONVERGENT B0 ;  /* 0x0000000000007941 */ /* 0x000fea0003800200 */
.L_x_957:
[----:B-12---:R-:W-:-:S05]  /*0840*/  VIADD R3, R8, 0x1 ;  /* 0x0000000108037836 */ /* 0x006fca0000000000 */
[----:B------:R-:W-:-:S13]  /*0850*/  ISETP.NE.AND P0, PT, R0, R3, PT ;  /* 0x000000030000720c */ /* 0x000fda0003f05270 */
[----:B------:R-:W-:Y:S05]  /*0860*/  @P0 EXIT ;  /* 0x000000000000094d */ /* 0x000fea0003800000 */
[----:B------:R-:W1:Y:S08]  /*0870*/  LDC R7, c[0x0][0x3c0] ;  /* 0x0000f000ff077b82 */ /* 0x000e700000000800 */
[----:B------:R-:W2:Y:S01]  /*0880*/  LDC.64 R2, c[0x0][0x3a8] ;  /* 0x0000ea00ff027b82 */ /* 0x000ea20000000a00 */
[----:B-1----:R-:W-:-:S04]  /*0890*/  IMAD R7, R7, 0x191, R12 ;  /* 0x0000019107077824 */ /* 0x002fc800078e020c */
[----:B--2---:R-:W-:-:S06]  /*08a0*/  IMAD.WIDE R2, R7, 0x8, R2 ;  /* 0x0000000807027825 */ /* 0x004fcc00078e0202 */
[----:B------:R-:W2:Y:S04]  /*08b0*/  LDG.E.64 R2, desc[UR6][R2.64] ;  /* 0x0000000602027981 */ /* 0x000ea8000c1e1b00 */
[----:B--2---:R-:W-:Y:S01]  /*08c0*/  STG.E.64 desc[UR6][R4.64], R2 ;  /* 0x0000000204007986 */ /* 0x004fe2000c101b06 */
[----:B------:R-:W-:Y:S05]  /*08d0*/  EXIT ;  /* 0x000000000000794d */ /* 0x000fea0003800000 */
        .weak           $__internal_18_$__cuda_sm20_div_rn_f64_full
        .type           $__internal_18_$__cuda_sm20_div_rn_f64_full,@function
        .size           $__internal_18_$__cuda_sm20_div_rn_f64_full,(.L_x_1200 - $__internal_18_$__cuda_sm20_div_rn_f64_full)
$__internal_18_$__cuda_sm20_div_rn_f64_full:
[C---:B------:R-:W-:Y:S01]  /*08e0*/  FSETP.GEU.AND P0, PT, |R7|.reuse, 1.469367938527859385e-39, PT ;  /* 0x001000000700780b */ /* 0x040fe20003f0e200 */
[----:B------:R-:W-:Y:S01]  /*08f0*/  IMAD.MOV.U32 R14, RZ, RZ, 0x1 ;  /* 0x00000001ff0e7424 */ /* 0x000fe200078e00ff */
[----:B------:R-:W-:Y:S01]  /*0900*/  LOP3.LUT R2, R7, 0x800fffff, RZ, 0xc0, !PT ;  /* 0x800fffff07027812 */ /* 0x000fe200078ec0ff */
[----:B------:R-:W-:Y:S01]  /*0910*/  IMAD.MOV.U32 R22, RZ, RZ, 0x1ca00000 ;  /* 0x1ca00000ff167424 */ /* 0x000fe200078e00ff */
[C---:B------:R-:W-:Y:S01]  /*0920*/  FSETP.GEU.AND P2, PT, |R9|.reuse, 1.469367938527859385e-39, PT ;  /* 0x001000000900780b */ /* 0x040fe20003f4e200 */
[----:B------:R-:W-:Y:S01]  /*0930*/  BSSY.RECONVERGENT B2, `(.L_x_962) ;  /* 0x0000052000027945 */ /* 0x000fe20003800200 */
[----:B------:R-:W-:Y:S02]  /*0940*/  LOP3.LUT R3, R2, 0x3ff00000, RZ, 0xfc, !PT ;  /* 0x3ff0000002037812 */ /* 0x000fe400078efcff */
[----:B------:R-:W-:Y:S02]  /*0950*/  MOV R2, R6 ;  /* 0x0000000600027202 */ /* 0x000fe40000000f00 */
[----:B------:R-:W-:-:S02]  /*0960*/  LOP3.LUT R21, R9, 0x7ff00000, RZ, 0xc0, !PT ;  /* 0x7ff0000009157812 */ /* 0x000fc400078ec0ff */
[----:B------:R-:W-:Y:S01]  /*0970*/  LOP3.LUT R24, R7, 0x7ff00000, RZ, 0xc0, !PT ;  /* 0x7ff0000007187812 */ /* 0x000fe200078ec0ff */
[----:B------:R-:W-:Y:S01]  /*0980*/  @!P0 DMUL R2, R6, 8.98846567431157953865e+307 ;  /* 0x7fe0000006028828 */ /* 0x000fe20000000000 */
[----:B------:R-:W-:Y:S02]  /*0990*/  MOV R23, R21 ;  /* 0x0000001500177202 */ /* 0x000fe40000000f00 */
[----:B------:R-:W-:Y:S02]  /*09a0*/  ISETP.GE.U32.AND P1, PT, R21, R24, PT ;  /* 0x000000181500720c */ /* 0x000fe40003f26070 */
[----:B------:R-:W-:Y:S01]  /*09b0*/  @!P2 LOP3.LUT R16, R7, 0x7ff00000, RZ, 0xc0, !PT ;  /* 0x7ff000000710a812 */ /* 0x000fe200078ec0ff */
[----:B------:R-:W0:Y:S03]  /*09c0*/  MUFU.RCP64H R15, R3 ;  /* 0x00000003000f7308 */ /* 0x000e260000001800 */
[----:B------:R-:W-:-:S02]  /*09d0*/  @!P2 ISETP.GE.U32.AND P3, PT, R21, R16, PT ;  /* 0x000000101500a20c */ /* 0x000fc40003f66070 */
        /* <DEDUP_REMOVED lines=15> */
[----:B------:R-:W-:Y:S02]  /*0ad0*/  DMUL R14, R16, R10 ;  /* 0x0000000a100e7228 */ /* 0x000fe40000000000 */
[----:B------:R-:W-:-:S05]  /*0ae0*/  VIADD R25, R23, 0xffffffff ;  /* 0xffffffff17197836 */ /* 0x000fca0000000000 */
[----:B------:R-:W-:Y:S01]  /*0af0*/  ISETP.GT.U32.AND P0, PT, R25, 0x7feffffe, PT ;  /* 0x7feffffe1900780c */ /* 0x000fe20003f04070 */
[----:B------:R-:W-:Y:S01]  /*0b00*/  VIADD R25, R24, 0xffffffff ;  /* 0xffffffff18197836 */ /* 0x000fe20000000000 */
[----:B------:R-:W-:-:S04]  /*0b10*/  DFMA R18, R14, -R2, R10 ;  /* 0x800000020e12722b */ /* 0x000fc8000000000a */
[----:B------:R-:W-:-:S04]  /*0b20*/  ISETP.GT.U32.OR P0, PT, R25, 0x7feffffe, P0 ;  /* 0x7feffffe1900780c */ /* 0x000fc80000704470 */
[----:B------:R-:W-:-:S09]  /*0b30*/  DFMA R14, R16, R18, R14 ;  /* 0x00000012100e722b */ /* 0x000fd2000000000e */
[----:B------:R-:W-:Y:S05]  /*0b40*/  @P0 BRA `(.L_x_963) ;  /* 0x00000000006c0947 */ /* 0x000fea0003800000 */
[----:B------:R-:W-:Y:S02]  /*0b50*/  LOP3.LUT R16, R7, 0x7ff00000, RZ, 0xc0, !PT ;  /* 0x7ff0000007107812 */ /* 0x000fe400078ec0ff */
[----:B------:R-:W-:Y:S02]  /*0b60*/  MOV R18, RZ ;  /* 0x000000ff00127202 */ /* 0x000fe40000000f00 */
[CC--:B------:R-:W-:Y:S02]  /*0b70*/  VIADDMNMX R8, R21.reuse, -R16.reuse, 0xb9600000, !PT ;  /* 0xb960000015087446 */ /* 0x0c0fe40007800910 */
[----:B------:R-:W-:Y:S02]  /*0b80*/  ISETP.GE.U32.AND P0, PT, R21, R16, PT ;  /* 0x000000101500720c */ /* 0x000fe40003f06070 */
        /* <DEDUP_REMOVED lines=13> */
[----:B------:R-:W-:Y:S02]  /*0c60*/  IMAD.MOV R3, RZ, RZ, -R8 ;  /* 0x000000ffff037224 */ /* 0x000fe400078e0a08 */
[----:B------:R-:W-:-:S06]  /*0c70*/  IMAD.MOV.U32 R2, RZ, RZ, RZ ;  /* 0x000000ffff027224 */ /* 0x000fcc00078e00ff */
[----:B------:R-:W-:Y:S02]  /*0c80*/  DFMA R2, R16, -R2, R14 ;  /* 0x800000021002722b */ /* 0x000fe4000000000e */
[----:B------:R-:W-:-:S04]  /*0c90*/  DMUL.RP R14, R14, R18 ;  /* 0x000000120e0e7228 */ /* 0x000fc80000008000 */
[----:B------:R-:W-:-:S04]  /*0ca0*/  IADD3 R2, PT, PT, -R8, -0x43300000, RZ ;  /* 0xbcd0000008027810 */ /* 0x000fc80007ffe1ff */
[----:B------:R-:W-:Y:S02]  /*0cb0*/  FSETP.NEU.AND P0, PT, |R3|, R2, PT ;  /* 0x000000020300720b */ /* 0x000fe40003f0d200 */
[----:B------:R-:W-:Y:S02]  /*0cc0*/  LOP3.LUT R7, R15, R7, RZ, 0x3c, !PT ;  /* 0x000000070f077212 */ /* 0x000fe400078e3cff */
[----:B------:R-:W-:Y:S02]  /*0cd0*/  FSEL R16, R14, R16, !P0 ;  /* 0x000000100e107208 */ /* 0x000fe40004000000 */
[----:B------:R-:W-:Y:S01]  /*0ce0*/  FSEL R17, R7, R17, !P0 ;  /* 0x0000001107117208 */ /* 0x000fe20004000000 */
[----:B------:R-:W-:Y:S06]  /*0cf0*/  BRA `(.L_x_964) ;  /* 0x0000000000547947 */ /* 0x000fec0003800000 */
.L_x_963:
        /* <DEDUP_REMOVED lines=16> */
.L_x_966:
[----:B------:R-:W-:Y:S01]  /*0e00*/  LOP3.LUT R17, R7, 0x80000, RZ, 0xfc, !PT ;  /* 0x0008000007117812 */ /* 0x000fe200078efcff */
[----:B------:R-:W-:Y:S01]  /*0e10*/  IMAD.MOV.U32 R16, RZ, RZ, R6 ;  /* 0x000000ffff107224 */ /* 0x000fe200078e0006 */
[----:B------:R-:W-:Y:S06]  /*0e20*/  BRA `(.L_x_964) ;  /* 0x0000000000087947 */ /* 0x000fec0003800000 */
.L_x_965:
[----:B------:R-:W-:Y:S02]  /*0e30*/  LOP3.LUT R17, R9, 0x80000, RZ, 0xfc, !PT ;  /* 0x0008000009117812 */ /* 0x000fe400078efcff */
[----:B------:R-:W-:-:S07]  /*0e40*/  MOV R16, R8 ;  /* 0x0000000800107202 */ /* 0x000fce0000000f00 */
.L_x_964:
[----:B------:R-:W-:Y:S05]  /*0e50*/  BSYNC.RECONVERGENT B2 ;  /* 0x0000000000027941 */ /* 0x000fea0003800200 */
.L_x_962:
[----:B------:R-:W-:Y:S02]  /*0e60*/  IMAD.MOV.U32 R21, RZ, RZ, 0x0 ;  /* 0x00000000ff157424 */ /* 0x000fe400078e00ff */
[----:B------:R-:W-:Y:S02]  /*0e70*/  IMAD.MOV.U32 R2, RZ, RZ, R16 ;  /* 0x000000ffff027224 */ /* 0x000fe400078e0010 */
[----:B------:R-:W-:Y:S01]  /*0e80*/  IMAD.MOV.U32 R3, RZ, RZ, R17 ;  /* 0x000000ffff037224 */ /* 0x000fe200078e0011 */
[----:B------:R-:W-:Y:S06]  /*0e90*/  RET.REL.NODEC R20 `(_Z21planck_interpol_layerPdS_S_S_S_S_S_iii) ;  /* 0xfffffff014587950 */ /* 0x000fec0003c3ffff */
.L_x_967:
        /* <DEDUP_REMOVED lines=14> */
.L_x_1200:


//--------------------- .text._Z19cap_interpol_nonisoPdS_S_S_S_S_S_S_S_S_S_S_S_S_S_S_S_S_S_iii --------------------------
	.section	.text._Z19cap_interpol_nonisoPdS_S_S_S_S_S_S_S_S_S_S_S_S_S_S_S_S_S_iii,"ax",@progbits
	.align	128
        .global         _Z19cap_interpol_nonisoPdS_S_S_S_S_S_S_S_S_S_S_S_S_S_S_S_S_S_iii
        .type           _Z19cap_interpol_nonisoPdS_S_S_S_S_S_S_S_S_S_S_S_S_S_S_S_S_S_iii,@function
        .size           _Z19cap_interpol_nonisoPdS_S_S_S_S_S_S_S_S_S_S_S_S_S_S_S_S_S_iii,(.L_x_1201 - _Z19cap_interpol_nonisoPdS_S_S_S_S_S_S_S_S_S_S_S_S_S_S_S_S_S_iii)
        .other          _Z19cap_interpol_nonisoPdS_S_S_S_S_S_S_S_S_S_S_S_S_S_S_S_S_S_iii,@"STO_CUDA_ENTRY STV_DEFAULT"
_Z19cap_interpol_nonisoPdS_S_S_S_S_S_S_S_S_S_S_S_S_S_S_S_S_S_iii:
.text._Z19cap_interpol_nonisoPdS_S_S_S_S_S_S_S_S_S_S_S_S_S_S_S_S_S_iii:
[----:B------:R-:W0:Y:S01]  /*0000*/  LDC R1, c[0x0][0x37c] ;  /* 0x0000df00ff017b82 */ /* 0x000e220000000800 */
[----:B------:R-:W1:Y:S07]  /*0010*/  S2R R2, SR_TID.Y ;  /* 0x0000000000027919 */ /* 0x000e6e0000002200 */
[----:B------:R-:W2:Y:S01]  /*0020*/  LDC R3, c[0x0][0x360] ;  /* 0x0000d800ff037b82 */ /* 0x000ea20000000800 */
[----:B------:R-:W3:Y:S01]  /*0030*/  LDCU.64 UR8, c[0x0][0x418] ;  /* 0x00008300ff0877ac */ /* 0x000ee20008000a00 */
[----:B0-----:R-:W-:Y:S01]  /*0040*/  VIADD R1, R1, 0xfffffff0 ;  /* 0xfffffff001017836 */ /* 0x001fe20000000000 */
[----:B------:R-:W2:Y:S01]  /*0050*/  S2R R0, SR_TID.X ;  /* 0x0000000000007919 */ /* 0x000ea20000002100 */
[----:B------:R-:W0:Y:S04]  /*0060*/  S2R R18, SR_TID.Z ;  /* 0x0000000000127919 */ /* 0x000e280000002300 */
[----:B------:R-:W1:Y:S08]  /*0070*/  S2UR UR5, SR_CTAID.Y ;  /* 0x00000000000579c3 */ /* 0x000e700000002600 */
[----:B------:R-:W1:Y:S08]  /*0080*/  LDC R5, c[0x0][0x364] ;  /* 0x0000d900ff057b82 */ /* 0x000e700000000800 */
[----:B------:R-:W2:Y:S08]  /*0090*/  S2UR UR4, SR_CTAID.X ;  /* 0x00000000000479c3 */ /* 0x000eb00000002500 */
[----:B------:R-:W4:Y:S01]  /*00a0*/  LDC R20, c[0x0][0x420] ;  /* 0x00010800ff147b82 */ /* 0x000f220000000800 */
[----:B-1----:R-:W-:-:S07]  /*00b0*/  IMAD R2, R5, UR5, R2 ;  /* 0x0000000505027c24 */ /* 0x002fce000f8e0202 */
[----:B------:R-:W0:Y:S01]  /*00c0*/  S2UR UR6, SR_CTAID.Z ;  /* 0x00000000000679c3 */ /* 0x000e220000002700 */
[----:B---3--:R-:W-:Y:S01]  /*00d0*/  ISETP.GE.AND P0, PT, R2, UR8, PT ;  /* 0x0000000802007c0c */ /* 0x008fe2000bf06270 */
[----:B--2---:R-:W-:-:S06]  /*00e0*/  IMAD R0, R3, UR4, R0 ;  /* 0x0000000403007c24 */ /* 0x004fcc000f8e0200 */
[----:B------:R-:W0:Y:S01]  /*00f0*/  LDC R7, c[0x0][0x368] ;  /* 0x0000da00ff077b82 */ /* 0x000e220000000800 */
[----:B------:R-:W-:-:S04]  /*0100*/  ISETP.GE.OR P0, PT, R0, UR9, P0 ;  /* 0x0000000900007c0c */ /* 0x000fc80008706670 */
[----:B----4-:R-:W-:Y:S01]  /*0110*/  ISETP.LT.OR P0, PT, R20, 0x1, P0 ;  /* 0x000000011400780c */ /* 0x010fe20000701670 */
[----:B0-----:R-:W-:-:S12]  /*0120*/  IMAD R18, R7, UR6, R18 ;  /* 0x0000000607127c24 */ /* 0x001fd8000f8e0212 */
[----:B------:R-:W-:Y:S05]  /*0130*/  @P0 EXIT ;  /* 0x000000000000094d */ /* 0x000fea0003800000 */
[----:B------:R-:W-:Y:S01]  /*0140*/  IMAD R3, R2, UR9, RZ ;  /* 0x0000000902037c24 */ /* 0x000fe2000f8e02ff */
[----:B------:R-:W0:Y:S04]  /*0150*/  LDCU.64 UR4, c[0x0][0x358] ;  /* 0x00006b00ff0477ac */ /* 0x000e280008000a00 */
[C-C-:B------:R-:W-:Y:S01]  /*0160*/  IADD3 R19, PT, PT, R0.reuse, UR9, R3.reuse ;  /* 0x0000000900137c10 */ /* 0x140fe2000fffe003 */
[----:B------:R-:W-:Y:S01]  /*0170*/  IMAD.IADD R3, R0, 0x1, R3 ;  /* 0x0000000100037824 */ /* 0x000fe200078e0203 */
[----:B------:R-:W-:-:S03]  /*0180*/  IADD3 R0, PT, PT, -R20, RZ, RZ ;  /* 0x000000ff14007210 */ /* 0x000fc60007ffe1ff */
[-C--:B------:R-:W-:Y:S02]  /*0190*/  IMAD R19, R19, R20.reuse, RZ ;  /* 0x0000001413137224 */ /* 0x080fe400078e02ff */
[C---:B------:R-:W-:Y:S02]  /*01a0*/  IMAD R20, R3.reuse, R20, RZ ;  /* 0x0000001403147224 */ /* 0x040fe400078e02ff */
[----:B------:R-:W-:-:S07]  /*01b0*/  IMAD R21, R3, 0xbe, RZ ;  /* 0x000000be03157824 */ /* 0x000fce00078e02ff */
.L_x_978:
[----:B-123--:R-:W1:Y:S08]  /*01c0*/  LDC.64 R10, c[0x0][0x408] ;  /* 0x00010200ff0a7b82 */ /* 0x00ee700000000a00 */
[----:B----4-:R-:W2:Y:S01]  /*01d0*/  LDC.64 R12, c[0x0][0x400] ;  /* 0x00010000ff0c7b82 */ /* 0x010ea20000000a00 */
[----:B-1----:R-:W-:-:S04]  /*01e0*/  IMAD.WIDE R8, R19, 0x8, R10 ;  /* 0x0000000813087825 */ /* 0x002fc800078e020a */
[C---:B------:R-:W-:Y:S02]  /*01f0*/  IMAD.WIDE R10, R20.reuse, 0x8, R10 ;  /* 0x00000008140a7825 */ /* 0x040fe400078e020a */
[----:B0-----:R-:W3:Y:S02]  /*0200*/  LDG.E.64 R8, desc[UR4][R8.64] ;  /* 0x0000000408087981 */ /* 0x001ee4000c1e1b00 */
[----:B--2---:R-:W-:Y:S02]  /*0210*/  IMAD.WIDE R12, R20, 0x8, R12 ;  /* 0x00000008140c7825 */ /* 0x004fe400078e020c */
[----:B------:R-:W2:Y:S04]  /*0220*/  LDG.E.64 R10, desc[UR4][R10.64] ;  /* 0x000000040a0a7981 */ /* 0x000ea8000c1e1b00 */
[----:B------:R-:W3:Y:S01]  /*0230*/  LDG.E.64 R12, desc[UR4][R12.64] ;  /* 0x000000040c0c7981 */ /* 0x000ee2000c1e1b00 */
[----:B------:R-:W-:Y:S01]  /*0240*/  IMAD R2, R18, 0x8, R1 ;  /* 0x0000000812027824 */ /* 0x000fe200078e0201 */
[----:B---3--:R-:W-:-:S02]  /*0250*/  DADD R4, R12, R8 ;  /* 0x000000000c047229 */ /* 0x008fc40000000008 */
[----:B--2---:R-:W-:-:S06]  /*0260*/  DADD R6, R12, R10 ;  /* 0x000000000c067229 */ /* 0x004fcc000000000a */
[----:B------:R-:W-:Y:S02]  /*0270*/  DMUL R4, R4, 0.5 ;  /* 0x3fe0000004047828 */ /* 0x000fe40000000000 */
[----:B------:R-:W-:-:S07]  /*0280*/  DMUL R6, R6, 0.5 ;  /* 0x3fe0000006067828 */ /* 0x000fce0000000000 */
[----:B------:R0:W-:Y:S04]  /*0290*/  STL.128 [R1], R4 ;  /* 0x0000000401007387 */ /* 0x0001e80000100c00 */
[----:B------:R-:W2:Y:S01]  /*02a0*/  LDL.64 R2, [R2] ;  /* 0x0000000002027983 */ /* 0x000ea20000100a00 */
[----:B------:R-:W-:Y:S01]  /*02b0*/  VIADD R0, R0, 0x1 ;  /* 0x0000000100007836 */ /* 0x000fe20000000000 */
[----:B------:R-:W-:Y:S04]  /*02c0*/  BSSY.RECONVERGENT B0, `(.L_x_968) ;  /* 0x0000054000007945 */ /* 0x000fe80003800200 */
[----:B------:R-:W-:-:S02]  /*02d0*/  ISETP.NE.AND P1, PT, R0, RZ, PT ;  /* 0x000000ff0000720c */ /* 0x000fc40003f25270 */
[----:B--2---:R-:W-:Y:S01]  /*02e0*/  ISETP.GT.AND P0, PT, R3, 0xfffff, PT ;  /* 0x000fffff0300780c */ /* 0x004fe20003f04270 */
[----:B------:R-:W-:Y:S01]  /*02f0*/  IMAD.MOV.U32 R8, RZ, RZ, R2 ;  /* 0x000000ffff087224 */ /* 0x000fe200078e0002 */
[----:B------:R-:W-:-:S11]  /*0300*/  MOV R9, R3 ;  /* 0x0000000300097202 */ /* 0x000fd60000000f00 */
[----:B------:R-:W-:-:S10]  /*0310*/  @!P0 DMUL R8, R8, 1.80143985094819840000e+16 ;  /* 0x4350000008088828 */ /* 0x000fd40000000000 */
[----:B------:R-:W-:-:S05]  /*0320*/  @!P0 IMAD.MOV.U32 R3, RZ, RZ, R9 ;  /* 0x000000ffff038224 */ /* 0x000fca00078e0009 */
[----:B------:R-:W-:-:S04]  /*0330*/  IADD3 R10, PT, PT, R3, -0x1, RZ ;  /* 0xffffffff030a7810 */ /* 0x000fc80007ffe0ff */
[----:B------:R-:W-:Y:S01]  /*0340*/  ISETP.GT.U32.AND P2, PT, R10, 0x7feffffe, PT ;  /* 0x7feffffe0a00780c */ /* 0x000fe20003f44070 */
[----:B------:R-:W-:Y:S01]  /*0350*/  IMAD.MOV.U32 R10, RZ, RZ, -0x3ff ;  /* 0xfffffc01ff0a7424 */ /* 0x000fe200078e00ff */
[----:B------:R-:W-:Y:S01]  /*0360*/  @!P0 MOV R10, 0xfffffbcb ;  /* 0xfffffbcb000a8802 */ /* 0x000fe20000000f00 */
[----:B------:R-:W-:Y:S02]  /*0370*/  IMAD.MOV.U32 R14, RZ, RZ, R2 ;  /* 0x000000ffff0e7224 */ /* 0x000fe400078e0002 */
[----:B------:R-:W-:-:S08]  /*0380*/  @!P0 IMAD.MOV.U32 R14, RZ, RZ, R8 ;  /* 0x000000ffff0e8224 */ /* 0x000fd000078e0008 */
[----:B0-----:R-:W-:Y:S05]  /*0390*/  @P2 BRA `(.L_x_969) ;  /* 0x0000000400002947 */ /* 0x001fea0003800000 */
[C---:B------:R-:W-:Y:S01]  /*03a0*/  LOP3.LUT R2, R3.reuse, 0xfffff, RZ, 0xc0, !PT ;  /* 0x000fffff03027812 */ /* 0x040fe200078ec0ff */
[----:B------:R-:W-:Y:S01]  /*03b0*/  IMAD.MOV.U32 R4, RZ, RZ, RZ ;  /* 0x000000ffff047224 */ /* 0x000fe200078e00ff */
[----:B------:R-:W-:Y:S01]  /*03c0*/  MOV R17, 0x3ed0ee25 ;  /* 0x3ed0ee2500117802 */ /* 0x000fe20000000f00 */
[----:B------:R-:W-:Y:S01]  /*03d0*/  IMAD.MOV.U32 R16, RZ, RZ, -0x748574fc ;  /* 0x8b7a8b04ff107424 */ /* 0x000fe200078e00ff */
[----:B------:R-:W-:Y:S01]  /*03e0*/  LOP3.LUT R15, R2, 0x3ff00000, RZ, 0xfc, !PT ;  /* 0x3ff00000020f7812 */ /* 0x000fe200078efcff */
[----:B------:R-:W-:Y:S01]  /*03f0*/  UMOV UR6, 0x3ae80f1e ;  /* 0x3ae80f1e00067882 */ /* 0x000fe20000000000 */
[----:B------:R-:W-:Y:S01]  /*0400*/  UMOV UR7, 0x3eb1380b ;  /* 0x3eb1380b00077882 */ /* 0x000fe20000000000 */
[----:B------:R-:W-:Y:S01]  /*0410*/  LEA.HI R3, R3, R10, RZ, 0xc ;  /* 0x0000000a03037211 */ /* 0x000fe200078f60ff */
[----:B------:R-:W-:Y:S01]  /*0420*/  UMOV UR8, 0x80000000 ;  /* 0x8000000000087882 */ /* 0x000fe20000000000 */
[----:B------:R-:W-:Y:S01]  /*0430*/  ISETP.GE.U32.AND P0, PT, R15, 0x3ff6a09f, PT ;  /* 0x3ff6a09f0f00780c */ /* 0x000fe20003f06070 */
[----:B------:R-:W-:-:S12]  /*0440*/  UMOV UR9, 0x43300000 ;  /* 0x4330000000097882 */ /* 0x000fd80000000000 */
[----:B------:R-:W-:Y:S02]  /*0450*/  @P0 VIADD R5, R15, 0xfff00000 ;  /* 0xfff000000f050836 */ /* 0x000fe40000000000 */
[----:B------:R-:W-:-:S03]  /*0460*/  @P0 VIADD R3, R3, 0x1 ;  /* 0x0000000103030836 */ /* 0x000fc60000000000 */
[----:B------:R-:W-:Y:S02]  /*0470*/  @P0 MOV R15, R5 ;  /* 0x00000005000f0202 */ /* 0x000fe40000000f00 */
[----:B------:R-:W-:Y:S01]  /*0480*/  LOP3.LUT R2, R3, 0x80000000, RZ, 0x3c, !PT ;  /* 0x8000000003027812 */ /* 0x000fe200078e3cff */
[----:B------:R-:W-:-:S03]  /*0490*/  IMAD.MOV.U32 R3, RZ, RZ, 0x43300000 ;  /* 0x43300000ff037424 */ /* 0x000fc600078e00ff */
        /* <DEDUP_REMOVED lines=37> */
[----:B------:R-:W-:Y:S02]  /*06f0*/  DMUL R14, R4, R14 ;  /* 0x0000000e040e7228 */ /* 0x000fe40000000000 */
[----:B------:R-:W-:Y:S01]  /*0700*/  DFMA R10, R2, -UR6, R12 ;  /* 0x80000006020a7c2b */ /* 0x000fe2000800000c */
[----:B------:R-:W-:Y:S01]  /*0710*/  UMOV UR6, 0x3b39803f ;  /* 0x3b39803f00067882 */ /* 0x000fe20000000000 */
[----:B------:R-:W-:Y:S01]  /*0720*/  UMOV UR7, 0x3c7abc9e ;  /* 0x3c7abc9e00077882 */ /* 0x000fe20000000000 */
[----:B------:R-:W-:-:S05]  /*0730*/  DMUL R16, R8, R16 ;  /* 0x0000001008107228 */ /* 0x000fca0000000000 */
[----:B------:R-:W-:-:S03]  /*0740*/  DADD R10, -R6, R10 ;  /* 0x00000000060a7229 */ /* 0x000fc6000000010a */
[----:B------:R-:W-:-:S08]  /*0750*/  DFMA R14, R6, R16, R14 ;  /* 0x00000010060e722b */ /* 0x000fd0000000000e */
[----:B------:R-:W-:-:S08]  /*0760*/  DADD R10, R14, -R10 ;  /* 0x000000000e0a7229 */ /* 0x000fd0000000080a */
[----:B------:R-:W-:-:S08]  /*0770*/  DFMA R10, R2, UR6, R10 ;  /* 0x00000006020a7c2b */ /* 0x000fd0000800000a */
[----:B------:R-:W-:Y:S01]  /*0780*/  DADD R12, R12, R10 ;  /* 0x000000000c0c7229 */ /* 0x000fe2000000000a */
[----:B------:R-:W-:Y:S10]  /*0790*/  BRA `(.L_x_970) ;  /* 0x0000000000187947 */ /* 0x000ff40003800000 */
.L_x_969:
[----:B------:R-:W-:Y:S01]  /*07a0*/  MOV R2, 0x0 ;  /* 0x0000000000027802 */ /* 0x000fe20000000f00 */
[----:B------:R-:W-:Y:S01]  /*07b0*/  IMAD.MOV.U32 R3, RZ, RZ, 0x7ff00000 ;  /* 0x7ff00000ff037424 */ /* 0x000fe200078e00ff */
[----:B------:R-:W-:-:S05]  /*07c0*/  LOP3.LUT P0, RZ, R9, 0x7fffffff, RZ, 0xc0, !PT ;  /* 0x7fffffff09ff7812 */ /* 0x000fca000780c0ff */
[----:B------:R-:W-:-:S10]  /*07d0*/  DFMA R2, R8, R2, +INF ;  /* 0x7ff000000802742b */ /* 0x000fd40000000002 */
[----:B------:R-:W-:Y:S02]  /*07e0*/  FSEL R12, R2, RZ, P0 ;  /* 0x000000ff020c7208 */ /* 0x000fe40000000000 */
[----:B------:R-:W-:-:S07]  /*07f0*/  FSEL R13, R3, -QNAN , P0 ;  /* 0xfff00000030d7808 */ /* 0x000fce0000000000 */
.L_x_970:
[----:B------:R-:W-:Y:S05]  /*0800*/  BSYNC.RECONVERGENT B0 ;  /* 0x0000000000007941 */ /* 0x000fea0003800200 */
.L_x_968:
[----:B------:R-:W0:Y:S01]  /*0810*/  MUFU.RCP64H R3, 2.1258983612060546875 ;  /* 0x400101d700037908 */ /* 0x000e220000001800 */
[----:B------:R-:W-:Y:S01]  /*0820*/  IMAD.MOV.U32 R4, RZ, RZ, -0x308c54f5 ;  /* 0xcf73ab0bff047424 */ /* 0x000fe200078e00ff */
[----:B------:R-:W-:Y:S01]  /*0830*/  MOV R5, 0x400101d7 ;  /* 0x400101d700057802 */ /* 0x000fe20000000f00 */
[----:B------:R-:W-:Y:S01]  /*0840*/  IMAD.MOV.U32 R2, RZ, RZ, RZ ;  /* 0x000000ffff027224 */ /* 0x000fe200078e00ff */
[----:B------:R-:W-:Y:S01]  /*0850*/  UMOV UR6, 0xf73ab0b0 ;  /* 0xf73ab0b000067882 */ /* 0x000fe20000000000 */
[----:B------:R-:W-:Y:S01]  /*0860*/  UMOV UR7, 0x3fc01d7c ;  /* 0x3fc01d7c00077882 */ /* 0x000fe20000000000 */
[----:B------:R-:W-:Y:S01]  /*0870*/  IMAD.MOV.U32 R8, RZ, RZ, -0x748574fc ;  /* 0x8b7a8b04ff087424 */ /* 0x000fe200078e00ff */
[----:B------:R-:W-:Y:S01]  /*0880*/  MOV R9, 0x3ed0ee25 ;  /* 0x3ed0ee2500097802 */ /* 0x000fe20000000f00 */
[----:B------:R-:W-:Y:S01]  /*0890*/  UMOV UR8, 0x3ae80f1e ;  /* 0x3ae80f1e00087882 */ /* 0x000fe20000000000 */
[----:B------:R-:W-:Y:S01]  /*08a0*/  UMOV UR9, 0x3eb1380b ;  /* 0x3eb1380b00097882 */ /* 0x000fe20000000000 */
[----:B------:R-:W-:Y:S01]  /*08b0*/  UMOV UR10, 0x55555554 ;  /* 0x55555554000a7882 */ /* 0x000fe20000000000 */
[----:B------:R-:W-:Y:S01]  /*08c0*/  UMOV UR11, 0x3fb55555 ;  /* 0x3fb55555000b7882 */ /* 0x000fe20000000000 */
[----:B------:R-:W-:Y:S01]  /*08d0*/  MOV R14, 0xfefa39ef ;  /* 0xfefa39ef000e7802 */ /* 0x000fe20000000f00 */
[----:B------:R-:W-:Y:S01]  /*08e0*/  IMAD.MOV.U32 R15, RZ, RZ, 0x3fe62e42 ;  /* 0x3fe62e42ff0f7424 */ /* 0x000fe200078e00ff */
[----:B------:R-:W-:Y:S01]  /*08f0*/  BSSY.RECONVERGENT B0, `(.L_x_971) ;  /* 0x0000045000007945 */ /* 0x000fe20003800200 */
[----:B0-----:R-:W-:-:S08]  /*0900*/  DFMA R4, R2, -R4, 1 ;  /* 0x3ff000000204742b */ /* 0x001fd00000000804 */
[----:B------:R-:W-:-:S08]  /*0910*/  DFMA R4, R4, R4, R4 ;  /* 0x000000040404722b */ /* 0x000fd00000000004 */
[----:B------:R-:W-:-:S08]  /*0920*/  DFMA R2, R2, R4, R2 ;  /* 0x000000040202722b */ /* 0x000fd00000000002 */
[----:B------:R-:W-:-:S08]  /*0930*/  DMUL R4, R2, UR6 ;  /* 0x0000000602047c28 */ /* 0x000fd00008000000 */
[----:B------:R-:W-:-:S08]  /*0940*/  DFMA R4, R2, UR6, R4 ;  /* 0x0000000602047c2b */ /* 0x000fd00008000004 */
[C---:B------:R-:W-:Y:S02]  /*0950*/  DMUL R6, R4.reuse, R4 ;  /* 0x0000000404067228 */ /* 0x040fe40000000000 */
[----:B------:R-:W-:-:S06]  /*0960*/  DADD R10, -R4, UR6 ;  /* 0x00000006040a7e29 */ /* 0x000fcc0008000100 */
[----:B------:R-:W-:Y:S01]  /*0970*/  DFMA R8, R6, UR8, R8 ;  /* 0x0000000806087c2b */ /* 0x000fe20008000008 */
[----:B------:R-:W-:Y:S01]  /*0980*/  UMOV UR8, 0x9f02676f ;  /* 0x9f02676f00087882 */ /* 0x000fe20000000000 */
[----:B------:R-:W-:Y:S01]  /*0990*/  UMOV UR9, 0x3ef3b266 ;  /* 0x3ef3b26600097882 */ /* 0x000fe20000000000 */
[----:B------:R-:W-:-:S05]  /*09a0*/  DADD R10, R10, R10 ;  /* 0x000000000a0a7229 */ /* 0x000fca000000000a */
[----:B------:R-:W-:Y:S01]  /*09b0*/  DFMA R8, R6, R8, UR8 ;  /* 0x0000000806087e2b */ /* 0x000fe20008000008 */
[----:B------:R-:W-:Y:S01]  /*09c0*/  UMOV UR8, 0xa9ab0956 ;  /* 0xa9ab095600087882 */ /* 0x000fe20000000000 */
[----:B------:R-:W-:Y:S01]  /*09d0*/  UMOV UR9, 0x3f1745cb ;  /* 0x3f1745cb00097882 */ /* 0x000fe20000000000 */
[----:B------:R-:W-:Y:S01]  /*09e0*/  DFMA R10, -R4, UR6, R10 ;  /* 0x00000006040a7c2b */ /* 0x000fe2000800010a */
[----:B------:R-:W-:Y:S01]  /*09f0*/  UMOV UR6, 0xbaaafad3 ;  /* 0xbaaafad300067882 */ /* 0x000fe20000000000 */
[----:B------:R-:W-:-:S03]  /*0a00*/  UMOV UR7, 0x3c695355 ;  /* 0x3c69535500077882 */ /* 0x000fc60000000000 */
[----:B------:R-:W-:Y:S01]  /*0a10*/  DFMA R8, R6, R8, UR8 ;  /* 0x0000000806087e2b */ /* 0x000fe20008000008 */
[----:B------:R-:W-:Y:S01]  /*0a20*/  UMOV UR8, 0x2d1b5154 ;  /* 0x2d1b515400087882 */ /* 0x000fe20000000000 */
[----:B------:R-:W-:Y:S01]  /*0a30*/  UMOV UR9, 0x3f3c71c7 ;  /* 0x3f3c71c700097882 */ /* 0x000fe20000000000 */
[----:B------:R-:W-:Y:S01]  /*0a40*/  DMUL R10, R2, R10 ;  /* 0x0000000a020a7228 */ /* 0x000fe20000000000 */
[----:B------:R-:W0:Y:S01]  /*0a50*/  MUFU.RCP64H R3, 0.099999964237213134766 ;  /* 0x3fb9999900037908 */ /* 0x000e220000001800 */
[----:B------:R-:W-:-:S03]  /*0a60*/  MOV R2, 0x1 ;  /* 0x0000000100027802 */ /* 0x000fc60000000f00 */
[----:B------:R-:W-:Y:S01]  /*0a70*/  DFMA R8, R6, R8, UR8 ;  /* 0x0000000806087e2b */ /* 0x000fe20008000008 */
[----:B------:R-:W-:Y:S01]  /*0a80*/  UMOV UR8, 0x923be72d ;  /* 0x923be72d00087882 */ /* 0x000fe20000000000 */
[----:B------:R-:W-:-:S06]  /*0a90*/  UMOV UR9, 0x3f624924 ;  /* 0x3f62492400097882 */ /* 0x000fcc0000000000 */
[----:B------:R-:W-:Y:S01]  /*0aa0*/  DFMA R16, R6, R8, UR8 ;  /* 0x0000000806107e2b */ /* 0x000fe20008000008 */
[----:B------:R-:W-:Y:S01]  /*0ab0*/  UMOV UR8, 0x9999a3c4 ;  /* 0x9999a3c400087882 */ /* 0x000fe20000000000 */
[----:B------:R-:W-:Y:S01]  /*0ac0*/  UMOV UR9, 0x3f899999 ;  /* 0x3f89999900097882 */ /* 0x000fe20000000000 */
[----:B------:R-:W-:Y:S02]  /*0ad0*/  IMAD.MOV.U32 R8, RZ, RZ, -0x105c611 ;  /* 0xfefa39efff087424 */ /* 0x000fe400078e00ff */
[----:B------:R-:W-:-:S03]  /*0ae0*/  IMAD.MOV.U32 R9, RZ, RZ, 0x3fe62e42 ;  /* 0x3fe62e42ff097424 */ /* 0x000fc600078e00ff */
[----:B------:R-:W-:Y:S01]  /*0af0*/  DFMA R16, R6, R16, UR8 ;  /* 0x0000000806107e2b */ /* 0x000fe20008000010 */
[----:B------:R-:W-:Y:S01]  /*0b00*/  UMOV UR8, 0x0 ;  /* 0x0000000000087882 */ /* 0x000fe20000000000 */
[----:B------:R-:W-:Y:S02]  /*0b10*/  UMOV UR9, 0x40490000 ;  /* 0x4049000000097882 */ /* 0x000fe40000000000 */
[----:B------:R-:W-:-:S04]  /*0b20*/  DFMA R8, R8, -UR8, R4 ;  /* 0x8000000808087c2b */ /* 0x000fc80008000004 */
[----:B------:R-:W-:-:S04]  /*0b30*/  DFMA R16, R6, R16, UR10 ;  /* 0x0000000a06107e2b */ /* 0x000fc80008000010 */
[----:B------:R-:W-:-:S04]  /*0b40*/  DFMA R14, -R14, -50, R8 ;  /* 0xc04900000e0e782b */ /* 0x000fc80000000108 */
[----:B------:R-:W-:-:S04]  /*0b50*/  DMUL R16, R6, R16 ;  /* 0x0000001006107228 */ /* 0x000fc80000000000 */
[----:B------:R-:W-:-:S04]  /*0b60*/  DADD R14, -R4, R14 ;  /* 0x00000000040e7229 */ /* 0x000fc8000000010e */
[----:B------:R-:W-:Y:S01]  /*0b70*/  DFMA R10, R4, R16, R10 ;  /* 0x00000010040a722b */ /* 0x000fe2000000000a */
[----:B------:R-:W-:Y:S01]  /*0b80*/  MOV R4, 0x9999999a ;  /* 0x9999999a00047802 */ /* 0x000fe20000000f00 */
[----:B------:R-:W-:-:S06]  /*0b90*/  IMAD.MOV.U32 R5, RZ, RZ, 0x3fb99999 ;  /* 0x3fb99999ff057424 */ /* 0x000fcc00078e00ff */
[----:B------:R-:W-:Y:S01]  /*0ba0*/  DADD R10, R10, -R14 ;  /* 0x000000000a0a7229 */ /* 0x000fe2000000080e */
[----:B------:R-:W-:Y:S02]  /*0bb0*/  HFMA2 R14, -RZ, RZ, 0.90283203125, -3.755092620849609375e-06 ;  /* 0x3b39803fff0e7431 */ /* 0x000fe400000001ff */
[----:B------:R-:W-:Y:S01]  /*0bc0*/  IMAD.MOV.U32 R15, RZ, RZ, 0x3c7abc9e ;  /* 0x3c7abc9eff0f7424 */ /* 0x000fe200078e00ff */
[----:B0-----:R-:W-:-:S05]  /*0bd0*/  DFMA R6, R2, -R4, 1 ;  /* 0x3ff000000206742b */ /* 0x001fca0000000804 */
[----:B------:R-:W-:-:S03]  /*0be0*/  DFMA R10, R14, -UR8, R10 ;  /* 0x800000080e0a7c2b */ /* 0x000fc6000800000a */
[----:B------:R-:W-:-:S05]  /*0bf0*/  DFMA R6, R6, R6, R6 ;  /* 0x000000060606722b */ /* 0x000fca0000000006 */
[----:B------:R-:W-:Y:S02]  /*0c00*/  DADD R8, R8, R10 ;  /* 0x0000000008087229 */ /* 0x000fe4000000000a */
[----:B------:R-:W-:Y:S02]  /*0c10*/  DMUL R10, R12, UR6 ;  /* 0x000000060c0a7c28 */ /* 0x000fe40008000000 */
[----:B------:R-:W-:-:S04]  /*0c20*/  DFMA R2, R2, R6, R2 ;  /* 0x000000060202722b */ /* 0x000fc80000000002 */
[----:B------:R-:W-:Y:S01]  /*0c30*/  DMUL R6, R8, UR6 ;  /* 0x0000000608067c28 */ /* 0x000fe20008000000 */
[----:B------:R-:W-:Y:S01]  /*0c40*/  UMOV UR6, 0x1526e50e ;  /* 0x1526e50e00067882 */ /* 0x000fe20000000000 */
[----:B------:R-:W-:Y:S02]  /*0c50*/  UMOV UR7, 0x3fdbcb7b ;  /* 0x3fdbcb7b00077882 */ /* 0x000fe40000000000 */
[----:B------:R-:W-:Y:S02]  /*0c60*/  DFMA R10, R12, UR6, R10 ;  /* 0x000000060c0a7c2b */ /* 0x000fe4000800000a */
[----:B------:R-:W-:Y:S02]  /*0c70*/  DFMA R12, R2, -R4, 1 ;  /* 0x3ff00000020c742b */ /* 0x000fe40000000804 */
[----:B------:R-:W-:-:S06]  /*0c80*/  DFMA R6, R8, UR6, R6 ;  /* 0x0000000608067c2b */ /* 0x000fcc0008000006 */
[----:B------:R-:W-:Y:S02]  /*0c90*/  DFMA R2, R2, R12, R2 ;  /* 0x0000000c0202722b */ /* 0x000fe40000000002 */
[----:B------:R-:W-:-:S08]  /*0ca0*/  DADD R6, -R6, R10 ;  /* 0x0000000006067229 */ /* 0x000fd0000000010a */
[----:B------:R-:W-:Y:S02]  /*0cb0*/  DMUL R8, R6, R2 ;  /* 0x0000000206087228 */ /* 0x000fe40000000000 */
[----:B------:R-:W-:-:S06]  /*0cc0*/  FSETP.GEU.AND P2, PT, |R7|, 6.5827683646048100446e-37, PT ;  /* 0x036000000700780b */ /* 0x000fcc0003f4e200 */
[----:B------:R-:W-:-:S08]  /*0cd0*/  DFMA R4, R8, -R4, R6 ;  /* 0x800000040804722b */ /* 0x000fd00000000006 */
[----:B------:R-:W-:-:S10]  /*0ce0*/  DFMA R2, R2, R4, R8 ;  /* 0x000000040202722b */ /* 0x000fd40000000008 */
[----:B------:R-:W-:-:S05]  /*0cf0*/  FFMA R4, RZ, 1.4499999284744262695, R3 ;  /* 0x3fb99999ff047823 */ /* 0x000fca0000000003 */
[----:B------:R-:W-:-:S13]  /*0d00*/  FSETP.GT.AND P0, PT, |R4|, 1.469367938527859385e-39, PT ;  /* 0x001000000400780b */ /* 0x000fda0003f04200 */
[----:B------:R-:W-:Y:S05]  /*0d10*/  @P0 BRA P2, `(.L_x_972) ;  /* 0x0000000000080947 */ /* 0x000fea0001000000 */
[----:B------:R-:W-:-:S07]  /*0d20*/  MOV R8, 0xd40 ;  /* 0x00000d4000087802 */ /* 0x000fce0000000f00 */
[----:B------:R-:W-:Y:S05]  /*0d30*/  CALL.REL.NOINC `($__internal_19_$__cuda_sm20_div_rn_f64_full) ;  /* 0x0000000800607944 */ /* 0x000fea0003c00000 */
.L_x_972:
[----:B------:R-:W-:Y:S05]  /*0d40*/  BSYNC.RECONVERGENT B0 ;  /* 0x0000000000007941 */ /* 0x000fea0003800200 */
.L_x_971:
[----:B------:R-:W-:Y:S01]  /*0d50*/  DSETP.GT.AND P0, PT, R2, 189, PT ;  /* 0x4067a0000200742a */ /* 0x000fe20003f04000 */
[----:B------:R-:W-:Y:S05]  /*0d60*/  BSSY.RECONVERGENT B0, `(.L_x_973) ;  /* 0x0000091000007945 */ /* 0x000fea0003800200 */
[----:B------:R-:W-:Y:S02]  /*0d70*/  FSEL R2, R2, 4.5681371879657817203e-11, !P0 ;  /* 0x2e48e8a702027808 */ /* 0x000fe40004000000 */
[----:B------:R-:W-:-:S06]  /*0d80*/  FSEL R3, R3, 3.6191403865814208984, !P0 ;  /* 0x40679fff03037808 */ /* 0x000fcc0004000000 */
[----:B------:R-:W-:-:S06]  /*0d90*/  DSETP.GEU.AND P0, PT, R2, RZ, PT ;  /* 0x000000ff0200722a */ /* 0x000fcc0003f0e000 */
[----:B------:R-:W-:Y:S02]  /*0da0*/  FSEL R14, R2, -1.88909656517717734413e+26, P0 ;  /* 0xeb1c432d020e7808 */ /* 0x000fe40000000000 */
[----:B------:R-:W-:Y:S02]  /*0db0*/  FSEL R15, R3, 0.60239994525909423828, P0 ;  /* 0x3f1a36e2030f7808 */ /* 0x000fe40000000000 */
[----:B------:R-:W-:Y:S02]  /*0dc0*/  ISETP.NE.AND P0, PT, R18, 0x1, PT ;  /* 0x000000011200780c */ /* 0x000fe40003f05270 */
[----:B------:R0:W1:Y:S08]  /*0dd0*/  F2I.F64.FLOOR R28, R14 ;  /* 0x0000000e001c7311 */ /* 0x0000700000305100 */
[----:B------:R0:W2:Y:S03]  /*0de0*/  F2I.F64.CEIL R29, R14 ;  /* 0x0000000e001d7311 */ /* 0x0000a60000309100 */
[----:B------:R-:W-:Y:S05]  /*0df0*/  @!P0 BRA `(.L_x_974) ;  /* 0x0000000400148947 */ /* 0x000fea0003800000 */
[----:B------:R-:W-:-:S13]  /*0e00*/  ISETP.NE.AND P0, PT, R18, RZ, PT ;  /* 0x000000ff1200720c */ /* 0x000fda0003f05270 */
[----:B------:R-:W-:Y:S05]  /*0e10*/  @P0 BRA `(.L_x_975) ;  /* 0x0000000800140947 */ /* 0x000fea0003800000 */
[----:B------:R-:W3:Y:S01]  /*0e20*/  LDC.64 R2, c[0x0][0x3d8] ;  /* 0x0000f600ff027b82 */ /* 0x000ee20000000a00 */
[----:B-12---:R-:W-:-:S07]  /*0e30*/  ISETP.NE.AND P0, PT, R28, R29, PT ;  /* 0x0000001d1c00720c */ /* 0x006fce0003f05270 */
[----:B------:R-:W1:Y:S08]  /*0e40*/  LDC.64 R4, c[0x0][0x3d0] ;  /* 0x0000f400ff047b82 */ /* 0x000e700000000a00 */
[----:B------:R-:W2:Y:S08]  /*0e50*/  LDC.64 R6, c[0x0][0x3c8] ;  /* 0x0000f200ff067b82 */ /* 0x000eb00000000a00 */
[----:B------:R-:W4:Y:S01]  /*0e60*/  LDC.64 R8, c[0x0][0x3c0] ;  /* 0x0000f000ff087b82 */ /* 0x000f220000000a00 */
[----:B---3--:R-:W-:-:S04]  /*0e70*/  IMAD.WIDE R2, R20, 0x8, R2 ;  /* 0x0000000814027825 */ /* 0x008fc800078e0202 */
[----:B-1----:R-:W-:-:S04]  /*0e80*/  IMAD.WIDE R4, R20, 0x8, R4 ;  /* 0x0000000814047825 */ /* 0x002fc800078e0204 */
[----:B--2---:R-:W-:-:S04]  /*0e90*/  IMAD.WIDE R6, R20, 0x8, R6 ;  /* 0x0000000814067825 */ /* 0x004fc800078e0206 */
[----:B----4-:R-:W-:Y:S01]  /*0ea0*/  IMAD.WIDE R8, R20, 0x8, R8 ;  /* 0x0000000814087825 */ /* 0x010fe200078e0208 */
[----:B------:R-:W-:Y:S06]  /*0eb0*/  @!P0 BRA `(.L_x_976) ;  /* 0x00000000009c8947 */ /* 0x000fec0003800000 */
[----:B------:R-:W1:Y:S01]  /*0ec0*/  LDC.64 R10, c[0x0][0x380] ;  /* 0x0000e000ff0a7b82 */ /* 0x000e620000000a00 */
[C---:B------:R-:W-:Y:S01]  /*0ed0*/  IMAD.IADD R25, R21.reuse, 0x1, R29 ;  /* 0x0000000115197824 */ /* 0x040fe200078e021d */
[----:B------:R-:W-:-:S03]  /*0ee0*/  IADD3 R23, PT, PT, R21, R28, RZ ;  /* 0x0000001c15177210 */ /* 0x000fc60007ffe0ff */
[----:B-1----:R-:W-:-:S04]  /*0ef0*/  IMAD.WIDE R12, R25, 0x8, R10 ;  /* 0x00000008190c7825 */ /* 0x002fc800078e020a */
[----:B------:R-:W-:Y:S02]  /*0f00*/  IMAD.WIDE R10, R23, 0x8, R10 ;  /* 0x00000008170a7825 */ /* 0x000fe400078e020a */
[----:B------:R-:W2:Y:S04]  /*0f10*/  LDG.E.64 R12, desc[UR4][R12.64] ;  /* 0x000000040c0c7981 */ /* 0x000ea8000c1e1b00 */
[----:B------:R-:W3:Y:S01]  /*0f20*/  LDG.E.64 R10, desc[UR4][R10.64] ;  /* 0x000000040a0a7981 */ /* 0x000ee2000c1e1b00 */
[----:B------:R-:W1:Y:S08]  /*0f30*/  I2F.F64 R16, R29 ;  /* 0x0000001d00107312 */ /* 0x000e700000201c00 */
[----:B------:R-:W4:Y:S01]  /*0f40*/  I2F.F64 R26, R28 ;  /* 0x0000001c001a7312 */ /* 0x000f220000201c00 */
[----:B-1----:R-:W-:-:S02]  /*0f50*/  DADD R16, -R14, R16 ;  /* 0x000000000e107229 */ /* 0x002fc40000000110 */
[----:B----4-:R-:W-:Y:S01]  /*0f60*/  DADD R26, R14, -R26 ;  /* 0x000000000e1a7229 */ /* 0x010fe2000000081a */
[----:B0-----:R-:W0:Y:S07]  /*0f70*/  LDC.64 R14, c[0x0][0x388] ;  /* 0x0000e200ff0e7b82 */ /* 0x001e2e0000000a00 */
[----:B--2---:R-:W-:-:S08]  /*0f80*/  DMUL R12, R12, R26 ;  /* 0x0000001a0c0c7228 */ /* 0x004fd00000000000 */
[----:B---3--:R-:W-:Y:S01]  /*0f90*/  DFMA R12, R10, R16, R12 ;  /* 0x000000100a0c722b */ /* 0x008fe2000000000c */
[----:B0-----:R-:W-:-:S06]  /*0fa0*/  IMAD.WIDE R10, R25, 0x8, R14 ;  /* 0x00000008190a7825 */ /* 0x001fcc00078e020e */
[----:B------:R0:W-:Y:S01]  /*0fb0*/  STG.E.64 desc[UR4][R8.64], R12 ;  /* 0x0000000c08007986 */ /* 0x0001e2000c101b04 */
[----:B------:R-:W-:-:S03]  /*0fc0*/  IMAD.WIDE R14, R23, 0x8, R14 ;  /* 0x00000008170e7825 */ /* 0x000fc600078e020e */
[----:B------:R-:W2:Y:S04]  /*0fd0*/  LDG.E.64 R10, desc[UR4][R10.64] ;  /* 0x000000040a0a7981 */ /* 0x000ea8000c1e1b00 */
[----:B------:R1:W3:Y:S01]  /*0fe0*/  LDG.E.64 R28, desc[UR4][R14.64] ;  /* 0x000000040e1c7981 */ /* 0x0002e2000c1e1b00 */
[----:B0-----:R-:W0:Y:S08]  /*0ff0*/  LDC.64 R8, c[0x0][0x398] ;  /* 0x0000e600ff087b82 */ /* 0x001e300000000a00 */
[----:B-1----:R-:W1:Y:S01]  /*1000*/  LDC.64 R14, c[0x0][0x390] ;  /* 0x0000e400ff0e7b82 */ /* 0x002e620000000a00 */
[----:B--2---:R-:W-:-:S08]  /*1010*/  DMUL R10, R26, R10 ;  /* 0x0000000a1a0a7228 */ /* 0x004fd00000000000 */
[----:B---3--:R-:W-:Y:S01]  /*1020*/  DFMA R10, R16, R28, R10 ;  /* 0x0000001c100a722b */ /* 0x008fe2000000000a */
[----:B-1----:R-:W-:-:S06]  /*1030*/  IMAD.WIDE R28, R25, 0x8, R14 ;  /* 0x00000008191c7825 */ /* 0x002fcc00078e020e */
[----:B------:R1:W-:Y:S04]  /*1040*/  STG.E.64 desc[UR4][R6.64], R10 ;  /* 0x0000000a06007986 */ /* 0x0003e8000c101b04 */
[----:B------:R-:W2:Y:S01]  /*1050*/  LDG.E.64 R28, desc[UR4][R28.64] ;  /* 0x000000041c1c7981 */ /* 0x000ea2000c1e1b00 */
[----:B-1----:R-:W-:-:S05]  /*1060*/  IMAD.WIDE R6, R23, 0x8, R14 ;  /* 0x0000000817067825 */ /* 0x002fca00078e020e */
[----:B------:R-:W3:Y:S01]  /*1070*/  LDG.E.64 R12, desc[UR4][R6.64] ;  /* 0x00000004060c7981 */ /* 0x000ee2000c1e1b00 */
[----:B--2---:R-:W-:-:S08]  /*1080*/  DMUL R14, R26, R28 ;  /* 0x0000001c1a0e7228 */ /* 0x004fd00000000000 */
[----:B---3--:R-:W-:Y:S01]  /*1090*/  DFMA R12, R16, R12, R14 ;  /* 0x0000000c100c722b */ /* 0x008fe2000000000e */
[----:B0-----:R-:W-:-:S06]  /*10a0*/  IMAD.WIDE R14, R25, 0x8, R8 ;  /* 0x00000008190e7825 */ /* 0x001fcc00078e0208 */
[----:B------:R4:W-:Y:S01]  /*10b0*/  STG.E.64 desc[UR4][R4.64], R12 ;  /* 0x0000000c04007986 */ /* 0x0009e2000c101b04 */
[----:B------:R-:W-:-:S03]  /*10c0*/  IMAD.WIDE R8, R23, 0x8, R8 ;  /* 0x0000000817087825 */ /* 0x000fc600078e0208 */
[----:B------:R-:W2:Y:S04]  /*10d0*/  LDG.E.64 R14, desc[UR4][R14.64] ;  /* 0x000000040e0e7981 */ /* 0x000ea8000c1e1b00 */
[----:B------:R-:W3:Y:S01]  /*10e0*/  LDG.E.64 R8, desc[UR4][R8.64] ;  /* 0x0000000408087981 */ /* 0x000ee2000c1e1b00 */
[----:B--2---:R-:W-:-:S08]  /*10f0*/  DMUL R26, R26, R14 ;  /* 0x0000000e1a1a7228 */ /* 0x004fd00000000000 */
[----:B---3--:R-:W-:-:S07]  /*1100*/  DFMA R26, R16, R8, R26 ;  /* 0x00000008101a722b */ /* 0x008fce000000001a */
[----:B------:R4:W-:Y:S01]  /*1110*/  STG.E.64 desc[UR4][R2.64], R26 ;  /* 0x0000001a02007986 */ /* 0x0009e2000c101b04 */
[----:B------:R-:W-:Y:S05]  /*1120*/  BRA `(.L_x_975) ;  /* 0x0000000400507947 */ /* 0x000fea0003800000 */
.L_x_976:
[----:B------:R-:W1:Y:S01]  /*1130*/  LDC.64 R10, c[0x0][0x380] ;  /* 0x0000e000ff0a7b82 */ /* 0x000e620000000a00 */
[----:B------:R-:W-:-:S07]  /*1140*/  IMAD.IADD R28, R21, 0x1, R28 ;  /* 0x00000001151c7824 */ /* 0x000fce00078e021c */
[----:B------:R-:W2:Y:S08]  /*1150*/  LDC.64 R12, c[0x0][0x388] ;  /* 0x0000e200ff0c7b82 */ /* 0x000eb00000000a00 */
[----:B0-----:R-:W0:Y:S01]  /*1160*/  LDC.64 R14, c[0x0][0x390] ;  /* 0x0000e400ff0e7b82 */ /* 0x001e220000000a00 */
[----:B-1----:R-:W-:-:S07]  /*1170*/  IMAD.WIDE R10, R28, 0x8, R10 ;  /* 0x000000081c0a7825 */ /* 0x002fce00078e020a */
[----:B------:R-:W1:Y:S01]  /*1180*/  LDC.64 R16, c[0x0][0x398] ;  /* 0x0000e600ff107b82 */ /* 0x000e620000000a00 */
[----:B------:R-:W3:Y:S01]  /*1190*/  LDG.E.64 R10, desc[UR4][R10.64] ;  /* 0x000000040a0a7981 */ /* 0x000ee2000c1e1b00 */
[----:B--2---:R-:W-:-:S03]  /*11a0*/  IMAD.WIDE R12, R28, 0x8, R12 ;  /* 0x000000081c0c7825 */ /* 0x004fc600078e020c */
[----:B---3--:R3:W-:Y:S04]  /*11b0*/  STG.E.64 desc[UR4][R8.64], R10 ;  /* 0x0000000a08007986 */ /* 0x0087e8000c101b04 */
[----:B------:R-:W2:Y:S01]  /*11c0*/  LDG.E.64 R12, desc[UR4][R12.64] ;  /* 0x000000040c0c7981 */ /* 0x000ea2000c1e1b00 */
[----:B0-----:R-:W-:-:S03]  /*11d0*/  IMAD.WIDE R14, R28, 0x8, R14 ;  /* 0x000000081c0e7825 */ /* 0x001fc600078e020e */
[----:B--2---:R3:W-:Y:S04]  /*11e0*/  STG.E.64 desc[UR4][R6.64], R12 ;  /* 0x0000000c06007986 */ /* 0x0047e8000c101b04 */
[----:B------:R-:W2:Y:S01]  /*11f0*/  LDG.E.64 R14, desc[UR4][R14.64] ;  /* 0x000000040e0e7981 */ /* 0x000ea2000c1e1b00 */
[----:B-1----:R-:W-:-:S03]  /*1200*/  IMAD.WIDE R16, R28, 0x8, R16 ;  /* 0x000000081c107825 */ /* 0x002fc600078e0210 */
[----:B--2---:R3:W-:Y:S04]  /*1210*/  STG.E.64 desc[UR4][R4.64], R14 ;  /* 0x0000000e04007986 */ /* 0x0047e8000c101b04 */
[----:B------:R-:W2:Y:S04]  /*1220*/  LDG.E.64 R16, desc[UR4][R16.64] ;  /* 0x0000000410107981 */ /* 0x000ea8000c1e1b00 */
[----:B--2---:R3:W-:Y:S01]  /*1230*/  STG.E.64 desc[UR4][R2.64], R16 ;  /* 0x0000001002007986 */ /* 0x0047e2000c101b04 */
[----:B------:R-:W-:Y:S05]  /*1240*/  BRA `(.L_x_975) ;  /* 0x0000000400087947 */ /* 0x000fea0003800000 */
.L_x_974:
        /* <DEDUP_REMOVED lines=11> */
[C---:B------:R-:W-:Y:S01]  /*1300*/  IADD3 R25, PT, PT, R21.reuse, R29, RZ ;  /* 0x0000001d15197210 */ /* 0x040fe20007ffe0ff */
[----:B------:R-:W-:-:S04]  /*1310*/  IMAD.IADD R24, R21, 0x1, R28 ;  /* 0x0000000115187824 */ /* 0x000fc800078e021c */
[----:B-1----:R-:W-:-:S05]  /*1320*/  IMAD.WIDE R26, R25, 0x8, R6 ;  /* 0x00000008191a7825 */ /* 0x002fca00078e0206 */
[----:B------:R-:W2:Y:S01]  /*1330*/  LDG.E.64 R4, desc[UR4][R26.64] ;  /* 0x000000041a047981 */ /* 0x000ea2000c1e1b00 */
[----:B------:R-:W-:-:S06]  /*1340*/  IMAD.WIDE R6, R24, 0x8, R6 ;  /* 0x0000000818067825 */ /* 0x000fcc00078e0206 */
        /* <DEDUP_REMOVED lines=12> */
[----:B------:R1:W3:Y:S02]  /*1410*/  LDG.E.64 R26, desc[UR4][R14.64] ;  /* 0x000000040e1a7981 */ /* 0x0002e4000c1e1b00 */
[----:B-1----:R-:W1:Y:S01]  /*1420*/  LDC.64 R14, c[0x0][0x3b0] ;  /* 0x0000ec00ff0e7b82 */ /* 0x002e620000000a00 */
[----:B--2---:R-:W-:-:S07]  /*1430*/  DMUL R28, R16, R4 ;  /* 0x00000004101c7228 */ /* 0x004fce0000000000 */
[----:B------:R-:W2:Y:S01]  /*1440*/  LDC.64 R4, c[0x0][0x3b8] ;  /* 0x0000ee00ff047b82 */ /* 0x000ea20000000a00 */
[----:B---3--:R-:W-:Y:S01]  /*1450*/  DFMA R28, R22, R26, R28 ;  /* 0x0000001a161c722b */ /* 0x008fe2000000001c */
[----:B-1----:R-:W-:-:S06]  /*1460*/  IMAD.WIDE R26, R25, 0x8, R14 ;  /* 0x00000008191a7825 */ /* 0x002fcc00078e020e */
[----:B------:R1:W-:Y:S01]  /*1470*/  STG.E.64 desc[UR4][R10.64], R28 ;  /* 0x0000001c0a007986 */ /* 0x0003e2000c101b04 */
[----:B------:R-:W-:-:S03]  /*1480*/  IMAD.WIDE R14, R24, 0x8, R14 ;  /* 0x00000008180e7825 */ /* 0x000fc600078e020e */
[----:B------:R-:W3:Y:S04]  /*1490*/  LDG.E.64 R26, desc[UR4][R26.64] ;  /* 0x000000041a1a7981 */ /* 0x000ee8000c1e1b00 */
[----:B0-----:R-:W4:Y:S01]  /*14a0*/  LDG.E.64 R6, desc[UR4][R14.64] ;  /* 0x000000040e067981 */ /* 0x001f22000c1e1b00 */
[----:B---3--:R-:W-:-:S08]  /*14b0*/  DMUL R12, R16, R26 ;  /* 0x0000001a100c7228 */ /* 0x008fd00000000000 */
[----:B----4-:R-:W-:Y:S01]  /*14c0*/  DFMA R6, R22, R6, R12 ;  /* 0x000000061606722b */ /* 0x010fe2000000000c */
[----:B--2---:R-:W-:-:S06]  /*14d0*/  IMAD.WIDE R12, R25, 0x8, R4 ;  /* 0x00000008190c7825 */ /* 0x004fcc00078e0204 */
        /* <DEDUP_REMOVED lines=8> */
.L_x_977:
[----:B------:R-:W1:Y:S01]  /*1560*/  LDC.64 R4, c[0x0][0x3a0] ;  /* 0x0000e800ff047b82 */ /* 0x000e620000000a00 */
[----:B------:R-:W-:-:S07]  /*1570*/  IADD3 R28, PT, PT, R21, R28, RZ ;  /* 0x0000001c151c7210 */ /* 0x000fce0007ffe0ff */
[----:B------:R-:W2:Y:S08]  /*1580*/  LDC.64 R6, c[0x0][0x3a8] ;  /* 0x0000ea00ff067b82 */ /* 0x000eb00000000a00 */
[----:B0-----:R-:W0:Y:S01]  /*1590*/  LDC.64 R14, c[0x0][0x3b0] ;  /* 0x0000ec00ff0e7b82 */ /* 0x001e220000000a00 */
[----:B-1----:R-:W-:-:S07]  /*15a0*/  IMAD.WIDE R4, R28, 0x8, R4 ;  /* 0x000000081c047825 */ /* 0x002fce00078e0204 */
[----:B------:R-:W1:Y:S01]  /*15b0*/  LDC.64 R16, c[0x0][0x3b8] ;  /* 0x0000ee00ff107b82 */ /* 0x000e620000000a00 */
[----:B------:R-:W3:Y:S01]  /*15c0*/  LDG.E.64 R4, desc[UR4][R4.64] ;  /* 0x0000000404047981 */ /* 0x000ee2000c1e1b00 */
[----:B--2---:R-:W-:-:S03]  /*15d0*/  IMAD.WIDE R6, R28, 0x8, R6 ;  /* 0x000000081c067825 */ /* 0x004fc600078e0206 */
[----:B---3--:R2:W-:Y:S04]  /*15e0*/  STG.E.64 desc[UR4][R12.64], R4 ;  /* 0x000000040c007986 */ /* 0x0085e8000c101b04 */
[----:B------:R-:W3:Y:S01]  /*15f0*/  LDG.E.64 R6, desc[UR4][R6.64] ;  /* 0x0000000406067981 */ /* 0x000ee2000c1e1b00 */
[----:B0-----:R-:W-:-:S03]  /*1600*/  IMAD.WIDE R14, R28, 0x8, R14 ;  /* 0x000000081c0e7825 */ /* 0x001fc600078e020e */
[----:B---3--:R2:W-:Y:S04]  /*1610*/  STG.E.64 desc[UR4][R10.64], R6 ;  /* 0x000000060a007986 */ /* 0x0085e8000c101b04 */
[----:B------:R-:W3:Y:S01]  /*1620*/  LDG.E.64 R14, desc[UR4][R14.64] ;  /* 0x000000040e0e7981 */ /* 0x000ee2000c1e1b00 */
[----:B-1----:R-:W-:-:S03]  /*1630*/  IMAD.WIDE R16, R28, 0x8, R16 ;  /* 0x000000081c107825 */ /* 0x002fc600078e0210 */
[----:B---3--:R2:W-:Y:S04]  /*1640*/  STG.E.64 desc[UR4][R8.64], R14 ;  /* 0x0000000e08007986 */ /* 0x0085e8000c101b04 */
[----:B------:R-:W3:Y:S04]  /*1650*/  LDG.E.64 R16, desc[UR4][R16.64] ;  /* 0x0000000410107981 */ /* 0x000ee8000c1e1b00 */
[----:B---3--:R2:W-:Y:S02]  /*1660*/  STG.E.64 desc[UR4][R2.64], R16 ;  /* 0x0000001002007986 */ /* 0x0085e4000c101b04 */
.L_x_975:
[----:B------:R-:W-:Y:S05]  /*1670*/  BSYNC.RECONVERGENT B0 ;  /* 0x0000000000007941 */ /* 0x000fea0003800200 */
.L_x_973:
[----:B------:R-:W-:Y:S01]  /*1680*/  VIADD R19, R19, 0x1 ;  /* 0x0000000113137836 */ /* 0x000fe20000000000 */
[----:B------:R-:W-:Y:S01]  /*1690*/  IADD3 R20, PT, PT, R20, 0x1, RZ ;  /* 0x0000000114147810 */ /* 0x000fe20007ffe0ff */
[----:B------:R-:W-:Y:S06]  /*16a0*/  @P1 BRA `(.L_x_978) ;  /* 0xffffffe800c41947 */ /* 0x000fec000383ffff */
[----:B------:R-:W-:Y:S05]  /*16b0*/  EXIT ;  /* 0x000000000000794d */ /* 0x000fea0003800000 */
        .weak           $__internal_19_$__cuda_sm20_div_rn_f64_full
        .type           $__internal_19_$__cuda_sm20_div_rn_f64_full,@function
        .size           $__internal_19_$__cuda_sm20_div_rn_f64_full,(.L_x_1201 - $__internal_19_$__cuda_sm20_div_rn_f64_full)
$__internal_19_$__cuda_sm20_div_rn_f64_full:
[----:B------:R-:W-:Y:S01]  /*16c0*/  MOV R3, 0x3ff99999 ;  /* 0x3ff9999900037802 */ /* 0x000fe20000000f00 */
[----:B------:R-:W-:Y:S01]  /*16d0*/  IMAD.MOV.U32 R5, RZ, RZ, R7 ;  /* 0x000000ffff057224 */ /* 0x000fe200078e0007 */
[----:B------:R-:W-:Y:S01]  /*16e0*/  MOV R17, 0x1ca00000 ;  /* 0x1ca0000000117802 */ /* 0x000fe20000000f00 */
[----:B------:R-:W-:Y:S01]  /*16f0*/  IMAD.MOV.U32 R2, RZ, RZ, -0x66666666 ;  /* 0x9999999aff027424 */ /* 0x000fe200078e00ff */
[----:B------:R-:W0:Y:S01]  /*1700*/  MUFU.RCP64H R11, R3 ;  /* 0x00000003000b7308 */ /* 0x000e220000001800 */
[----:B------:R-:W-:Y:S01]  /*1710*/  IMAD.MOV.U32 R10, RZ, RZ, 0x1 ;  /* 0x00000001ff0a7424 */ /* 0x000fe200078e00ff */
[C---:B------:R-:W-:Y:S01]  /*1720*/  FSETP.GEU.AND P2, PT, |R5|.reuse, 1.469367938527859385e-39, PT ;  /* 0x001000000500780b */ /* 0x040fe20003f4e200 */
[----:B------:R-:W-:Y:S01]  /*1730*/  BSSY.RECONVERGENT B1, `(.L_x_979) ;  /* 0x0000046000017945 */ /* 0x000fe20003800200 */
[----:B------:R-:W-:Y:S02]  /*1740*/  LOP3.LUT R9, R5, 0x7ff00000, RZ, 0xc0, !PT ;  /* 0x7ff0000005097812 */ /* 0x000fe400078ec0ff */
[----:B------:R-:W-:-:S02]  /*1750*/  MOV R4, R6 ;  /* 0x0000000600047202 */ /* 0x000fc40000000f00 */
[----:B------:R-:W-:Y:S01]  /*1760*/  ISETP.GE.U32.AND P0, PT, R9, 0x3fb00000, PT ;  /* 0x3fb000000900780c */ /* 0x000fe20003f06070 */
[----:B------:R-:W-:Y:S01]  /*1770*/  IMAD.MOV.U32 R16, RZ, RZ, R9 ;  /* 0x000000ffff107224 */ /* 0x000fe200078e0009 */
[----:B------:R-:W-:Y:S01]  /*1780*/  MOV R23, 0x3fb00000 ;  /* 0x3fb0000000177802 */ /* 0x000fe20000000f00 */
[----:B------:R-:W-:Y:S01]  /*1790*/  IMAD.MOV.U32 R6, RZ, RZ, R4 ;  /* 0x000000ffff067224 */ /* 0x000fe200078e0004 */
[----:B------:R-:W-:Y:S02]  /*17a0*/  SEL R17, R17, 0x63400000, !P0 ;  /* 0x6340000011117807 */ /* 0x000fe40004000000 */
[----:B------:R-:W-:Y:S02]  /*17b0*/  IADD3 R24, PT, PT, R23, -0x1, RZ ;  /* 0xffffffff17187810 */ /* 0x000fe40007ffe0ff */
[C-C-:B------:R-:W-:Y:S01]  /*17c0*/  @!P2 LOP3.LUT R14, R17.reuse, 0x80000000, R5.reuse, 0xf8, !PT ;  /* 0x80000000110ea812 */ /* 0x140fe200078ef805 */
[----:B0-----:R-:W-:Y:S01]  /*17d0*/  DFMA R12, R10, -R2, 1 ;  /* 0x3ff000000a0c742b */ /* 0x001fe20000000802 */
[----:B------:R-:W-:-:S02]  /*17e0*/  LOP3.LUT R7, R17, 0x800fffff, R5, 0xf8, !PT ;  /* 0x800fffff11077812 */ /* 0x000fc400078ef805 */
[----:B------:R-:W-:Y:S02]  /*17f0*/  @!P2 LOP3.LUT R15, R14, 0x100000, RZ, 0xfc, !PT ;  /* 0x001000000e0fa812 */ /* 0x000fe400078efcff */
[----:B------:R-:W-:-:S03]  /*1800*/  @!P2 MOV R14, RZ ;  /* 0x000000ff000ea202 */ /* 0x000fc60000000f00 */
[----:B------:R-:W-:-:S03]  /*1810*/  DFMA R12, R12, R12, R12 ;  /* 0x0000000c0c0c722b */ /* 0x000fc6000000000c */
[----:B------:R-:W-:-:S05]  /*1820*/  @!P2 DFMA R6, R6, 2, -R14 ;  /* 0x400000000606a82b */ /* 0x000fca000000080e */
[----:B------:R-:W-:-:S05]  /*1830*/  DFMA R10, R10, R12, R10 ;  /* 0x0000000c0a0a722b */ /* 0x000fca000000000a */
[----:B------:R-:W-:-:S03]  /*1840*/  @!P2 LOP3.LUT R16, R7, 0x7ff00000, RZ, 0xc0, !PT ;  /* 0x7ff000000710a812 */ /* 0x000fc600078ec0ff */
[----:B------:R-:W-:Y:S02]  /*1850*/  DFMA R12, R10, -R2, 1 ;  /* 0x3ff000000a0c742b */ /* 0x000fe40000000802 */
[----:B------:R-:W-:-:S05]  /*1860*/  VIADD R22, R16, 0xffffffff ;  /* 0xffffffff10167836 */ /* 0x000fca0000000000 */
[----:B------:R-:W-:Y:S01]  /*1870*/  ISETP.GT.U32.AND P0, PT, R22, 0x7feffffe, PT ;  /* 0x7feffffe1600780c */ /* 0x000fe20003f04070 */
[----:B------:R-:W-:-:S03]  /*1880*/  DFMA R12, R10, R12, R10 ;  /* 0x0000000c0a0c722b */ /* 0x000fc6000000000a */
[----:B------:R-:W-:-:S05]  /*1890*/  ISETP.GT.U32.OR P0, PT, R24, 0x7feffffe, P0 ;  /* 0x7feffffe1800780c */ /* 0x000fca0000704470 */
[----:B------:R-:W-:-:S08]  /*18a0*/  DMUL R10, R12, R6 ;  /* 0x000000060c0a7228 */ /* 0x000fd00000000000 */
[----:B------:R-:W-:-:S08]  /*18b0*/  DFMA R14, R10, -R2, R6 ;  /* 0x800000020a0e722b */ /* 0x000fd00000000006 */
[----:B------:R-:W-:Y:S01]  /*18c0*/  DFMA R14, R12, R14, R10 ;  /* 0x0000000e0c0e722b */ /* 0x000fe2000000000a */
[----:B------:R-:W-:Y:S10]  /*18d0*/  @P0 BRA `(.L_x_980) ;  /* 0x0000000000680947 */ /* 0x000ff40003800000 */
[----:B------:R-:W-:-:S05]  /*18e0*/  IMAD.MOV.U32 R4, RZ, RZ, 0x3fb00000 ;  /* 0x3fb00000ff047424 */ /* 0x000fca00078e00ff */
[----:B------:R-:W-:-:S04]  /*18f0*/  VIADDMNMX R9, R9, -R4, 0xb9600000, !PT ;  /* 0xb960000009097446 */ /* 0x000fc80007800904 */
[----:B------:R-:W-:-:S04]  /*1900*/  VIMNMX R4, PT, PT, R9, 0x46a00000, PT ;  /* 0x46a0000009047848 */ /* 0x000fc80003fe0100 */
[----:B------:R-:W-:Y:S02]  /*1910*/  IADD3 R17, PT, PT, -R17, R4, RZ ;  /* 0x0000000411117210 */ /* 0x000fe40007ffe1ff */
[----:B------:R-:W-:-:S03]  /*1920*/  MOV R4, RZ ;  /* 0x000000ff00047202 */ /* 0x000fc60000000f00 */
        /* <DEDUP_REMOVED lines=11> */
[C---:B------:R-:W-:Y:S01]  /*19e0*/  IADD3 R3, PT, PT, -R17.reuse, RZ, RZ ;  /* 0x000000ff11037210 */ /* 0x040fe20007ffe1ff */
[----:B------:R-:W-:Y:S01]  /*19f0*/  IMAD.MOV.U32 R2, RZ, RZ, RZ ;  /* 0x000000ffff027224 */ /* 0x000fe200078e00ff */
[----:B------:R-:W-:Y:S01]  /*1a00*/  DMUL.RP R4, R14, R4 ;  /* 0x000000040e047228 */ /* 0x000fe20000008000 */
[----:B------:R-:W-:-:S04]  /*1a10*/  IADD3 R17, PT, PT, -R17, -0x43300000, RZ ;  /* 0xbcd0000011117810 */ /* 0x000fc80007ffe1ff */
[----:B------:R-:W-:-:S05]  /*1a20*/  DFMA R2, R10, -R2, R14 ;  /* 0x800000020a02722b */ /* 0x000fca000000000e */
[----:B------:R-:W-:-:S05]  /*1a30*/  LOP3.LUT R7, R5, R7, RZ, 0x3c, !PT ;  /* 0x0000000705077212 */ /* 0x000fca00078e3cff */
[----:B------:R-:W-:-:S04]  /*1a40*/  FSETP.NEU.AND P0, PT, |R3|, R17, PT ;  /* 0x000000110300720b */ /* 0x000fc80003f0d200 */
[----:B------:R-:W-:Y:S02]  /*1a50*/  FSEL R10, R4, R10, !P0 ;  /* 0x0000000a040a7208 */ /* 0x000fe40004000000 */
[----:B------:R-:W-:Y:S01]  /*1a60*/  FSEL R11, R7, R11, !P0 ;  /* 0x0000000b070b7208 */ /* 0x000fe20004000000 */
[----:B------:R-:W-:Y:S06]  /*1a70*/  BRA `(.L_x_981) ;  /* 0x0000000000447947 */ /* 0x000fec0003800000 */
.L_x_980:
[----:B------:R-:W-:-:S14]  /*1a80*/  DSETP.NAN.AND P0, PT, R4, R4, PT ;  /* 0x000000040400722a */ /* 0x000fdc0003f08000 */
[----:B------:R-:W-:Y:S05]  /*1a90*/  @P0 BRA `(.L_x_982) ;  /* 0x0000000000340947 */ /* 0x000fea0003800000 */
[----:B------:R-:W-:Y:S01]  /*1aa0*/  ISETP.NE.AND P0, PT, R16, R23, PT ;  /* 0x000000171000720c */ /* 0x000fe20003f05270 */
[----:B------:R-:W-:Y:S01]  /*1ab0*/  IMAD.MOV.U32 R11, RZ, RZ, -0x80000 ;  /* 0xfff80000ff0b7424 */ /* 0x000fe200078e00ff */
[----:B------:R-:W-:-:S11]  /*1ac0*/  MOV R10, 0x0 ;  /* 0x00000000000a7802 */ /* 0x000fd60000000f00 */
[----:B------:R-:W-:Y:S05]  /*1ad0*/  @!P0 BRA `(.L_x_981) ;  /* 0x00000000002c8947 */ /* 0x000fea0003800000 */
[----:B------:R-:W-:Y:S02]  /*1ae0*/  ISETP.NE.AND P0, PT, R16, 0x7ff00000, PT ;  /* 0x7ff000001000780c */ /* 0x000fe40003f05270 */
[----:B------:R-:W-:Y:S02]  /*1af0*/  LOP3.LUT R4, R5, 0x3fb99999, RZ, 0x3c, !PT ;  /* 0x3fb9999905047812 */ /* 0x000fe400078e3cff */
[----:B------:R-:W-:Y:S02]  /*1b00*/  ISETP.EQ.OR P0, PT, R23, RZ, !P0 ;  /* 0x000000ff1700720c */ /* 0x000fe40004702670 */
[----:B------:R-:W-:-:S11]  /*1b10*/  LOP3.LUT R11, R4, 0x80000000, RZ, 0xc0, !PT ;  /* 0x80000000040b7812 */ /* 0x000fd600078ec0ff */
[----:B------:R-:W-:Y:S02]  /*1b20*/  @P0 LOP3.LUT R2, R11, 0x7ff00000, RZ, 0xfc, !PT ;  /* 0x7ff000000b020812 */ /* 0x000fe400078efcff */
[----:B------:R-:W-:Y:S01]  /*1b30*/  @!P0 MOV R10, RZ ;  /* 0x000000ff000a8202 */ /* 0x000fe20000000f00 */
[----:B------:R-:W-:Y:S01]  /*1b40*/  @P0 IMAD.MOV.U32 R10, RZ, RZ, RZ ;  /* 0x000000ffff0a0224 */ /* 0x000fe200078e00ff */
[----:B------:R-:W-:Y:S01]  /*1b50*/  @P0 MOV R11, R2 ;  /* 0x00000002000b0202 */ /* 0x000fe20000000f00 */
[----:B------:R-:W-:Y:S06]  /*1b60*/  BRA `(.L_x_981) ;  /* 0x0000000000087947 */ /* 0x000fec0003800000 */
.L_x_982:
[----:B------:R-:W-:Y:S01]  /*1b70*/  LOP3.LUT R11, R5, 0x80000, RZ, 0xfc, !PT ;  /* 0x00080000050b7812 */ /* 0x000fe200078efcff */
[----:B------:R-:W-:-:S07]  /*1b80*/  IMAD.MOV.U32 R10, RZ, RZ, R4 ;  /* 0x000000ffff0a7224 */ /* 0x000fce00078e0004 */
.L_x_981:
[----:B------:R-:W-:Y:S05]  /*1b90*/  BSYNC.RECONVERGENT B1 ;  /* 0x0000000000017941 */ /* 0x000fea0003800200 */
.L_x_979:
[----:B------:R-:W-:Y:S01]  /*1ba0*/  HFMA2 R9, -RZ, RZ, 0, 0 ;  /* 0x00000000ff097431 */ /* 0x000fe200000001ff */
[----:B------:R-:W-:Y:S01]  /*1bb0*/  MOV R2, R10 ;  /* 0x0000000a00027202 */ /* 0x000fe20000000f00 */
[----:B------:R-:W-:Y:S02]  /*1bc0*/  IMAD.MOV.U32 R3, RZ, RZ, R11 ;  /* 0x000000ffff037224 */ /* 0x000fe400078e000b */
[----:B------:R-:W-:Y:S05]  /*1bd0*/  RET.REL.NODEC R8 `(_Z19cap_interpol_nonisoPdS_S_S_S_S_S_S_S_S_S_S_S_S_S_S_S_S_S_iii) ;  /* 0xffffffe408087950 */ /* 0x000fea0003c3ffff */
.L_x_983:
        /* <DEDUP_REMOVED lines=10> */
.L_x_1201:


//--------------------- .text._Z16cap_interpol_isoPdS_S_S_S_S_S_S_S_iii --------------------------
	.section	.text._Z16cap_interpol_isoPdS_S_S_S_S_S_S_S_iii,"ax",@progbits
	.align	128
        .global         _Z16cap_interpol_isoPdS_S_S_S_S_S_S_S_iii
        .type           _Z16cap_interpol_isoPdS_S_S_S_S_S_S_S_iii,@function
        .size           _Z16cap_interpol_isoPdS_S_S_S_S_S_S_S_iii,(.L_x_1202 - _Z16cap_interpol_isoPdS_S_S_S_S_S_S_S_iii)
        .other          _Z16cap_interpol_isoPdS_S_S_S_S_S_S_S_iii,@"STO_CUDA_ENTRY STV_DEFAULT"
_Z16cap_interpol_isoPdS_S_S_S_S_S_S_S_iii:
.text._Z16cap_interpol_isoPdS_S_S_S_S_S_S_S_iii:
[----:B------:R-:W-:Y:S01]  /*0000*/  LDC R1, c[0x0][0x37c] ;  /* 0x0000df00ff017b82 */ /* 0x000fe20000000800 */
[----:B------:R-:W0:Y:S07]  /*0010*/  S2R R3, SR_TID.Y ;  /* 0x0000000000037919 */ /* 0x000e2e0000002200 */
[----:B------:R-:W1:Y:S01]  /*0020*/  LDC R5, c[0x0][0x360] ;  /* 0x0000d800ff057b82 */ /* 0x000e620000000800 */
[----:B------:R-:W2:Y:S01]  /*0030*/  LDCU.64 UR6, c[0x0][0x3c8] ;  /* 0x00007900ff0677ac */ /* 0x000ea20008000a00 */
[----:B------:R-:W1:Y:S06]  /*0040*/  S2R R2, SR_TID.X ;  /* 0x0000000000027919 */ /* 0x000e6c0000002100 */
[----:B------:R-:W0:Y:S08]  /*0050*/  S2UR UR5, SR_CTAID.Y ;  /* 0x00000000000579c3 */ /* 0x000e300000002600 */
[----:B------:R-:W0:Y:S08]  /*0060*/  LDC R0, c[0x0][0x364] ;  /* 0x0000d900ff007b82 */ /* 0x000e300000000800 */
[----:B------:R-:W1:Y:S08]  /*0070*/  S2UR UR4, SR_CTAID.X ;  /* 0x00000000000479c3 */ /* 0x000e700000002500 */
[----:B------:R-:W3:Y:S01]  /*0080*/  LDC R27, c[0x0][0x3d0] ;  /* 0x0000f400ff1b7b82 */ /* 0x000ee20000000800 */
[----:B0-----:R-:W-:-:S05]  /*0090*/  IMAD R3, R0, UR5, R3 ;  /* 0x0000000500037c24 */ /* 0x001fca000f8e0203 */
[----:B--2---:R-:W-:Y:S01]  /*00a0*/  ISETP.GE.AND P0, PT, R3, UR6, PT ;  /* 0x0000000603007c0c */ /* 0x004fe2000bf06270 */
[----:B-1----:R-:W-:-:S05]  /*00b0*/  IMAD R2, R5, UR4, R2 ;  /* 0x0000000405027c24 */ /* 0x002fca000f8e0202 */
[----:B------:R-:W-:-:S04]  /*00c0*/  ISETP.GE.OR P0, PT, R2, UR7, P0 ;  /* 0x0000000702007c0c */ /* 0x000fc80008706670 */
[----:B---3--:R-:W-:-:S13]  /*00d0*/  ISETP.LT.OR P0, PT, R27, 0x1, P0 ;  /* 0x000000011b00780c */ /* 0x008fda0000701670 */
[----:B------:R-:W-:Y:S05]  /*00e0*/  @P0 EXIT ;  /* 0x000000000000094d */ /* 0x000fea0003800000 */
[----:B------:R-:W0:Y:S01]  /*00f0*/  LDC.64 R10, c[0x0][0x3a0] ;  /* 0x0000e800ff0a7b82 */ /* 0x000e220000000a00 */
[----:B------:R-:W-:Y:S01]  /*0100*/  IMAD R2, R3, UR7, R2 ;  /* 0x0000000703027c24 */ /* 0x000fe2000f8e0202 */
[----:B------:R-:W1:Y:S01]  /*0110*/  LDCU.64 UR4, c[0x0][0x358] ;  /* 0x00006b00ff0477ac */ /* 0x000e620008000a00 */
[----:B------:R-:W-:Y:S02]  /*0120*/  IMAD.MOV R3, RZ, RZ, -R27 ;  /* 0x000000ffff037224 */ /* 0x000fe400078e0a1b */
[C---:B------:R-:W-:Y:S02]  /*0130*/  IMAD R27, R2.reuse, R27, RZ ;  /* 0x0000001b021b7224 */ /* 0x040fe400078e02ff */
[----:B------:R-:W-:Y:S01]  /*0140*/  IMAD R26, R2, 0xbe, RZ ;  /* 0x000000be021a7824 */ /* 0x000fe200078e02ff */
[----:B------:R-:W2:Y:S08]  /*0150*/  LDC.64 R8, c[0x0][0x3b0] ;  /* 0x0000ec00ff087b82 */ /* 0x000eb00000000a00 */
[----:B------:R-:W3:Y:S08]  /*0160*/  LDC.64 R6, c[0x0][0x380] ;  /* 0x0000e000ff067b82 */ /* 0x000ef00000000a00 */
[----:B-1----:R-:W4:Y:S02]  /*0170*/  LDC.64 R4, c[0x0][0x388] ;  /* 0x0000e200ff047b82 */ /* 0x002f240000000a00 */
.L_x_992:
[----:B-1----:R-:W1:Y:S02]  /*0180*/  LDC.64 R14, c[0x0][0x3c0] ;  /* 0x0000f000ff0e7b82 */ /* 0x002e640000000a00 */
[----:B-1----:R-:W-:-:S05]  /*0190*/  IMAD.WIDE R14, R27, 0x8, R14 ;  /* 0x000000081b0e7825 */ /* 0x002fca00078e020e */
[----:B------:R-:W5:Y:S01]  /*01a0*/  LDG.E.64 R24, desc[UR4][R14.64] ;  /* 0x000000040e187981 */ /* 0x000f62000c1e1b00 */
[----:B------:R-:W-:Y:S01]  /*01b0*/  VIADD R3, R3, 0x1 ;  /* 0x0000000103037836 */ /* 0x000fe20000000000 */
[----:B------:R-:W-:Y:S04]  /*01c0*/  BSSY.RECONVERGENT B0, `(.L_x_984) ;  /* 0x0000052000007945 */ /* 0x000fe80003800200 */
[----:B------:R-:W-:Y:S02]  /*01d0*/  ISETP.NE.AND P1, PT, R3, RZ, PT ;  /* 0x000000ff0300720c */ /* 0x000fe40003f25270 */
[----:B-----5:R-:W-:Y:S01]  /*01e0*/  ISETP.GT.AND P0, PT, R25, 0xfffff, PT ;  /* 0x000fffff1900780c */ /* 0x020fe20003f04270 */
[----:B------:R-:W-:Y:S02]  /*01f0*/  IMAD.MOV.U32 R12, RZ, RZ, R24 ;  /* 0x000000ffff0c7224 */ /* 0x000fe400078e0018 */
[----:B------:R-:W-:-:S02]  /*0200*/  IMAD.MOV.U32 R13, RZ, RZ, R25 ;  /* 0x000000ffff0d7224 */ /* 0x000fc400078e0019 */
[----:B------:R-:W-:-:S08]  /*0210*/  IMAD.MOV.U32 R20, RZ, RZ, R24 ;  /* 0x000000ffff147224 */ /* 0x000fd000078e0018 */
[----:B------:R-:W-:-:S10]  /*0220*/  @!P0 DMUL R12, R12, 1.80143985094819840000e+16 ;  /* 0x435000000c0c8828 */ /* 0x000fd40000000000 */
[----:B------:R-:W-:Y:S02]  /*0230*/  @!P0 MOV R25, R13 ;  /* 0x0000000d00198202 */ /* 0x000fe40000000f00 */
[----:B------:R-:W-:-:S03]  /*0240*/  @!P0 MOV R20, R12 ;  /* 0x0000000c00148202 */ /* 0x000fc60000000f00 */
[----:B------:R-:W-:-:S05]  /*0250*/  VIADD R0, R25, 0xffffffff ;  /* 0xffffffff19007836 */ /* 0x000fca0000000000 */
[----:B------:R-:W-:Y:S02]  /*0260*/  ISETP.GT.U32.AND P2, PT, R0, 0x7feffffe, PT ;  /* 0x7feffffe0000780c */ /* 0x000fe40003f44070 */
[----:B------:R-:W-:Y:S01]  /*0270*/  MOV R0, 0xfffffc01 ;  /* 0xfffffc0100007802 */ /* 0x000fe20000000f00 */
[----:B------:R-:W-:-:S10]  /*0280*/  @!P0 IMAD.MOV.U32 R0, RZ, RZ, -0x435 ;  /* 0xfffffbcbff008424 */ /* 0x000fd400078e00ff */
[----:B------:R-:W-:Y:S05]  /*0290*/  @P2 BRA `(.L_x_985) ;  /* 0x0000000000f82947 */ /* 0x000fea0003800000 */
[C---:B------:R-:W-:Y:S01]  /*02a0*/  LOP3.LUT R12, R25.reuse, 0xfffff, RZ, 0xc0, !PT ;  /* 0x000fffff190c7812 */ /* 0x040fe200078ec0ff */
[----:B------:R-:W-:Y:S01]  /*02b0*/  IMAD.MOV.U32 R14, RZ, RZ, -0x748574fc ;  /* 0x8b7a8b04ff0e7424 */ /* 0x000fe200078e00ff */
[----:B------:R-:W-:Y:S01]  /*02c0*/  MOV R18, RZ ;  /* 0x000000ff00127202 */ /* 0x000fe20000000f00 */
[----:B------:R-:W-:Y:S01]  /*02d0*/  IMAD.MOV.U32 R15, RZ, RZ, 0x3ed0ee25 ;  /* 0x3ed0ee25ff0f7424 */ /* 0x000fe200078e00ff */
[----:B------:R-:W-:Y:S01]  /*02e0*/  LOP3.LUT R21, R12, 0x3ff00000, RZ, 0xfc, !PT ;  /* 0x3ff000000c157812 */ /* 0x000fe200078efcff */
[----:B------:R-:W-:Y:S01]  /*02f0*/  UMOV UR6, 0x3ae80f1e ;  /* 0x3ae80f1e00067882 */ /* 0x000fe20000000000 */
[----:B------:R-:W-:Y:S01]  /*0300*/  UMOV UR7, 0x3eb1380b ;  /* 0x3eb1380b00077882 */ /* 0x000fe20000000000 */
[----:B------:R-:W-:Y:S02]  /*0310*/  LEA.HI R0, R25, R0, RZ, 0xc ;  /* 0x0000000019007211 */ /* 0x000fe400078f60ff */
[----:B------:R-:W-:-:S13]  /*0320*/  ISETP.GE.U32.AND P0, PT, R21, 0x3ff6a09f, PT ;  /* 0x3ff6a09f1500780c */ /* 0x000fda0003f06070 */
[----:B------:R-:W-:Y:S01]  /*0330*/  @P0 VIADD R13, R21, 0xfff00000 ;  /* 0xfff00000150d0836 */ /* 0x000fe20000000000 */
[----:B------:R-:W-:-:S03]  /*0340*/  @P0 IADD3 R0, PT, PT, R0, 0x1, RZ ;  /* 0x0000000100000810 */ /* 0x000fc60007ffe0ff */
[----:B------:R-:W-:-:S06]  /*0350*/  @P0 IMAD.MOV.U32 R21, RZ, RZ, R13 ;  /* 0x000000ffff150224 */ /* 0x000fcc00078e000d */
[C---:B------:R-:W-:Y:S02]  /*0360*/  DADD R22, R20.reuse, 1 ;  /* 0x3ff0000014167429 */ /* 0x040fe40000000000 */
[----:B------:R-:W-:-:S04]  /*0370*/  DADD R20, R20, -1 ;  /* 0xbff0000014147429 */ /* 0x000fc80000000000 */
[----:B------:R-:W1:Y:S02]  /*0380*/  MUFU.RCP64H R19, R23 ;  /* 0x0000001700137308 */ /* 0x000e640000001800 */
[----:B-1----:R-:W-:-:S08]  /*0390*/  DFMA R12, -R22, R18, 1 ;  /* 0x3ff00000160c742b */ /* 0x002fd00000000112 */
        /* <DEDUP_REMOVED lines=19> */
[----:B------:R-:W-:Y:S01]  /*04d0*/  DFMA R14, R20, -R16, R14 ;  /* 0x80000010140e722b */ /* 0x000fe2000000000e */
[----:B------:R-:W-:Y:S01]  /*04e0*/  LOP3.LUT R20, R0, 0x80000000, RZ, 0x3c, !PT ;  /* 0x8000000000147812 */ /* 0x000fe200078e3cff */
[----:B------:R-:W-:-:S03]  /*04f0*/  IMAD.MOV.U32 R21, RZ, RZ, 0x43300000 ;  /* 0x43300000ff157424 */ /* 0x000fc600078e00ff */
[----:B------:R-:W-:Y:S01]  /*0500*/  DFMA R22, R12, R22, UR6 ;  /* 0x000000060c167e2b */ /* 0x000fe20008000016 */
[----:B------:R-:W-:Y:S01]  /*0510*/  UMOV UR6, 0x9999a3c4 ;  /* 0x9999a3c400067882 */ /* 0x000fe20000000000 */
[----:B------:R-:W-:Y:S01]  /*0520*/  UMOV UR7, 0x3f899999 ;  /* 0x3f89999900077882 */ /* 0x000fe20000000000 */
[----:B------:R-:W-:-:S05]  /*0530*/  DMUL R14, R18, R14 ;  /* 0x0000000e120e7228 */ /* 0x000fca0000000000 */
[----:B------:R-:W-:Y:S01]  /*0540*/  DFMA R22, R12, R22, UR6 ;  /* 0x000000060c167e2b */ /* 0x000fe20008000016 */
[----:B------:R-:W-:Y:S01]  /*0550*/  UMOV UR6, 0x80000000 ;  /* 0x8000000000067882 */ /* 0x000fe20000000000 */
[----:B------:R-:W-:Y:S02]  /*0560*/  UMOV UR7, 0x43300000 ;  /* 0x4330000000077882 */ /* 0x000fe40000000000 */
[----:B------:R-:W-:Y:S01]  /*0570*/  DADD R20, R20, -UR6 ;  /* 0x8000000614147e29 */ /* 0x000fe20008000000 */
[----:B------:R-:W-:Y:S01]  /*0580*/  UMOV UR6, 0x55555554 ;  /* 0x5555555400067882 */ /* 0x000fe20000000000 */
[----:B------:R-:W-:Y:S02]  /*0590*/  UMOV UR7, 0x3fb55555 ;  /* 0x3fb5555500077882 */ /* 0x000fe40000000000 */
[----:B------:R-:W-:Y:S01]  /*05a0*/  DFMA R18, R12, R22, UR6 ;  /* 0x000000060c127e2b */ /* 0x000fe20008000016 */
[----:B------:R-:W-:Y:S01]  /*05b0*/  UMOV UR6, 0xfefa39ef ;  /* 0xfefa39ef00067882 */ /* 0x000fe20000000000 */
[----:B------:R-:W-:-:S02]  /*05c0*/  UMOV UR7, 0x3fe62e42 ;  /* 0x3fe62e4200077882 */ /* 0x000fc40000000000 */
[----:B------:R-:W-:-:S04]  /*05d0*/  DFMA R24, R20, UR6, R16 ;  /* 0x0000000614187c2b */ /* 0x000fc80008000010 */
[----:B------:R-:W-:-:S04]  /*05e0*/  DMUL R18, R12, R18 ;  /* 0x000000120c127228 */ /* 0x000fc80000000000 */
[----:B------:R-:W-:Y:S01]  /*05f0*/  DFMA R12, R20, -UR6, R24 ;  /* 0x80000006140c7c2b */ /* 0x000fe20008000018 */
[----:B------:R-:W-:Y:S01]  /*0600*/  UMOV UR6, 0x3b39803f ;  /* 0x3b39803f00067882 */ /* 0x000fe20000000000 */
[----:B------:R-:W-:Y:S02]  /*0610*/  UMOV UR7, 0x3c7abc9e ;  /* 0x3c7abc9e00077882 */ /* 0x000fe40000000000 */
[----:B------:R-:W-:-:S04]  /*0620*/  DFMA R14, R16, R18, R14 ;  /* 0x00000012100e722b */ /* 0x000fc8000000000e */
[----:B------:R-:W-:-:S08]  /*0630*/  DADD R12, -R16, R12 ;  /* 0x00000000100c7229 */ /* 0x000fd0000000010c */
[----:B------:R-:W-:-:S08]  /*0640*/  DADD R12, R14, -R12 ;  /* 0x000000000e0c7229 */ /* 0x000fd0000000080c */
[----:B------:R-:W-:-:S08]  /*0650*/  DFMA R12, R20, UR6, R12 ;  /* 0x00000006140c7c2b */ /* 0x000fd0000800000c */
[----:B------:R-:W-:Y:S01]  /*0660*/  DADD R24, R24, R12 ;  /* 0x0000000018187229 */ /* 0x000fe2000000000c */
[----:B------:R-:W-:Y:S10]  /*0670*/  BRA `(.L_x_986) ;  /* 0x0000000000187947 */ /* 0x000ff40003800000 */
.L_x_985:
[----:B------:R-:W-:Y:S01]  /*0680*/  IMAD.MOV.U32 R14, RZ, RZ, 0x0 ;  /* 0x00000000ff0e7424 */ /* 0x000fe200078e00ff */
[----:B------:R-:W-:Y:S02]  /*0690*/  MOV R15, 0x7ff00000 ;  /* 0x7ff00000000f7802 */ /* 0x000fe40000000f00 */
[----:B------:R-:W-:-:S04]  /*06a0*/  LOP3.LUT P0, RZ, R13, 0x7fffffff, RZ, 0xc0, !PT ;  /* 0x7fffffff0dff7812 */ /* 0x000fc8000780c0ff */
[----:B------:R-:W-:-:S10]  /*06b0*/  DFMA R14, R12, R14, +INF ;  /* 0x7ff000000c0e742b */ /* 0x000fd4000000000e */
[----:B------:R-:W-:Y:S02]  /*06c0*/  FSEL R24, R14, RZ, P0 ;  /* 0x000000ff0e187208 */ /* 0x000fe40000000000 */
[----:B------:R-:W-:-:S07]  /*06d0*/  FSEL R25, R15, -QNAN , P0 ;  /* 0xfff000000f197808 */ /* 0x000fce0000000000 */
.L_x_986:
[----:B------:R-:W-:Y:S05]  /*06e0*/  BSYNC.RECONVERGENT B0 ;  /* 0x0000000000007941 */ /* 0x000fea0003800200 */
.L_x_984:
[----:B------:R-:W1:Y:S01]  /*06f0*/  MUFU.RCP64H R17, 2.1258983612060546875 ;  /* 0x400101d700117908 */ /* 0x000e620000001800 */
[----:B------:R-:W-:Y:S01]  /*0700*/  IMAD.MOV.U32 R12, RZ, RZ, -0x308c54f5 ;  /* 0xcf73ab0bff0c7424 */ /* 0x000fe200078e00ff */
[----:B------:R-:W-:Y:S01]  /*0710*/  MOV R16, RZ ;  /* 0x000000ff00107202 */ /* 0x000fe20000000f00 */
[----:B------:R-:W-:Y:S01]  /*0720*/  IMAD.MOV.U32 R13, RZ, RZ, 0x400101d7 ;  /* 0x400101d7ff0d7424 */ /* 0x000fe200078e00ff */
[----:B------:R-:W-:Y:S01]  /*0730*/  UMOV UR6, 0xf73ab0b0 ;  /* 0xf73ab0b000067882 */ /* 0x000fe20000000000 */
[----:B------:R-:W-:Y:S01]  /*0740*/  UMOV UR7, 0x3fc01d7c ;  /* 0x3fc01d7c00077882 */ /* 0x000fe20000000000 */
[----:B------:R-:W-:Y:S01]  /*0750*/  IMAD.MOV.U32 R18, RZ, RZ, -0x748574fc ;  /* 0x8b7a8b04ff127424 */ /* 0x000fe200078e00ff */
[----:B------:R-:W-:Y:S01]  /*0760*/  UMOV UR8, 0x3ae80f1e ;  /* 0x3ae80f1e00087882 */ /* 0x000fe20000000000 */
[----:B------:R-:W-:Y:S01]  /*0770*/  IMAD.MOV.U32 R19, RZ, RZ, 0x3ed0ee25 ;  /* 0x3ed0ee25ff137424 */ /* 0x000fe200078e00ff */
[----:B------:R-:W-:Y:S01]  /*0780*/  UMOV UR9, 0x3eb1380b ;  /* 0x3eb1380b00097882 */ /* 0x000fe20000000000 */
[----:B------:R-:W-:Y:S01]  /*0790*/  IMAD.MOV.U32 R22, RZ, RZ, -0x105c611 ;  /* 0xfefa39efff167424 */ /* 0x000fe200078e00ff */
[----:B------:R-:W-:Y:S01]  /*07a0*/  MOV R23, 0x3fe62e42 ;  /* 0x3fe62e4200177802 */ /* 0x000fe20000000f00 */
[----:B------:R-:W-:Y:S01]  /*07b0*/  BSSY.RECONVERGENT B0, `(.L_x_987) ;  /* 0x000004b000007945 */ /* 0x000fe20003800200 */
[----:B-1----:R-:W-:-:S08]  /*07c0*/  DFMA R12, R16, -R12, 1 ;  /* 0x3ff00000100c742b */ /* 0x002fd0000000080c */
        /* <DEDUP_REMOVED lines=20> */
[----:B------:R-:W-:Y:S01]  /*0910*/  MOV R20, 0xfefa39ef ;  /* 0xfefa39ef00147802 */ /* 0x000fe20000000f00 */
[----:B------:R-:W-:-:S03]  /*0920*/  IMAD.MOV.U32 R21, RZ, RZ, 0x3fe62e42 ;  /* 0x3fe62e42ff157424 */ /* 0x000fc600078e00ff */
        /* <DEDUP_REMOVED lines=9> */
[----:B------:R-:W-:-:S04]  /*09c0*/  DFMA R20, R20, -UR6, R12 ;  /* 0x8000000614147c2b */ /* 0x000fc8000800000c */
[----:B------:R-:W-:-:S08]  /*09d0*/  DFMA R18, R14, R18, UR8 ;  /* 0x000000080e127e2b */ /* 0x000fd00008000012 */
[----:B------:R-:W-:Y:S02]  /*09e0*/  DMUL R18, R14, R18 ;  /* 0x000000120e127228 */ /* 0x000fe40000000000 */
[----:B------:R-:W-:-:S06]  /*09f0*/  DFMA R14, -R22, -50, R20 ;  /* 0xc0490000160e782b */ /* 0x000fcc0000000114 */
[C---:B------:R-:W-:Y:S02]  /*0a00*/  DFMA R16, R12.reuse, R18, R16 ;  /* 0x000000120c10722b */ /* 0x040fe40000000010 */
[----:B------:R-:W-:Y:S01]  /*0a10*/  DADD R14, -R12, R14 ;  /* 0x000000000c0e7229 */ /* 0x000fe2000000010e */
[----:B------:R-:W-:Y:S01]  /*0a20*/  IMAD.MOV.U32 R18, RZ, RZ, 0x3b39803f ;  /* 0x3b39803fff127424 */ /* 0x000fe200078e00ff */
[----:B------:R-:W1:Y:S01]  /*0a30*/  MUFU.RCP64H R13, 0.099999964237213134766 ;  /* 0x3fb99999000d7908 */ /* 0x000e620000001800 */
[----:B------:R-:W-:Y:S02]  /*0a40*/  IMAD.MOV.U32 R19, RZ, RZ, 0x3c7abc9e ;  /* 0x3c7abc9eff137424 */ /* 0x000fe400078e00ff */
[----:B------:R-:W-:-:S03]  /*0a50*/  IMAD.MOV.U32 R12, RZ, RZ, 0x1 ;  /* 0x00000001ff0c7424 */ /* 0x000fc600078e00ff */
[----:B------:R-:W-:Y:S01]  /*0a60*/  DADD R16, R16, -R14 ;  /* 0x0000000010107229 */ /* 0x000fe2000000080e */
[----:B------:R-:W-:Y:S01]  /*0a70*/  MOV R14, 0x9999999a ;  /* 0x9999999a000e7802 */ /* 0x000fe20000000f00 */
[----:B------:R-:W-:-:S06]  /*0a80*/  IMAD.MOV.U32 R15, RZ, RZ, 0x3fb99999 ;  /* 0x3fb99999ff0f7424 */ /* 0x000fcc00078e00ff */
[----:B------:R-:W-:Y:S01]  /*0a90*/  DFMA R18, R18, -UR6, R16 ;  /* 0x8000000612127c2b */ /* 0x000fe20008000010 */
[----:B------:R-:W-:Y:S01]  /*0aa0*/  UMOV UR6, 0xbaaafad3 ;  /* 0xbaaafad300067882 */ /* 0x000fe20000000000 */
[----:B------:R-:W-:Y:S01]  /*0ab0*/  UMOV UR7, 0x3c695355 ;  /* 0x3c69535500077882 */ /* 0x000fe20000000000 */
[----:B-1----:R-:W-:-:S05]  /*0ac0*/  DFMA R16, R12, -R14, 1 ;  /* 0x3ff000000c10742b */ /* 0x002fca000000080e */
[----:B------:R-:W-:Y:S02]  /*0ad0*/  DADD R20, R20, R18 ;  /* 0x0000000014147229 */ /* 0x000fe40000000012 */
[----:B------:R-:W-:Y:S02]  /*0ae0*/  DMUL R18, R24, UR6 ;  /* 0x0000000618127c28 */ /* 0x000fe40008000000 */
[----:B------:R-:W-:-:S08]  /*0af0*/  DFMA R16, R16, R16, R16 ;  /* 0x000000101010722b */ /* 0x000fd00000000010 */
[----:B------:R-:W-:Y:S02]  /*0b00*/  DFMA R16, R12, R16, R12 ;  /* 0x000000100c10722b */ /* 0x000fe4000000000c */
[----:B------:R-:W-:Y:S01]  /*0b10*/  DMUL R12, R20, UR6 ;  /* 0x00000006140c7c28 */ /* 0x000fe20008000000 */
[----:B------:R-:W-:Y:S01]  /*0b20*/  UMOV UR6, 0x1526e50e ;  /* 0x1526e50e00067882 */ /* 0x000fe20000000000 */
[----:B------:R-:W-:Y:S02]  /*0b30*/  UMOV UR7, 0x3fdbcb7b ;  /* 0x3fdbcb7b00077882 */ /* 0x000fe40000000000 */
[----:B------:R-:W-:Y:S02]  /*0b40*/  DFMA R18, R24, UR6, R18 ;  /* 0x0000000618127c2b */ /* 0x000fe40008000012 */
[----:B------:R-:W-:Y:S02]  /*0b50*/  DFMA R22, R16, -R14, 1 ;  /* 0x3ff000001016742b */ /* 0x000fe4000000080e */
[----:B------:R-:W-:-:S06]  /*0b60*/  DFMA R12, R20, UR6, R12 ;  /* 0x00000006140c7c2b */ /* 0x000fcc000800000c */
[----:B------:R-:W-:Y:S02]  /*0b70*/  DFMA R22, R16, R22, R16 ;  /* 0x000000161016722b */ /* 0x000fe40000000010 */
[----:B------:R-:W-:Y:S02]  /*0b80*/  DADD R18, -R12, R18 ;  /* 0x000000000c127229 */ /* 0x000fe40000000112 */
[----:B------:R-:W1:Y:S06]  /*0b90*/  LDC.64 R12, c[0x0][0x3a8] ;  /* 0x0000ea00ff0c7b82 */ /* 0x000e6c0000000a00 */
[----:B------:R-:W-:-:S02]  /*0ba0*/  DMUL R16, R18, R22 ;  /* 0x0000001612107228 */ /* 0x000fc40000000000 */
[----:B------:R-:W-:-:S06]  /*0bb0*/  FSETP.GEU.AND P2, PT, |R19|, 6.5827683646048100446e-37, PT ;  /* 0x036000001300780b */ /* 0x000fcc0003f4e200 */
[----:B------:R-:W-:-:S08]  /*0bc0*/  DFMA R14, R16, -R14, R18 ;  /* 0x8000000e100e722b */ /* 0x000fd00000000012 */
[----:B------:R-:W-:Y:S01]  /*0bd0*/  DFMA R14, R22, R14, R16 ;  /* 0x0000000e160e722b */ /* 0x000fe20000000010 */
[----:B-1----:R-:W-:-:S09]  /*0be0*/  IMAD.WIDE R12, R27, 0x8, R12 ;  /* 0x000000081b0c7825 */ /* 0x002fd200078e020c */
[----:B------:R-:W-:-:S05]  /*0bf0*/  FFMA R0, RZ, 1.4499999284744262695, R15 ;  /* 0x3fb99999ff007823 */ /* 0x000fca000000000f */
[----:B------:R-:W-:-:S13]  /*0c00*/  FSETP.GT.AND P0, PT, |R0|, 1.469367938527859385e-39, PT ;  /* 0x001000000000780b */ /* 0x000fda0003f04200 */
[----:B------:R-:W-:Y:S05]  /*0c10*/  @P0 BRA P2, `(.L_x_988) ;  /* 0x0000000000100947 */ /* 0x000fea0001000000 */
[----:B------:R-:W-:-:S07]  /*0c20*/  MOV R0, 0xc40 ;  /* 0x00000c4000007802 */ /* 0x000fce0000000f00 */
[----:B0-234-:R-:W-:Y:S05]  /*0c30*/  CALL.REL.NOINC `($__internal_20_$__cuda_sm20_div_rn_f64_full) ;  /* 0x0000000400247944 */ /* 0x01dfea0003c00000 */
[----:B------:R-:W-:Y:S01]  /*0c40*/  MOV R14, R20 ;  /* 0x00000014000e7202 */ /* 0x000fe20000000f00 */
[----:B------:R-:W-:-:S07]  /*0c50*/  IMAD.MOV.U32 R15, RZ, RZ, R21 ;  /* 0x000000ffff0f7224 */ /* 0x000fce00078e0015 */
.L_x_988:
[----:B------:R-:W-:Y:S05]  /*0c60*/  BSYNC.RECONVERGENT B0 ;  /* 0x0000000000007941 */ /* 0x000fea0003800200 */
.L_x_987:
[----:B------:R-:W-:Y:S01]  /*0c70*/  DSETP.GT.AND P0, PT, R14, 189, PT ;  /* 0x4067a0000e00742a */ /* 0x000fe20003f04000 */
[----:B------:R-:W1:Y:S01]  /*0c80*/  LDC.64 R16, c[0x0][0x390] ;  /* 0x0000e400ff107b82 */ /* 0x000e620000000a00 */
[----:B------:R-:W-:Y:S04]  /*0c90*/  BSSY.RECONVERGENT B0, `(.L_x_989) ;  /* 0x000003d000007945 */ /* 0x000fe80003800200 */
[----:B------:R-:W-:Y:S02]  /*0ca0*/  FSEL R14, R14, 4.5681371879657817203e-11, !P0 ;  /* 0x2e48e8a70e0e7808 */ /* 0x000fe40004000000 */
[----:B------:R-:W-:-:S06]  /*0cb0*/  FSEL R15, R15, 3.6191403865814208984, !P0 ;  /* 0x40679fff0f0f7808 */ /* 0x000fcc0004000000 */
[----:B------:R-:W-:-:S06]  /*0cc0*/  DSETP.GEU.AND P0, PT, R14, RZ, PT ;  /* 0x000000ff0e00722a */ /* 0x000fcc0003f0e000 */
[----:B------:R-:W-:Y:S02]  /*0cd0*/  FSEL R18, R14, -1.88909656517717734413e+26, P0 ;  /* 0xeb1c432d0e127808 */ /* 0x000fe40000000000 */
[----:B------:R-:W-:Y:S02]  /*0ce0*/  FSEL R19, R15, 0.60239994525909423828, P0 ;  /* 0x3f1a36e20f137808 */ /* 0x000fe40000000000 */
[----:B------:R-:W0:Y:S02]  /*0cf0*/  LDC.64 R14, c[0x0][0x398] ;  /* 0x0000e600ff0e7b82 */ /* 0x000e240000000a00 */
[----:B------:R-:W-:Y:S08]  /*0d00*/  F2I.F64.FLOOR R28, R18 ;  /* 0x00000012001c7311 */ /* 0x000ff00000305100 */
[----:B------:R-:W5:Y:S02]  /*0d10*/  F2I.F64.CEIL R29, R18 ;  /* 0x00000012001d7311 */ /* 0x000f640000309100 */
[----:B-----5:R-:W-:-:S13]  /*0d20*/  ISETP.NE.AND P0, PT, R28, R29, PT ;  /* 0x0000001d1c00720c */ /* 0x020fda0003f05270 */
[----:B-1----:R-:W-:Y:S05]  /*0d30*/  @!P0 BRA `(.L_x_990) ;  /* 0x0000000000908947 */ /* 0x002fea0003800000 */
[----:B------:R1:W5:Y:S01]  /*0d40*/  I2F.F64 R24, R29 ;  /* 0x0000001d00187312 */ /* 0x0003620000201c00 */
[----:B------:R-:W-:-:S04]  /*0d50*/  IMAD.IADD R0, R26, 0x1, R29 ;  /* 0x000000011a007824 */ /* 0x000fc800078e021d */
[----:B---3--:R-:W-:-:S03]  /*0d60*/  IMAD.WIDE R22, R0, 0x8, R6 ;  /* 0x0000000800167825 */ /* 0x008fc600078e0206 */
[----:B------:R-:W3:Y:S01]  /*0d70*/  I2F.F64 R20, R28 ;  /* 0x0000001c00147312 */ /* 0x000ee20000201c00 */
[----:B-1----:R-:W-:Y:S02]  /*0d80*/  IADD3 R29, PT, PT, R26, R28, RZ ;  /* 0x0000001c1a1d7210 */ /* 0x002fe40007ffe0ff */
[----:B------:R-:W2:Y:S01]  /*0d90*/  LDG.E.64 R22, desc[UR4][R22.64] ;  /* 0x0000000416167981 */ /* 0x000ea2000c1e1b00 */
[C---:B-----5:R-:W-:Y:S02]  /*0da0*/  DADD R24, -R18.reuse, R24 ;  /* 0x0000000012187229 */ /* 0x060fe40000000118 */
[----:B---3--:R-:W-:Y:S01]  /*0db0*/  DADD R18, R18, -R20 ;  /* 0x0000000012127229 */ /* 0x008fe20000000814 */
[----:B------:R-:W-:-:S06]  /*0dc0*/  IMAD.WIDE R20, R29, 0x8, R6 ;  /* 0x000000081d147825 */ /* 0x000fcc00078e0206 */
[----:B------:R-:W3:Y:S01]  /*0dd0*/  LDG.E.64 R20, desc[UR4][R20.64] ;  /* 0x0000000414147981 */ /* 0x000ee2000c1e1b00 */
[----:B--2---:R-:W-:-:S08]  /*0de0*/  DMUL R22, R22, R18 ;  /* 0x0000001216167228 */ /* 0x004fd00000000000 */
[----:B---3--:R-:W-:Y:S01]  /*0df0*/  DFMA R22, R20, R24, R22 ;  /* 0x000000181416722b */ /* 0x008fe20000000016 */
[----:B0-----:R-:W-:-:S06]  /*0e00*/  IMAD.WIDE R20, R27, 0x8, R10 ;  /* 0x000000081b147825 */ /* 0x001fcc00078e020a */
[----:B------:R4:W-:Y:S02]  /*0e10*/  STG.E.64 desc[UR4][R20.64], R22 ;  /* 0x0000001614007986 */ /* 0x0009e4000c101b04 */
[----:B----4-:R-:W-:-:S04]  /*0e20*/  IMAD.WIDE R22, R0, 0x8, R4 ;  /* 0x0000000800167825 */ /* 0x010fc800078e0204 */
[----:B------:R-:W-:Y:S02]  /*0e30*/  IMAD.WIDE R20, R29, 0x8, R4 ;  /* 0x000000081d147825 */ /* 0x000fe400078e0204 */
[----:B------:R-:W2:Y:S04]  /*0e40*/  LDG.E.64 R22, desc[UR4][R22.64] ;  /* 0x0000000416167981 */ /* 0x000ea8000c1e1b00 */
[----:B------:R-:W3:Y:S01]  /*0e50*/  LDG.E.64 R20, desc[UR4][R20.64] ;  /* 0x0000000414147981 */ /* 0x000ee2000c1e1b00 */
[----:B--2---:R-:W-:-:S08]  /*0e60*/  DMUL R22, R18, R22 ;  /* 0x0000001612167228 */ /* 0x004fd00000000000 */
[----:B---3--:R-:W-:-:S07]  /*0e70*/  DFMA R22, R24, R20, R22 ;  /* 0x000000141816722b */ /* 0x008fce0000000016 */
[----:B------:R0:W-:Y:S02]  /*0e80*/  STG.E.64 desc[UR4][R12.64], R22 ;  /* 0x000000160c007986 */ /* 0x0001e4000c101b04 */
[----:B0-----:R-:W-:-:S04]  /*0e90*/  IMAD.WIDE R12, R0, 0x8, R16 ;  /* 0x00000008000c7825 */ /* 0x001fc800078e0210 */
[----:B------:R-:W-:Y:S02]  /*0ea0*/  IMAD.WIDE R16, R29, 0x8, R16 ;  /* 0x000000081d107825 */ /* 0x000fe400078e0210 */
[----:B------:R-:W2:Y:S04]  /*0eb0*/  LDG.E.64 R12, desc[UR4][R12.64] ;  /* 0x000000040c0c7981 */ /* 0x000ea8000c1e1b00 */
[----:B------:R-:W3:Y:S01]  /*0ec0*/  LDG.E.64 R16, desc[UR4][R16.64] ;  /* 0x0000000410107981 */ /* 0x000ee2000c1e1b00 */
[----:B--2---:R-:W-:Y:S01]  /*0ed0*/  DMUL R20, R18, R12 ;  /* 0x0000000c12147228 */ /* 0x004fe20000000000 */
[----:B------:R-:W-:-:S07]  /*0ee0*/  IMAD.WIDE R12, R0, 0x8, R14 ;  /* 0x00000008000c7825 */ /* 0x000fce00078e020e */
[----:B---3--:R-:W-:Y:S01]  /*0ef0*/  DFMA R20, R24, R16, R20 ;  /* 0x000000101814722b */ /* 0x008fe20000000014 */
[----:B------:R-:W-:-:S06]  /*0f00*/  IMAD.WIDE R16, R27, 0x8, R8 ;  /* 0x000000081b107825 */ /* 0x000fcc00078e0208 */
[----:B------:R0:W-:Y:S01]  /*0f10*/  STG.E.64 desc[UR4][R16.64], R20 ;  /* 0x0000001410007986 */ /* 0x0001e2000c101b04 */
[----:B------:R-:W-:-:S06]  /*0f20*/  IMAD.WIDE R14, R29, 0x8, R14 ;  /* 0x000000081d0e7825 */ /* 0x000fcc00078e020e */
[----:B------:R-:W2:Y:S04]  /*0f30*/  LDG.E.64 R14, desc[UR4][R14.64] ;  /* 0x000000040e0e7981 */ /* 0x000ea8000c1e1b00 */
[----:B0-----:R-:W3:Y:S02]  /*0f40*/  LDG.E.64 R20, desc[UR4][R12.64] ;  /* 0x000000040c147981 */ /* 0x001ee4000c1e1b00 */
[----:B---3--:R-:W-:-:S08]  /*0f50*/  DMUL R18, R18, R20 ;  /* 0x0000001412127228 */ /* 0x008fd00000000000 */
[----:B--2---:R-:W-:Y:S01]  /*0f60*/  DFMA R24, R24, R14, R18 ;  /* 0x0000000e1818722b */ /* 0x004fe20000000012 */
[----:B------:R-:W-:Y:S10]  /*0f70*/  BRA `(.L_x_991) ;  /* 0x0000000000387947 */ /* 0x000ff40003800000 */
.L_x_990:
[----:B------:R-:W-:-:S04]  /*0f80*/  IMAD R25, R2, 0xbe, R28 ;  /* 0x000000be02197824 */ /* 0x000fc800078e021c */
[----:B---3--:R-:W-:-:S06]  /*0f90*/  IMAD.WIDE R18, R25, 0x8, R6 ;  /* 0x0000000819127825 */ /* 0x008fcc00078e0206 */
[----:B------:R-:W3:Y:S01]  /*0fa0*/  LDG.E.64 R18, desc[UR4][R18.64] ;  /* 0x0000000412127981 */ /* 0x000ee2000c1e1b00 */
[----:B0-----:R-:W-:-:S04]  /*0fb0*/  IMAD.WIDE R20, R27, 0x8, R10 ;  /* 0x000000081b147825 */ /* 0x001fc800078e020a */
[C---:B----4-:R-:W-:Y:S01]  /*0fc0*/  IMAD.WIDE R22, R25.reuse, 0x8, R4 ;  /* 0x0000000819167825 */ /* 0x050fe200078e0204 */
[----:B---3--:R0:W-:Y:S05]  /*0fd0*/  STG.E.64 desc[UR4][R20.64], R18 ;  /* 0x0000001214007986 */ /* 0x0081ea000c101b04 */
[----:B------:R-:W3:Y:S01]  /*0fe0*/  LDG.E.64 R22, desc[UR4][R22.64] ;  /* 0x0000000416167981 */ /* 0x000ee2000c1e1b00 */
[----:B------:R-:W-:-:S03]  /*0ff0*/  IMAD.WIDE R16, R25, 0x8, R16 ;  /* 0x0000000819107825 */ /* 0x000fc600078e0210 */
[----:B---3--:R0:W-:Y:S04]  /*1000*/  STG.E.64 desc[UR4][R12.64], R22 ;  /* 0x000000160c007986 */ /* 0x0081e8000c101b04 */
[----:B------:R-:W3:Y:S01]  /*1010*/  LDG.E.64 R16, desc[UR4][R16.64] ;  /* 0x0000000410107981 */ /* 0x000ee2000c1e1b00 */
[----:B--2---:R-:W-:-:S04]  /*1020*/  IMAD.WIDE R28, R27, 0x8, R8 ;  /* 0x000000081b1c7825 */ /* 0x004fc800078e0208 */
[----:B------:R-:W-:Y:S01]  /*1030*/  IMAD.WIDE R14, R25, 0x8, R14 ;  /* 0x00000008190e7825 */ /* 0x000fe200078e020e */
[----:B---3--:R0:W-:Y:S04]  /*1040*/  STG.E.64 desc[UR4][R28.64], R16 ;  /* 0x000000101c007986 */ /* 0x0081e8000c101b04 */
[----:B------:R0:W5:Y:S02]  /*1050*/  LDG.E.64 R24, desc[UR4][R14.64] ;  /* 0x000000040e187981 */ /* 0x000164000c1e1b00 */
.L_x_991:
[----:B------:R-:W-:Y:S05]  /*1060*/  BSYNC.RECONVERGENT B0 ;  /* 0x0000000000007941 */ /* 0x000fea0003800200 */
.L_x_989:
[----:B0-----:R-:W0:Y:S02]  /*1070*/  LDC.64 R12, c[0x0][0x3b8] ;  /* 0x0000ee00ff0c7b82 */ /* 0x001e240000000a00 */
[----:B0-----:R-:W-:-:S04]  /*1080*/  IMAD.WIDE R12, R27, 0x8, R12 ;  /* 0x000000081b0c7825 */ /* 0x001fc800078e020c */
[----:B------:R-:W-:Y:S01]  /*1090*/  VIADD R27, R27, 0x1 ;  /* 0x000000011b1b7836 */ /* 0x000fe20000000000 */
[----:B-----5:R1:W-:Y:S01]  /*10a0*/  STG.E.64 desc[UR4][R12.64], R24 ;  /* 0x000000180c007986 */ /* 0x0203e2000c101b04 */
[----:B------:R-:W-:Y:S05]  /*10b0*/  @P1 BRA `(.L_x_992) ;  /* 0xfffffff000301947 */ /* 0x000fea000383ffff */
[----:B------:R-:W-:Y:S05]  /*10c0*/  EXIT ;  /* 0x000000000000794d */ /* 0x000fea0003800000 */
        .weak           $__internal_20_$__cuda_sm20_div_rn_f64_full
        .type           $__internal_20_$__cuda_sm20_div_rn_f64_full,@function
        .size           $__internal_20_$__cuda_sm20_div_rn_f64_full,(.L_x_1202 - $__internal_20_$__cuda_sm20_div_rn_f64_full)
$__internal_20_$__cuda_sm20_div_rn_f64_full:
[----:B------:R-:W-:Y:S01]  /*10d0*/  MOV R15, R19 ;  /* 0x00000013000f7202 */ /* 0x000fe20000000f00 */
[----:B------:R-:W-:Y:S02]  /*10e0*/  HFMA2 R17, -RZ, RZ, 1.9931640625, -0.0027332305908203125 ;  /* 0x3ff99999ff117431 */ /* 0x000fe400000001ff */
[----:B------:R-:W-:Y:S01]  /*10f0*/  IMAD.MOV.U32 R29, RZ, RZ, 0x1ca00000 ;  /* 0x1ca00000ff1d7424 */ /* 0x000fe200078e00ff */
[----:B------:R-:W-:Y:S01]  /*1100*/  MOV R20, 0x1 ;  /* 0x0000000100147802 */ /* 0x000fe20000000f00 */
[----:B------:R-:W-:Y:S01]  /*1110*/  IMAD.MOV.U32 R14, RZ, RZ, R18 ;  /* 0x000000ffff0e7224 */ /* 0x000fe200078e0012 */
[C---:B------:R-:W-:Y:S01]  /*1120*/  FSETP.GEU.AND P2, PT, |R15|.reuse, 1.469367938527859385e-39, PT ;  /* 0x001000000f00780b */ /* 0x040fe20003f4e200 */
[----:B------:R-:W-:Y:S01]  /*1130*/  IMAD.MOV.U32 R16, RZ, RZ, -0x66666666 ;  /* 0x9999999aff107424 */ /* 0x000fe200078e00ff */
[----:B------:R-:W-:Y:S01]  /*1140*/  LOP3.LUT R28, R15, 0x7ff00000, RZ, 0xc0, !PT ;  /* 0x7ff000000f1c7812 */ /* 0x000fe200078ec0ff */
[----:B------:R-:W0:Y:S01]  /*1150*/  MUFU.RCP64H R21, R17 ;  /* 0x0000001100157308 */ /* 0x000e220000001800 */
[----:B------:R-:W-:Y:S01]  /*1160*/  IMAD.MOV.U32 R18, RZ, RZ, R14 ;  /* 0x000000ffff127224 */ /* 0x000fe200078e000e */
[----:B------:R-:W-:Y:S01]  /*1170*/  BSSY.RECONVERGENT B1, `(.L_x_993) ;  /* 0x0000043000017945 */ /* 0x000fe20003800200 */
[----:B------:R-:W-:-:S04]  /*1180*/  ISETP.GE.U32.AND P0, PT, R28, 0x3fb00000, PT ;  /* 0x3fb000001c00780c */ /* 0x000fc80003f06070 */
[----:B------:R-:W-:-:S04]  /*1190*/  SEL R29, R29, 0x63400000, !P0 ;  /* 0x634000001d1d7807 */ /* 0x000fc80004000000 */
[C-C-:B------:R-:W-:Y:S02]  /*11a0*/  @!P2 LOP3.LUT R22, R29.reuse, 0x80000000, R15.reuse, 0xf8, !PT ;  /* 0x800000001d16a812 */ /* 0x140fe400078ef80f */
[----:B------:R-:W-:Y:S02]  /*11b0*/  LOP3.LUT R19, R29, 0x800fffff, R15, 0xf8, !PT ;  /* 0x800fffff1d137812 */ /* 0x000fe400078ef80f */
[----:B------:R-:W-:Y:S01]  /*11c0*/  @!P2 LOP3.LUT R23, R22, 0x100000, RZ, 0xfc, !PT ;  /* 0x001000001617a812 */ /* 0x000fe200078efcff */
[----:B------:R-:W-:-:S06]  /*11d0*/  @!P2 IMAD.MOV.U32 R22, RZ, RZ, RZ ;  /* 0x000000ffff16a224 */ /* 0x000fcc00078e00ff */
[----:B------:R-:W-:Y:S02]  /*11e0*/  @!P2 DFMA R18, R18, 2, -R22 ;  /* 0x400000001212a82b */ /* 0x000fe40000000816 */
        /* <DEDUP_REMOVED lines=8> */
[----:B------:R-:W-:Y:S01]  /*1270*/  IMAD.MOV.U32 R22, RZ, RZ, R28 ;  /* 0x000000ffff167224 */ /* 0x000fe200078e001c */
[----:B------:R-:W-:Y:S02]  /*1280*/  @!P2 LOP3.LUT R22, R19, 0x7ff00000, RZ, 0xc0, !PT ;  /* 0x7ff000001316a812 */ /* 0x000fe400078ec0ff */
[----:B------:R-:W-:-:S03]  /*1290*/  MOV R23, 0x3fb00000 ;  /* 0x3fb0000000177802 */ /* 0x000fc60000000f00 */
[----:B------:R-:W-:-:S05]  /*12a0*/  VIADD R20, R22, 0xffffffff ;  /* 0xffffffff16147836 */ /* 0x000fca0000000000 */
[----:B------:R-:W-:Y:S01]  /*12b0*/  ISETP.GT.U32.AND P0, PT, R20, 0x7feffffe, PT ;  /* 0x7feffffe1400780c */ /* 0x000fe20003f04070 */
[----:B------:R-:W-:-:S05]  /*12c0*/  VIADD R20, R23, 0xffffffff ;  /* 0xffffffff17147836 */ /* 0x000fca0000000000 */
[----:B------:R-:W-:-:S13]  /*12d0*/  ISETP.GT.U32.OR P0, PT, R20, 0x7feffffe, P0 ;  /* 0x7feffffe1400780c */ /* 0x000fda0000704470 */
[----:B------:R-:W-:Y:S05]  /*12e0*/  @P0 BRA `(.L_x_994) ;  /* 0x0000000000680947 */ /* 0x000fea0003800000 */
[----:B------:R-:W-:Y:S02]  /*12f0*/  IMAD.MOV.U32 R15, RZ, RZ, 0x3fb00000 ;  /* 0x3fb00000ff0f7424 */ /* 0x000fe400078e00ff */
[----:B------:R-:W-:-:S03]  /*1300*/  IMAD.MOV.U32 R14, RZ, RZ, RZ ;  /* 0x000000ffff0e7224 */ /* 0x000fc600078e00ff */
[----:B------:R-:W-:-:S04]  /*1310*/  VIADDMNMX R28, R28, -R15, 0xb9600000, !PT ;  /* 0xb96000001c1c7446 */ /* 0x000fc8000780090f */
[----:B------:R-:W-:-:S04]  /*1320*/  VIMNMX R28, PT, PT, R28, 0x46a00000, PT ;  /* 0x46a000001c1c7848 */ /* 0x000fc80003fe0100 */
[----:B------:R-:W-:-:S05]  /*1330*/  IADD3 R29, PT, PT, -R29, R28, RZ ;  /* 0x0000001c1d1d7210 */ /* 0x000fca0007ffe1ff */
[----:B------:R-:W-:-:S06]  /*1340*/  VIADD R15, R29, 0x7fe00000 ;  /* 0x7fe000001d0f7836 */ /* 0x000fcc0000000000 */
[----:B------:R-:W-:-:S10]  /*1350*/  DMUL R20, R24, R14 ;  /* 0x0000000e18147228 */ /* 0x000fd40000000000 */
[----:B------:R-:W-:-:S13]  /*1360*/  FSETP.GTU.AND P0, PT, |R21|, 1.469367938527859385e-39, PT ;  /* 0x001000001500780b */ /* 0x000fda0003f0c200 */
[----:B------:R-:W-:Y:S05]  /*1370*/  @P0 BRA `(.L_x_995) ;  /* 0x0000000000880947 */ /* 0x000fea0003800000 */
[----:B------:R-:W-:-:S06]  /*1380*/  DFMA R16, R24, -R16, R18 ;  /* 0x800000101810722b */ /* 0x000fcc0000000012 */
[----:B------:R-:W-:-:S04]  /*1390*/  MOV R16, RZ ;  /* 0x000000ff00107202 */ /* 0x000fc80000000f00 */
        /* <DEDUP_REMOVED lines=15> */
.L_x_994:
        /* <DEDUP_REMOVED lines=10> */
[----:B------:R-:W-:Y:S01]  /*1530*/  @P0 LOP3.LUT R14, R21, 0x7ff00000, RZ, 0xfc, !PT ;  /* 0x7ff00000150e0812 */ /* 0x000fe200078efcff */
[----:B------:R-:W-:Y:S01]  /*1540*/  @!P0 IMAD.MOV.U32 R20, RZ, RZ, RZ ;  /* 0x000000ffff148224 */ /* 0x000fe200078e00ff */
[----:B------:R-:W-:-:S03]  /*1550*/  @P0 MOV R20, RZ ;  /* 0x000000ff00140202 */ /* 0x000fc60000000f00 */
[----:B------:R-:W-:Y:S01]  /*1560*/  @P0 IMAD.MOV.U32 R21, RZ, RZ, R14 ;  /* 0x000000ffff150224 */ /* 0x000fe200078e000e */
[----:B------:R-:W-:Y:S06]  /*1570*/  BRA `(.L_x_995) ;  /* 0x0000000000087947 */ /* 0x000fec0003800000 */
.L_x_996:
[----:B------:R-:W-:Y:S01]  /*1580*/  LOP3.LUT R21, R15, 0x80000, RZ, 0xfc, !PT ;  /* 0x000800000f157812 */ /* 0x000fe200078efcff */
[----:B------:R-:W-:-:S07]  /*1590*/  IMAD.MOV.U32 R20, RZ, RZ, R14 ;  /* 0x000000ffff147224 */ /* 0x000fce00078e000e */
.L_x_995:
[----:B------:R-:W-:Y:S05]  /*15a0*/  BSYNC.RECONVERGENT B1 ;  /* 0x0000000000017941 */ /* 0x000fea0003800200 */
.L_x_993:
[----:B------:R-:W-:Y:S01]  /*15b0*/  MOV R14, R0 ;  /* 0x00000000000e7202 */ /* 0x000fe20000000f00 */
[----:B------:R-:W-:-:S04]  /*15c0*/  IMAD.MOV.U32 R15, RZ, RZ, 0x0 ;  /* 0x00000000ff0f7424 */ /* 0x000fc800078e00ff */
[----:B------:R-:W-:Y:S05]  /*15d0*/  RET.REL.NODEC R14 `(_Z16cap_interpol_isoPdS_S_S_S_S_S_S_S_iii) ;  /* 0xffffffe80e887950 */ /* 0x000fea0003c3ffff */
.L_x_997:
        /* <DEDUP_REMOVED lines=10> */
.L_x_1202:


//--------------------- .text._Z13opac_interpolPdS_S_S_S_S_S_iiiidi --------------------------
	.section	.text._Z13opac_interpolPdS_S_S_S_S_S_iiiidi,"ax",@progbits
	.align	128
        .global         _Z13opac_interpolPdS_S_S_S_S_S_iiiidi
        .type           _Z13opac_interpolPdS_S_S_S_S_S_iiiidi,@function
        .size           _Z13opac_interpolPdS_S_S_S_S_S_iiiidi,(.L_x_1203 - _Z13opac_interpolPdS_S_S_S_S_S_iiiidi)
        .other          _Z13opac_interpolPdS_S_S_S_S_S_iiiidi,@"STO_CUDA_ENTRY STV_DEFAULT"
_Z13opac_interpolPdS_S_S_S_S_S_iiiidi:
.text._Z13opac_interpolPdS_S_S_S_S_S_iiiidi:
        /* <DEDUP_REMOVED lines=8> */
[----:B------:R-:W1:Y:S01]  /*0080*/  S2UR UR4, SR_CTAID.X ;  /* 0x00000000000479c3 */ /* 0x000e620000002500 */
[----:B0-----:R-:W-:-:S05]  /*0090*/  IMAD R0, R5, UR5, R0 ;  /* 0x0000000505007c24 */ /* 0x001fca000f8e0200 */
[----:B--2---:R-:W-:Y:S01]  /*00a0*/  ISETP.GE.AND P0, PT, R0, UR6, PT ;  /* 0x0000000600007c0c */ /* 0x004fe2000bf06270 */
[----:B-1----:R-:W-:-:S05]  /*00b0*/  IMAD R3, R2, UR4, R3 ;  /* 0x0000000402037c24 */ /* 0x002fca000f8e0203 */
[----:B---3--:R-:W-:-:S13]  /*00c0*/  ISETP.GE.OR P0, PT, R3, UR7, P0 ;  /* 0x0000000703007c0c */ /* 0x008fda0008706670 */
[----:B------:R-:W-:Y:S05]  /*00d0*/  @P0 EXIT ;  /* 0x000000000000094d */ /* 0x000fea0003800000 */
[----:B------:R-:W0:Y:S01]  /*00e0*/  MUFU.RCP64H R7, 3 ;  /* 0x4008000000077908 */ /* 0x000e220000001800 */
[----:B------:R-:W-:Y:S01]  /*00f0*/  IMAD.MOV.U32 R10, RZ, RZ, 0x0 ;  /* 0x00000000ff0a7424 */ /* 0x000fe200078e00ff */
[----:B------:R-:W1:Y:S01]  /*0100*/  LDCU.64 UR12, c[0x0][0x358] ;  /* 0x00006b00ff0c77ac */ /* 0x000e620008000a00 */
[----:B------:R-:W-:Y:S02]  /*0110*/  IMAD.MOV.U32 R11, RZ, RZ, 0x40080000 ;  /* 0x40080000ff0b7424 */ /* 0x000fe400078e00ff */
[----:B------:R-:W-:-:S06]  /*0120*/  IMAD.MOV.U32 R6, RZ, RZ, 0x1 ;  /* 0x00000001ff067424 */ /* 0x000fcc00078e00ff */
[----:B0-----:R-:W-:-:S08]  /*0130*/  DFMA R4, R6, -R10, 1 ;  /* 0x3ff000000604742b */ /* 0x001fd0000000080a */
[----:B------:R-:W-:Y:S02]  /*0140*/  DFMA R8, R4, R4, R4 ;  /* 0x000000040408722b */ /* 0x000fe40000000004 */
[----:B------:R-:W0:Y:S06]  /*0150*/  I2F.F64 R4, UR7 ;  /* 0x0000000700047d12 */ /* 0x000e2c0008201c00 */
[----:B------:R-:W-:-:S08]  /*0160*/  DFMA R8, R6, R8, R6 ;  /* 0x000000080608722b */ /* 0x000fd00000000006 */
[----:B------:R-:W-:Y:S02]  /*0170*/  DFMA R10, R8, -R10, 1 ;  /* 0x3ff00000080a742b */ /* 0x000fe4000000080a */
[----:B0-----:R-:W-:-:S06]  /*0180*/  DADD R6, R4, R4 ;  /* 0x0000000004067229 */ /* 0x001fcc0000000004 */
[----:B------:R-:W-:-:S04]  /*0190*/  DFMA R10, R8, R10, R8 ;  /* 0x0000000a080a722b */ /* 0x000fc80000000008 */
[----:B------:R-:W-:-:S04]  /*01a0*/  FSETP.GEU.AND P1, PT, |R7|, 6.5827683646048100446e-37, PT ;  /* 0x036000000700780b */ /* 0x000fc80003f2e200 */
[----:B------:R-:W-:-:S08]  /*01b0*/  DMUL R4, R6, R10 ;  /* 0x0000000a06047228 */ /* 0x000fd00000000000 */
[----:B------:R-:W-:-:S08]  /*01c0*/  DFMA R8, R4, -3, R6 ;  /* 0xc00800000408782b */ /* 0x000fd00000000006 */
[----:B------:R-:W-:-:S10]  /*01d0*/  DFMA R4, R10, R8, R4 ;  /* 0x000000080a04722b */ /* 0x000fd40000000004 */
[----:B------:R-:W-:-:S05]  /*01e0*/  FFMA R2, RZ, 2.125, R5 ;  /* 0x40080000ff027823 */ /* 0x000fca0000000005 */
[----:B------:R-:W-:-:S13]  /*01f0*/  FSETP.GT.AND P0, PT, |R2|, 1.469367938527859385e-39, PT ;  /* 0x001000000200780b */ /* 0x000fda0003f04200 */
[----:B-1----:R-:W-:Y:S05]  /*0200*/  @P0 BRA P1, `(.L_x_998) ;  /* 0x0000000000200947 */ /* 0x002fea0000800000 */
[----:B------:R-:W-:Y:S01]  /*0210*/  IMAD.MOV.U32 R18, RZ, RZ, R6 ;  /* 0x000000ffff127224 */ /* 0x000fe200078e0006 */
[----:B------:R-:W-:Y:S01]  /*0220*/  MOV R24, 0x270 ;  /* 0x0000027000187802 */ /* 0x000fe20000000f00 */
[----:B------:R-:W-:Y:S02]  /*0230*/  IMAD.MOV.U32 R19, RZ, RZ, R7 ;  /* 0x000000ffff137224 */ /* 0x000fe400078e0007 */
[----:B------:R-:W-:Y:S02]  /*0240*/  IMAD.MOV.U32 R16, RZ, RZ, RZ ;  /* 0x000000ffff107224 */ /* 0x000fe400078e00ff */
[----:B------:R-:W-:-:S07]  /*0250*/  IMAD.MOV.U32 R17, RZ, RZ, 0x40080000 ;  /* 0x40080000ff117424 */ /* 0x000fce00078e00ff */
[----:B------:R-:W-:Y:S05]  /*0260*/  CALL.REL.NOINC `($__internal_21_$__cuda_sm20_div_rn_f64_full) ;  /* 0x0000006c00207944 */ /* 0x000fea0003c00000 */
[----:B------:R-:W-:Y:S02]  /*0270*/  IMAD.MOV.U32 R4, RZ, RZ, R6 ;  /* 0x000000ffff047224 */ /* 0x000fe400078e0006 */
[----:B------:R-:W-:-:S07]  /*0280*/  IMAD.MOV.U32 R5, RZ, RZ, R7 ;  /* 0x000000ffff057224 */ /* 0x000fce00078e0007 */
.L_x_998:
[----:B------:R-:W0:Y:S08]  /*0290*/  LDC.64 R8, c[0x0][0x398] ;  /* 0x0000e600ff087b82 */ /* 0x000e300000000a00 */
[----:B------:R-:W0:Y:S08]  /*02a0*/  LDC.64 R12, c[0x0][0x3b8] ;  /* 0x0000ee00ff0c7b82 */ /* 0x000e300000000a00 */
[----:B------:R-:W1:Y:S01]  /*02b0*/  LDC.64 R6, c[0x0][0x388] ;  /* 0x0000e200ff067b82 */ /* 0x000e620000000a00 */
[----:B0-----:R-:W-:-:S06]  /*02c0*/  IMAD.WIDE R8, R12, 0x8, R8 ;  /* 0x000000080c087825 */ /* 0x001fcc00078e0208 */
[----:B------:R-:W2:Y:S01]  /*02d0*/  LDG.E.64 R8, desc[UR12][R8.64+-0x8] ;  /* 0xfffff80c08087981 */ /* 0x000ea2000c1e1b00 */
[----:B------:R-:W0:Y:S01]  /*02e0*/  LDC.64 R20, c[0x0][0x388] ;  /* 0x0000e200ff147b82 */ /* 0x000e220000000a00 */
[----:B-1----:R-:W-:-:S06]  /*02f0*/  IMAD.WIDE R6, R13, 0x8, R6 ;  /* 0x000000080d067825 */ /* 0x002fcc00078e0206 */
[----:B------:R-:W3:Y:S04]  /*0300*/  LDG.E.64 R6, desc[UR12][R6.64+-0x8] ;  /* 0xfffff80c06067981 */ /* 0x000ee8000c1e1b00 */
[----:B0-----:R-:W3:Y:S01]  /*0310*/  LDG.E.64 R20, desc[UR12][R20.64] ;  /* 0x0000000c14147981 */ /* 0x001ee2000c1e1b00 */
[----:B------:R-:W0:Y:S01]  /*0320*/  F2I.S64.F64 R4, R4 ;  /* 0x0000000400047311 */ /* 0x000e220000301900 */
[----:B------:R-:W-:Y:S01]  /*0330*/  IMAD.MOV.U32 R23, RZ, RZ, -0x3ff ;  /* 0xfffffc01ff177424 */ /* 0x000fe200078e00ff */
[----:B--2---:R-:W-:Y:S01]  /*0340*/  ISETP.GT.AND P0, PT, R9, 0xfffff, PT ;  /* 0x000fffff0900780c */ /* 0x004fe20003f04270 */
[--C-:B------:R-:W-:Y:S01]  /*0350*/  IMAD.MOV.U32 R11, RZ, RZ, R9.reuse ;  /* 0x000000ffff0b7224 */ /* 0x100fe200078e0009 */
[----:B------:R-:W-:Y:S01]  /*0360*/  MOV R10, R8 ;  /* 0x00000008000a7202 */ /* 0x000fe20000000f00 */
[----:B------:R-:W-:-:S10]  /*0370*/  IMAD.MOV.U32 R12, RZ, RZ, R9 ;  /* 0x000000ffff0c7224 */ /* 0x000fd400078e0009 */
[----:B------:R-:W-:-:S10]  /*0380*/  @!P0 DMUL R10, R10, 1.80143985094819840000e+16 ;  /* 0x435000000a0a8828 */ /* 0x000fd40000000000 */
[----:B------:R-:W-:-:S04]  /*0390*/  @!P0 IMAD.MOV.U32 R12, RZ, RZ, R11 ;  /* 0x000000ffff0c8224 */ /* 0x000fc800078e000b */
[----:B------:R-:W-:-:S05]  /*03a0*/  VIADD R2, R12, 0xffffffff ;  /* 0xffffffff0c027836 */ /* 0x000fca0000000000 */
[----:B------:R-:W-:Y:S01]  /*03b0*/  ISETP.GT.U32.AND P1, PT, R2, 0x7feffffe, PT ;  /* 0x7feffffe0200780c */ /* 0x000fe20003f24070 */
[----:B---3--:R-:W-:Y:S01]  /*03c0*/  DADD R6, R6, -R20 ;  /* 0x0000000006067229 */ /* 0x008fe20000000814 */
[----:B------:R-:W-:Y:S02]  /*03d0*/  IMAD.MOV.U32 R14, RZ, RZ, R8 ;  /* 0x000000ffff0e7224 */ /* 0x000fe400078e0008 */
[----:B0-----:R-:W-:Y:S02]  /*03e0*/  IMAD.MOV.U32 R2, RZ, RZ, R4 ;  /* 0x000000ffff027224 */ /* 0x001fe400078e0004 */
[----:B------:R-:W-:Y:S02]  /*03f0*/  @!P0 IMAD.MOV.U32 R23, RZ, RZ, -0x435 ;  /* 0xfffffbcbff178424 */ /* 0x000fe400078e00ff */
[----:B------:R-:W-:-:S05]  /*0400*/  @!P0 IMAD.MOV.U32 R14, RZ, RZ, R10 ;  /* 0x000000ffff0e8224 */ /* 0x000fca00078e000a */
[----:B------:R-:W-:Y:S05]  /*0410*/  @P1 BRA `(.L_x_999) ;  /* 0x0000000400001947 */ /* 0x000fea0003800000 */
[----:B------:R-:W-:Y:S01]  /*0420*/  LOP3.LUT R4, R12, 0xfffff, RZ, 0xc0, !PT ;  /* 0x000fffff0c047812 */ /* 0x000fe200078ec0ff */
[----:B------:R-:W-:Y:S01]  /*0430*/  IMAD.MOV.U32 R8, RZ, RZ, RZ ;  /* 0x000000ffff087224 */ /* 0x000fe200078e00ff */
[----:B------:R-:W-:Y:S01]  /*0440*/  UMOV UR4, 0x3ae80f1e ;  /* 0x3ae80f1e00047882 */ /* 0x000fe20000000000 */
[----:B------:R-:W-:Y:S01]  /*0450*/  IMAD.MOV.U32 R18, RZ, RZ, -0x748574fc ;  /* 0x8b7a8b04ff127424 */ /* 0x000fe200078e00ff */
[----:B------:R-:W-:Y:S01]  /*0460*/  LOP3.LUT R15, R4, 0x3ff00000, RZ, 0xfc, !PT ;  /* 0x3ff00000040f7812 */ /* 0x000fe200078efcff */
[----:B------:R-:W-:Y:S01]  /*0470*/  IMAD.MOV.U32 R19, RZ, RZ, 0x3ed0ee25 ;  /* 0x3ed0ee25ff137424 */ /* 0x000fe200078e00ff */
[----:B------:R-:W-:Y:S01]  /*0480*/  UMOV UR5, 0x3eb1380b ;  /* 0x3eb1380b00057882 */ /* 0x000fe20000000000 */
[----:B------:R-:W-:Y:S01]  /*0490*/  LEA.HI R23, R12, R23, RZ, 0xc ;  /* 0x000000170c177211 */ /* 0x000fe200078f60ff */
[----:B------:R-:W-:Y:S01]  /*04a0*/  UMOV UR6, 0x80000000 ;  /* 0x8000000000067882 */ /* 0x000fe20000000000 */
[----:B------:R-:W-:Y:S01]  /*04b0*/  ISETP.GE.U32.AND P0, PT, R15, 0x3ff6a09f, PT ;  /* 0x3ff6a09f0f00780c */ /* 0x000fe20003f06070 */
[----:B------:R-:W-:-:S12]  /*04c0*/  UMOV UR7, 0x43300000 ;  /* 0x4330000000077882 */ /* 0x000fd80000000000 */
[----:B------:R-:W-:Y:S01]  /*04d0*/  @P0 IADD3 R5, PT, PT, R15, -0x100000, RZ ;  /* 0xfff000000f050810 */ /* 0x000fe20007ffe0ff */
[----:B------:R-:W-:-:S04]  /*04e0*/  @P0 VIADD R23, R23, 0x1 ;  /* 0x0000000117170836 */ /* 0x000fc80000000000 */
[----:B------:R-:W-:Y:S01]  /*04f0*/  @P0 IMAD.MOV.U32 R15, RZ, RZ, R5 ;  /* 0x000000ffff0f0224 */ /* 0x000fe200078e0005 */
[----:B------:R-:W-:Y:S01]  /*0500*/  LOP3.LUT R22, R23, 0x80000000, RZ, 0x3c, !PT ;  /* 0x8000000017167812 */ /* 0x000fe200078e3cff */
[----:B------:R-:W-:-:S04]  /*0510*/  IMAD.MOV.U32 R23, RZ, RZ, 0x43300000 ;  /* 0x43300000ff177424 */ /* 0x000fc800078e00ff */
        /* <DEDUP_REMOVED lines=48> */
.L_x_999:
[----:B------:R-:W-:Y:S01]  /*0820*/  IMAD.MOV.U32 R4, RZ, RZ, 0x0 ;  /* 0x00000000ff047424 */ /* 0x000fe200078e00ff */
[----:B------:R-:W-:Y:S01]  /*0830*/  LOP3.LUT P0, RZ, R11, 0x7fffffff, RZ, 0xc0, !PT ;  /* 0x7fffffff0bff7812 */ /* 0x000fe2000780c0ff */
[----:B------:R-:W-:-:S06]  /*0840*/  IMAD.MOV.U32 R5, RZ, RZ, 0x7ff00000 ;  /* 0x7ff00000ff057424 */ /* 0x000fcc00078e00ff */
[----:B------:R-:W-:-:S10]  /*0850*/  DFMA R4, R10, R4, +INF ;  /* 0x7ff000000a04742b */ /* 0x000fd40000000004 */
[----:B------:R-:W-:Y:S02]  /*0860*/  FSEL R14, R4, RZ, P0 ;  /* 0x000000ff040e7208 */ /* 0x000fe40000000000 */
[----:B------:R-:W-:-:S07]  /*0870*/  FSEL R15, R5, -QNAN , P0 ;  /* 0xfff00000050f7808 */ /* 0x000fce0000000000 */
.L_x_1000:
[----:B------:R-:W0:Y:S02]  /*0880*/  LDC.64 R4, c[0x0][0x398] ;  /* 0x0000e600ff047b82 */ /* 0x000e240000000a00 */
[----:B0-----:R-:W2:Y:S01]  /*0890*/  LDG.E.64 R8, desc[UR12][R4.64] ;  /* 0x0000000c04087981 */ /* 0x001ea2000c1e1b00 */
[----:B------:R-:W-:Y:S01]  /*08a0*/  IMAD.MOV.U32 R12, RZ, RZ, -0x3ff ;  /* 0xfffffc01ff0c7424 */ /* 0x000fe200078e00ff */
[----:B--2---:R-:W-:Y:S01]  /*08b0*/  ISETP.GT.AND P0, PT, R9, 0xfffff, PT ;  /* 0x000fffff0900780c */ /* 0x004fe20003f04270 */
[--C-:B------:R-:W-:Y:S01]  /*08c0*/  IMAD.MOV.U32 R16, RZ, RZ, R8.reuse ;  /* 0x000000ffff107224 */ /* 0x100fe200078e0008 */
[----:B------:R-:W-:Y:S01]  /*08d0*/  MOV R17, R9 ;  /* 0x0000000900117202 */ /* 0x000fe20000000f00 */
[--C-:B------:R-:W-:Y:S02]  /*08e0*/  IMAD.MOV.U32 R29, RZ, RZ, R9.reuse ;  /* 0x000000ffff1d7224 */ /* 0x100fe400078e0009 */
[----:B------:R-:W-:Y:S02]  /*08f0*/  IMAD.MOV.U32 R22, RZ, RZ, R8 ;  /* 0x000000ffff167224 */ /* 0x000fe400078e0008 */
[----:B------:R-:W-:-:S06]  /*0900*/  IMAD.MOV.U32 R11, RZ, RZ, R9 ;  /* 0x000000ffff0b7224 */ /* 0x000fcc00078e0009 */
[----:B------:R-:W-:Y:S01]  /*0910*/  @!P0 DMUL R16, R8, 1.80143985094819840000e+16 ;  /* 0x4350000008108828 */ /* 0x000fe20000000000 */
[----:B------:R-:W-:-:S09]  /*0920*/  @!P0 IMAD.MOV.U32 R12, RZ, RZ, -0x435 ;  /* 0xfffffbcbff0c8424 */ /* 0x000fd200078e00ff */
[----:B------:R-:W-:Y:S02]  /*0930*/  @!P0 IMAD.MOV.U32 R29, RZ, RZ, R17 ;  /* 0x000000ffff1d8224 */ /* 0x000fe400078e0011 */
[----:B------:R-:W-:Y:S02]  /*0940*/  @!P0 IMAD.MOV.U32 R22, RZ, RZ, R16 ;  /* 0x000000ffff168224 */ /* 0x000fe400078e0010 */
[----:B------:R-:W-:-:S05]  /*0950*/  VIADD R10, R29, 0xffffffff ;  /* 0xffffffff1d0a7836 */ /* 0x000fca0000000000 */
[----:B------:R-:W-:Y:S01]  /*0960*/  ISETP.GT.U32.AND P1, PT, R10, 0x7feffffe, PT ;  /* 0x7feffffe0a00780c */ /* 0x000fe20003f24070 */
[----:B------:R-:W-:-:S12]  /*0970*/  IMAD.MOV.U32 R10, RZ, RZ, R8 ;  /* 0x000000ffff0a7224 */ /* 0x000fd800078e0008 */
[----:B------:R-:W-:Y:S05]  /*0980*/  @P1 BRA `(.L_x_1001) ;  /* 0x0000000400001947 */ /* 0x000fea0003800000 */
[C---:B------:R-:W-:Y:S01]  /*0990*/  LOP3.LUT R4, R29.reuse, 0xfffff, RZ, 0xc0, !PT ;  /* 0x000fffff1d047812 */ /* 0x040fe200078ec0ff */
[----:B------:R-:W-:Y:S01]  /*09a0*/  IMAD.MOV.U32 R16, RZ, RZ, RZ ;  /* 0x000000ffff107224 */ /* 0x000fe200078e00ff */
[----:B------:R-:W-:Y:S01]  /*09b0*/  UMOV UR4, 0x3ae80f1e ;  /* 0x3ae80f1e00047882 */ /* 0x000fe20000000000 */
[----:B------:R-:W-:Y:S01]  /*09c0*/  IMAD.MOV.U32 R26, RZ, RZ, -0x748574fc ;  /* 0x8b7a8b04ff1a7424 */ /* 0x000fe200078e00ff */
[----:B------:R-:W-:Y:S01]  /*09d0*/  LOP3.LUT R23, R4, 0x3ff00000, RZ, 0xfc, !PT ;  /* 0x3ff0000004177812 */ /* 0x000fe200078efcff */
[----:B------:R-:W-:Y:S01]  /*09e0*/  IMAD.MOV.U32 R27, RZ, RZ, 0x3ed0ee25 ;  /* 0x3ed0ee25ff1b7424 */ /* 0x000fe200078e00ff */
[----:B------:R-:W-:Y:S01]  /*09f0*/  UMOV UR5, 0x3eb1380b ;  /* 0x3eb1380b00057882 */ /* 0x000fe20000000000 */
[----:B------:R-:W-:Y:S01]  /*0a00*/  LEA.HI R12, R29, R12, RZ, 0xc ;  /* 0x0000000c1d0c7211 */ /* 0x000fe200078f60ff */
[----:B------:R-:W-:Y:S01]  /*0a10*/  IMAD.MOV.U32 R31, RZ, RZ, 0x43300000 ;  /* 0x43300000ff1f7424 */ /* 0x000fe200078e00ff */
[----:B------:R-:W-:Y:S01]  /*0a20*/  ISETP.GE.U32.AND P0, PT, R23, 0x3ff6a09f, PT ;  /* 0x3ff6a09f1700780c */ /* 0x000fe20003f06070 */
[----:B------:R-:W-:Y:S01]  /*0a30*/  UMOV UR6, 0x80000000 ;  /* 0x8000000000067882 */ /* 0x000fe20000000000 */
[----:B------:R-:W-:-:S11]  /*0a40*/  UMOV UR7, 0x43300000 ;  /* 0x4330000000077882 */ /* 0x000fd60000000000 */
[----:B------:R-:W-:Y:S01]  /*0a50*/  @P0 IADD3 R5, PT, PT, R23, -0x100000, RZ ;  /* 0xfff0000017050810 */ /* 0x000fe20007ffe0ff */
[----:B------:R-:W-:-:S04]  /*0a60*/  @P0 VIADD R12, R12, 0x1 ;  /* 0x000000010c0c0836 */ /* 0x000fc80000000000 */
[----:B------:R-:W-:Y:S01]  /*0a70*/  @P0 IMAD.MOV.U32 R23, RZ, RZ, R5 ;  /* 0x000000ffff170224 */ /* 0x000fe200078e0005 */
[----:B------:R-:W-:-:S05]  /*0a80*/  LOP3.LUT R30, R12, 0x80000000, RZ, 0x3c, !PT ;  /* 0x800000000c1e7812 */ /* 0x000fca00078e3cff */
        /* <DEDUP_REMOVED lines=48> */
.L_x_1001:
[----:B------:R-:W-:Y:S01]  /*0d90*/  IMAD.MOV.U32 R4, RZ, RZ, 0x0 ;  /* 0x00000000ff047424 */ /* 0x000fe200078e00ff */
[----:B------:R-:W-:Y:S01]  /*0da0*/  LOP3.LUT P0, RZ, R17, 0x7fffffff, RZ, 0xc0, !PT ;  /* 0x7fffffff11ff7812 */ /* 0x000fe2000780c0ff */
[----:B------:R-:W-:-:S06]  /*0db0*/  IMAD.MOV.U32 R5, RZ, RZ, 0x7ff00000 ;  /* 0x7ff00000ff057424 */ /* 0x000fcc00078e00ff */
[----:B------:R-:W-:-:S10]  /*0dc0*/  DFMA R4, R16, R4, +INF ;  /* 0x7ff000001004742b */ /* 0x000fd40000000004 */
[----:B------:R-:W-:Y:S02]  /*0dd0*/  FSEL R22, R4, RZ, P0 ;  /* 0x000000ff04167208 */ /* 0x000fe40000000000 */
[----:B------:R-:W-:-:S07]  /*0de0*/  FSEL R23, R5, -QNAN , P0 ;  /* 0xfff0000005177808 */ /* 0x000fce0000000000 */
.L_x_1002:
[----:B------:R-:W0:Y:S02]  /*0df0*/  LDC.64 R18, c[0x0][0x380] ;  /* 0x0000e000ff127b82 */ /* 0x000e240000000a00 */
[----:B0-----:R-:W-:-:S06]  /*0e00*/  IMAD.WIDE.U32 R18, R0, 0x8, R18 ;  /* 0x0000000800127825 */ /* 0x001fcc00078e0012 */
[----:B------:R-:W2:Y:S01]  /*0e10*/  LDG.E.64 R18, desc[UR12][R18.64] ;  /* 0x0000000c12127981 */ /* 0x000ea2000c1e1b00 */
[----:B------:R-:W0:Y:S01]  /*0e20*/  I2F.F64 R12, R13 ;  /* 0x0000000d000c7312 */ /* 0x000e220000201c00 */
[----:B------:R-:W-:Y:S01]  /*0e30*/  IMAD.MOV.U32 R4, RZ, RZ, 0x1 ;  /* 0x00000001ff047424 */ /* 0x000fe200078e00ff */
[----:B------:R-:W-:Y:S01]  /*0e40*/  UMOV UR4, 0xbaaafad3 ;  /* 0xbaaafad300047882 */ /* 0x000fe20000000000 */
[----:B------:R-:W-:Y:S01]  /*0e50*/  UMOV UR5, 0x3c695355 ;  /* 0x3c69535500057882 */ /* 0x000fe20000000000 */
[----:B------:R-:W-:Y:S01]  /*0e60*/  FSETP.GEU.AND P1, PT, |R7|, 6.5827683646048100446e-37, PT ;  /* 0x036000000700780b */ /* 0x000fe20003f2e200 */
[----:B------:R-:W-:Y:S02]  /*0e70*/  DMUL R26, R14, UR4 ;  /* 0x000000040e1a7c28 */ /* 0x000fe40008000000 */
[----:B0-----:R-:W-:-:S06]  /*0e80*/  DADD R16, R12, -1 ;  /* 0xbff000000c107429 */ /* 0x001fcc0000000000 */
[----:B------:R-:W0:Y:S02]  /*0e90*/  MUFU.RCP64H R5, R17 ;  /* 0x0000001100057308 */ /* 0x000e240000001800 */
[----:B0-----:R-:W-:-:S08]  /*0ea0*/  DFMA R24, -R16, R4, 1 ;  /* 0x3ff000001018742b */ /* 0x001fd00000000104 */
[----:B------:R-:W-:-:S08]  /*0eb0*/  DFMA R24, R24, R24, R24 ;  /* 0x000000181818722b */ /* 0x000fd00000000018 */
[----:B------:R-:W-:-:S08]  /*0ec0*/  DFMA R24, R4, R24, R4 ;  /* 0x000000180418722b */ /* 0x000fd00000000004 */
[----:B------:R-:W-:-:S08]  /*0ed0*/  DFMA R4, -R16, R24, 1 ;  /* 0x3ff000001004742b */ /* 0x000fd00000000118 */
[----:B------:R-:W-:Y:S02]  /*0ee0*/  DFMA R4, R24, R4, R24 ;  /* 0x000000041804722b */ /* 0x000fe40000000018 */
[----:B------:R-:W-:Y:S01]  /*0ef0*/  DMUL R24, R22, UR4 ;  /* 0x0000000416187c28 */ /* 0x000fe20008000000 */
[----:B------:R-:W-:Y:S01]  /*0f00*/  UMOV UR4, 0x1526e50e ;  /* 0x1526e50e00047882 */ /* 0x000fe20000000000 */
[----:B------:R-:W-:Y:S02]  /*0f10*/  UMOV UR5, 0x3fdbcb7b ;  /* 0x3fdbcb7b00057882 */ /* 0x000fe40000000000 */
[----:B------:R-:W-:Y:S02]  /*0f20*/  DFMA R14, R14, UR4, R26 ;  /* 0x000000040e0e7c2b */ /* 0x000fe4000800001a */
[----:B------:R-:W-:Y:S02]  /*0f30*/  DMUL R28, R6, R4 ;  /* 0x00000004061c7228 */ /* 0x000fe40000000000 */
[----:B------:R-:W-:-:S06]  /*0f40*/  DFMA R24, R22, UR4, R24 ;  /* 0x0000000416187c2b */ /* 0x000fcc0008000018 */
[----:B------:R-:W-:Y:S02]  /*0f50*/  DFMA R30, -R16, R28, R6 ;  /* 0x0000001c101e722b */ /* 0x000fe40000000106 */
[----:B------:R-:W-:-:S06]  /*0f60*/  DADD R14, -R24, R14 ;  /* 0x00000000180e7229 */ /* 0x000fcc000000010e */
[----:B------:R-:W-:-:S10]  /*0f70*/  DFMA R4, R4, R30, R28 ;  /* 0x0000001e0404722b */ /* 0x000fd4000000001c */
[----:B------:R-:W-:-:S05]  /*0f80*/  FFMA R22, RZ, R17, R5 ;  /* 0x00000011ff167223 */ /* 0x000fca0000000005 */
[----:B------:R-:W-:Y:S01]  /*0f90*/  FSETP.GT.AND P0, PT, |R22|, 1.469367938527859385e-39, PT ;  /* 0x001000001600780b */ /* 0x000fe20003f04200 */
[----:B--2---:R-:W-:-:S12]  /*0fa0*/  DADD R20, -R20, R18 ;  /* 0x0000000014147229 */ /* 0x004fd80000000112 */
[----:B------:R-:W-:Y:S05]  /*0fb0*/  @P0 BRA P1, `(.L_x_1003) ;  /* 0x0000000000180947 */ /* 0x000fea0000800000 */
[----:B------:R-:W-:Y:S01]  /*0fc0*/  MOV R18, R6 ;  /* 0x0000000600127202 */ /* 0x000fe20000000f00 */
[----:B------:R-:W-:Y:S01]  /*0fd0*/  IMAD.MOV.U32 R19, RZ, RZ, R7 ;  /* 0x000000ffff137224 */ /* 0x000fe200078e0007 */
[----:B------:R-:W-:-:S07]  /*0fe0*/  MOV R24, 0x1000 ;  /* 0x0000100000187802 */ /* 0x000fce0000000f00 */
[----:B------:R-:W-:Y:S05]  /*0ff0*/  CALL.REL.NOINC `($__internal_21_$__cuda_sm20_div_rn_f64_full) ;  /* 0x0000005c00bc7944 */ /* 0x000fea0003c00000 */
[----:B------:R-:W-:Y:S02]  /*1000*/  IMAD.MOV.U32 R4, RZ, RZ, R6 ;  /* 0x000000ffff047224 */ /* 0x000fe400078e0006 */
[----:B------:R-:W-:-:S07]  /*1010*/  IMAD.MOV.U32 R5, RZ, RZ, R7 ;  /* 0x000000ffff057224 */ /* 0x000fce00078e0007 */
.L_x_1003:
[----:B------:R-:W0:Y:S01]  /*1020*/  MUFU.RCP64H R7, R5 ;  /* 0x0000000500077308 */ /* 0x000e220000001800 */
        /* <DEDUP_REMOVED lines=19> */
[----:B------:R-:W-:Y:S05]  /*1160*/  CALL.REL.NOINC `($__internal_21_$__cuda_sm20_div_rn_f64_full) ;  /* 0x0000005c00607944 */ /* 0x000fea0003c00000 */
.L_x_1005:
[----:B------:R-:W-:Y:S05]  /*1170*/  BSYNC.RECONVERGENT B0 ;  /* 0x0000000000007941 */ /* 0x000fea0003800200 */
.L_x_1004:
[----:B------:R-:W0:Y:S01]  /*1180*/  LDC.64 R16, c[0x0][0x390] ;  /* 0x0000e400ff107b82 */ /* 0x000e220000000a00 */
[----:B------:R-:W1:Y:S01]  /*1190*/  LDCU UR4, c[0x0][0x3bc] ;  /* 0x00007780ff0477ac */ /* 0x000e620008000800 */
[----:B0-----:R-:W-:-:S06]  /*11a0*/  IMAD.WIDE.U32 R16, R0, 0x8, R16 ;  /* 0x0000000800107825 */ /* 0x001fcc00078e0010 */
[----:B------:R-:W2:Y:S01]  /*11b0*/  LDG.E.64 R16, desc[UR12][R16.64] ;  /* 0x0000000c10107981 */ /* 0x000ea2000c1e1b00 */
[----:B-1----:R-:W-:Y:S01]  /*11c0*/  UIADD3 UR4, UPT, UPT, UR4, -0x1, URZ ;  /* 0xffffffff04047890 */ /* 0x002fe2000fffe0ff */
[----:B------:R-:W-:Y:S01]  /*11d0*/  BSSY.RECONVERGENT B0, `(.L_x_1006) ;  /* 0x0000060000007945 */ /* 0x000fe20003800200 */
[----:B------:R-:W-:Y:S01]  /*11e0*/  UMOV UR5, 0x3ff00068 ;  /* 0x3ff0006800057882 */ /* 0x000fe20000000000 */
[----:B------:R-:W-:-:S06]  /*11f0*/  IMAD.MOV.U32 R27, RZ, RZ, -0x3ff ;  /* 0xfffffc01ff1b7424 */ /* 0x000fcc00078e00ff */
[----:B------:R-:W0:Y:S01]  /*1200*/  I2F.F64 R4, UR4 ;  /* 0x0000000400047d12 */ /* 0x000e220008201c00 */
[----:B------:R-:W-:Y:S02]  /*1210*/  UMOV UR4, 0xdb8bac71 ;  /* 0xdb8bac7100047882 */ /* 0x000fe40000000000 */
[----:B------:R-:W-:Y:S02]  /*1220*/  DADD R12, R12, -UR4 ;  /* 0x800000040c0c7e29 */ /* 0x000fe40008000000 */
[----:B0-----:R-:W-:-:S08]  /*1230*/  DSETP.GT.AND P0, PT, R6, R4, PT ;  /* 0x000000040600722a */ /* 0x001fd00003f04000 */
[----:B------:R-:W-:Y:S02]  /*1240*/  FSEL R4, R12, R6, P0 ;  /* 0x000000060c047208 */ /* 0x000fe40000000000 */
[----:B------:R-:W-:-:S06]  /*1250*/  FSEL R5, R13, R7, P0 ;  /* 0x000000070d057208 */ /* 0x000fcc0000000000 */
[----:B------:R-:W-:-:S06]  /*1260*/  DSETP.GEU.AND P0, PT, R4, RZ, PT ;  /* 0x000000ff0400722a */ /* 0x000fcc0003f0e000 */
[----:B------:R-:W-:Y:S02]  /*1270*/  FSEL R12, R4, -1.88909656517717734413e+26, P0 ;  /* 0xeb1c432d040c7808 */ /* 0x000fe40000000000 */
[----:B------:R-:W-:-:S04]  /*1280*/  FSEL R13, R5, 0.60239994525909423828, P0 ;  /* 0x3f1a36e2050d7808 */ /* 0x000fc80000000000 */
[----:B------:R0:W1:Y:S08]  /*1290*/  F2I.F64.FLOOR R4, R12 ;  /* 0x0000000c00047311 */ /* 0x0000700000305100 */
[----:B------:R0:W3:Y:S01]  /*12a0*/  F2I.F64.CEIL R5, R12 ;  /* 0x0000000c00057311 */ /* 0x0000e20000309100 */
[----:B--2---:R-:W-:Y:S01]  /*12b0*/  ISETP.GT.AND P1, PT, R17, 0xfffff, PT ;  /* 0x000fffff1100780c */ /* 0x004fe20003f24270 */
[----:B------:R-:W-:Y:S01]  /*12c0*/  IMAD.MOV.U32 R6, RZ, RZ, R16 ;  /* 0x000000ffff067224 */ /* 0x000fe200078e0010 */
[----:B------:R-:W-:Y:S01]  /*12d0*/  MOV R7, R17 ;  /* 0x0000001100077202 */ /* 0x000fe20000000f00 */
[----:B------:R-:W-:-:S02]  /*12e0*/  IMAD.MOV.U32 R26, RZ, RZ, R17 ;  /* 0x000000ffff1a7224 */ /* 0x000fc400078e0011 */
[----:B------:R-:W-:-:S08]  /*12f0*/  IMAD.MOV.U32 R20, RZ, RZ, R16 ;  /* 0x000000ffff147224 */ /* 0x000fd000078e0010 */
[----:B------:R-:W-:Y:S01]  /*1300*/  @!P1 DMUL R6, R6, 1.80143985094819840000e+16 ;  /* 0x4350000006069828 */ /* 0x000fe20000000000 */
[----:B------:R-:W-:-:S09]  /*1310*/  @!P1 IMAD.MOV.U32 R27, RZ, RZ, -0x435 ;  /* 0xfffffbcbff1b9424 */ /* 0x000fd200078e00ff */
[----:B------:R-:W-:Y:S02]  /*1320*/  @!P1 IMAD.MOV.U32 R26, RZ, RZ, R7 ;  /* 0x000000ffff1a9224 */ /* 0x000fe400078e0007 */
[----:B------:R-:W-:Y:S02]  /*1330*/  @!P1 IMAD.MOV.U32 R20, RZ, RZ, R6 ;  /* 0x000000ffff149224 */ /* 0x000fe400078e0006 */
[----:B------:R-:W-:-:S05]  /*1340*/  VIADD R17, R26, 0xffffffff ;  /* 0xffffffff1a117836 */ /* 0x000fca0000000000 */
[----:B------:R-:W-:-:S13]  /*1350*/  ISETP.GT.U32.AND P0, PT, R17, 0x7feffffe, PT ;  /* 0x7feffffe1100780c */ /* 0x000fda0003f04070 */
[----:B01-3--:R-:W-:Y:S05]  /*1360*/  @P0 BRA `(.L_x_1007) ;  /* 0x0000000400000947 */ /* 0x00bfea0003800000 */
[----:B------:R-:W-:Y:S01]  /*1370*/  LOP3.LUT R6, R26, 0xfffff, RZ, 0xc0, !PT ;  /* 0x000fffff1a067812 */ /* 0x000fe200078ec0ff */
[----:B------:R-:W-:Y:S01]  /*1380*/  IMAD.MOV.U32 R24, RZ, RZ, -0x748574fc ;  /* 0x8b7a8b04ff187424 */ /* 0x000fe200078e00ff */
[----:B------:R-:W-:Y:S01]  /*1390*/  MOV R16, RZ ;  /* 0x000000ff00107202 */ /* 0x000fe20000000f00 */
[----:B------:R-:W-:Y:S01]  /*13a0*/  IMAD.MOV.U32 R25, RZ, RZ, 0x3ed0ee25 ;  /* 0x3ed0ee25ff197424 */ /* 0x000fe200078e00ff */
[----:B------:R-:W-:Y:S01]  /*13b0*/  LOP3.LUT R21, R6, 0x3ff00000, RZ, 0xfc, !PT ;  /* 0x3ff0000006157812 */ /* 0x000fe200078efcff */
[----:B------:R-:W-:Y:S01]  /*13c0*/  UMOV UR4, 0x3ae80f1e ;  /* 0x3ae80f1e00047882 */ /* 0x000fe20000000000 */
[----:B------:R-:W-:Y:S01]  /*13d0*/  UMOV UR5, 0x3eb1380b ;  /* 0x3eb1380b00057882 */ /* 0x000fe20000000000 */
[----:B------:R-:W-:Y:S01]  /*13e0*/  LEA.HI R28, R26, R27, RZ, 0xc ;  /* 0x0000001b1a1c7211 */ /* 0x000fe200078f60ff */
[----:B------:R-:W-:Y:S01]  /*13f0*/  IMAD.MOV.U32 R29, RZ, RZ, 0x43300000 ;  /* 0x43300000ff1d7424 */ /* 0x000fe200078e00ff */
[----:B------:R-:W-:Y:S01]  /*1400*/  ISETP.GE.U32.AND P0, PT, R21, 0x3ff6a09f, PT ;  /* 0x3ff6a09f1500780c */ /* 0x000fe20003f06070 */
[----:B------:R-:W-:Y:S01]  /*1410*/  UMOV UR6, 0x80000000 ;  /* 0x8000000000067882 */ /* 0x000fe20000000000 */
[----:B------:R-:W-:-:S11]  /*1420*/  UMOV UR7, 0x43300000 ;  /* 0x4330000000077882 */ /* 0x000fd60000000000 */
        /* <DEDUP_REMOVED lines=52> */
.L_x_1007:
[----:B------:R-:W-:Y:S01]  /*1770*/  IMAD.MOV.U32 R16, RZ, RZ, 0x0 ;  /* 0x00000000ff107424 */ /* 0x000fe200078e00ff */
[----:B------:R-:W-:Y:S01]  /*1780*/  LOP3.LUT P0, RZ, R7, 0x7fffffff, RZ, 0xc0, !PT ;  /* 0x7fffffff07ff7812 */ /* 0x000fe2000780c0ff */
[----:B------:R-:W-:-:S06]  /*1790*/  IMAD.MOV.U32 R17, RZ, RZ, 0x7ff00000 ;  /* 0x7ff00000ff117424 */ /* 0x000fcc00078e00ff */
[----:B------:R-:W-:-:S10]  /*17a0*/  DFMA R16, R6, R16, +INF ;  /* 0x7ff000000610742b */ /* 0x000fd40000000010 */
[----:B------:R-:W-:Y:S02]  /*17b0*/  FSEL R16, R16, RZ, P0 ;  /* 0x000000ff10107208 */ /* 0x000fe40000000000 */
[----:B------:R-:W-:-:S07]  /*17c0*/  FSEL R17, R17, -QNAN , P0 ;  /* 0xfff0000011117808 */ /* 0x000fce0000000000 */
.L_x_1008:
[----:B------:R-:W-:Y:S05]  /*17d0*/  BSYNC.RECONVERGENT B0 ;  /* 0x0000000000007941 */ /* 0x000fea0003800200 */
.L_x_1006:
[----:B------:R-:W-:Y:S01]  /*17e0*/  ISETP.GT.AND P0, PT, R11, 0xfffff, PT ;  /* 0x000fffff0b00780c */ /* 0x000fe20003f04270 */
[----:B------:R-:W-:-:S12]  /*17f0*/  IMAD.MOV.U32 R26, RZ, RZ, -0x3ff ;  /* 0xfffffc01ff1a7424 */ /* 0x000fd800078e00ff */
[----:B------:R-:W-:Y:S01]  /*1800*/  @!P0 DMUL R8, R8, 1.80143985094819840000e+16 ;  /* 0x4350000008088828 */ /* 0x000fe20000000000 */
[----:B------:R-:W-:-:S09]  /*1810*/  @!P0 MOV R26, 0xfffffbcb ;  /* 0xfffffbcb001a8802 */ /* 0x000fd20000000f00 */
[----:B------:R-:W-:Y:S02]  /*1820*/  @!P0 IMAD.MOV.U32 R11, RZ, RZ, R9 ;  /* 0x000000ffff0b8224 */ /* 0x000fe400078e0009 */
[----:B------:R-:W-:Y:S02]  /*1830*/  @!P0 IMAD.MOV.U32 R10, RZ, RZ, R8 ;  /* 0x000000ffff0a8224 */ /* 0x000fe400078e0008 */
[----:B------:R-:W-:-:S05]  /*1840*/  VIADD R6, R11, 0xffffffff ;  /* 0xffffffff0b067836 */ /* 0x000fca0000000000 */
[----:B------:R-:W-:-:S13]  /*1850*/  ISETP.GT.U32.AND P1, PT, R6, 0x7feffffe, PT ;  /* 0x7feffffe0600780c */ /* 0x000fda0003f24070 */
[----:B------:R-:W-:Y:S05]  /*1860*/  @P1 BRA `(.L_x_1009) ;  /* 0x0000000400041947 */ /* 0x000fea0003800000 */
[----:B------:R-:W-:Y:S01]  /*1870*/  LOP3.LUT R6, R11, 0xfffff, RZ, 0xc0, !PT ;  /* 0x000fffff0b067812 */ /* 0x000fe200078ec0ff */
[----:B------:R-:W-:Y:S01]  /*1880*/  IMAD.MOV.U32 R20, RZ, RZ, R10 ;  /* 0x000000ffff147224 */ /* 0x000fe200078e000a */
[----:B------:R-:W-:Y:S01]  /*1890*/  UMOV UR4, 0x3ae80f1e ;  /* 0x3ae80f1e00047882 */ /* 0x000fe20000000000 */
[----:B------:R-:W-:Y:S01]  /*18a0*/  IMAD.MOV.U32 R8, RZ, RZ, RZ ;  /* 0x000000ffff087224 */ /* 0x000fe200078e00ff */
[----:B------:R-:W-:Y:S01]  /*18b0*/  LOP3.LUT R21, R6, 0x3ff00000, RZ, 0xfc, !PT ;  /* 0x3ff0000006157812 */ /* 0x000fe200078efcff */
[----:B------:R-:W-:Y:S01]  /*18c0*/  IMAD.MOV.U32 R24, RZ, RZ, -0x748574fc ;  /* 0x8b7a8b04ff187424 */ /* 0x000fe200078e00ff */
[----:B------:R-:W-:Y:S01]  /*18d0*/  UMOV UR5, 0x3eb1380b ;  /* 0x3eb1380b00057882 */ /* 0x000fe20000000000 */
[----:B------:R-:W-:Y:S01]  /*18e0*/  IMAD.MOV.U32 R25, RZ, RZ, 0x3ed0ee25 ;  /* 0x3ed0ee25ff197424 */ /* 0x000fe200078e00ff */
[----:B------:R-:W-:Y:S01]  /*18f0*/  ISETP.GE.U32.AND P0, PT, R21, 0x3ff6a09f, PT ;  /* 0x3ff6a09f1500780c */ /* 0x000fe20003f06070 */
[----:B------:R-:W-:Y:S01]  /*1900*/  UMOV UR6, 0x80000000 ;  /* 0x8000000000067882 */ /* 0x000fe20000000000 */
[----:B------:R-:W-:-:S11]  /*1910*/  UMOV UR7, 0x43300000 ;  /* 0x4330000000077882 */ /* 0x000fd60000000000 */
        /* <DEDUP_REMOVED lines=14> */
[----:B------:R-:W-:Y:S01]  /*1a00*/  LEA.HI R24, R11, R26, RZ, 0xc ;  /* 0x0000001a0b187211 */ /* 0x000fe200078f60ff */
[----:B------:R-:W-:Y:S01]  /*1a10*/  DADD R10, R20, -R6 ;  /* 0x00000000140a7229 */ /* 0x000fe20000000806 */
[----:B------:R-:W-:-:S03]  /*1a20*/  IMAD.MOV.U32 R25, RZ, RZ, 0x43300000 ;  /* 0x43300000ff197424 */ /* 0x000fc600078e00ff */
[----:B------:R-:W-:Y:S01]  /*1a30*/  DFMA R22, R18, R22, UR4 ;  /* 0x0000000412167e2b */ /* 0x000fe20008000016 */
[----:B------:R-:W-:Y:S01]  /*1a40*/  UMOV UR4, 0xa9ab0956 ;  /* 0xa9ab095600047882 */ /* 0x000fe20000000000 */
[----:B------:R-:W-:Y:S01]  /*1a50*/  UMOV UR5, 0x3f1745cb ;  /* 0x3f1745cb00057882 */ /* 0x000fe20000000000 */
[----:B------:R-:W-:Y:S01]  /*1a60*/  @P0 VIADD R24, R24, 0x1 ;  /* 0x0000000118180836 */ /* 0x000fe20000000000 */
[----:B------:R-:W-:-:S04]  /*1a70*/  DADD R10, R10, R10 ;  /* 0x000000000a0a7229 */ /* 0x000fc8000000000a */
[----:B------:R-:W-:Y:S01]  /*1a80*/  DFMA R22, R18, R22, UR4 ;  /* 0x0000000412167e2b */ /* 0x000fe20008000016 */
[----:B------:R-:W-:Y:S01]  /*1a90*/  UMOV UR4, 0x2d1b5154 ;  /* 0x2d1b515400047882 */ /* 0x000fe20000000000 */
[----:B------:R-:W-:Y:S01]  /*1aa0*/  UMOV UR5, 0x3f3c71c7 ;  /* 0x3f3c71c700057882 */ /* 0x000fe20000000000 */
[----:B------:R-:W-:Y:S01]  /*1ab0*/  LOP3.LUT R24, R24, 0x80000000, RZ, 0x3c, !PT ;  /* 0x8000000018187812 */ /* 0x000fe200078e3cff */
[----:B------:R-:W-:-:S04]  /*1ac0*/  DFMA R10, R20, -R6, R10 ;  /* 0x80000006140a722b */ /* 0x000fc8000000000a */
[----:B------:R-:W-:Y:S01]  /*1ad0*/  DFMA R22, R18, R22, UR4 ;  /* 0x0000000412167e2b */ /* 0x000fe20008000016 */
[----:B------:R-:W-:Y:S01]  /*1ae0*/  UMOV UR4, 0x923be72d ;  /* 0x923be72d00047882 */ /* 0x000fe20000000000 */
[----:B------:R-:W-:Y:S01]  /*1af0*/  UMOV UR5, 0x3f624924 ;  /* 0x3f62492400057882 */ /* 0x000fe20000000000 */
[----:B------:R-:W-:Y:S01]  /*1b00*/  DADD R24, R24, -UR6 ;  /* 0x8000000618187e29 */ /* 0x000fe20008000000 */
[----:B------:R-:W-:Y:S01]  /*1b10*/  UMOV UR6, 0xfefa39ef ;  /* 0xfefa39ef00067882 */ /* 0x000fe20000000000 */
[----:B------:R-:W-:Y:S01]  /*1b20*/  UMOV UR7, 0x3fe62e42 ;  /* 0x3fe62e4200077882 */ /* 0x000fe20000000000 */
[----:B------:R-:W-:Y:S02]  /*1b30*/  DMUL R10, R8, R10 ;  /* 0x0000000a080a7228 */ /* 0x000fe40000000000 */
[----:B------:R-:W-:Y:S01]  /*1b40*/  DFMA R22, R18, R22, UR4 ;  /* 0x0000000412167e2b */ /* 0x000fe20008000016 */
[----:B------:R-:W-:Y:S01]  /*1b50*/  UMOV UR4, 0x9999a3c4 ;  /* 0x9999a3c400047882 */ /* 0x000fe20000000000 */
[----:B------:R-:W-:Y:S01]  /*1b60*/  UMOV UR5, 0x3f899999 ;  /* 0x3f89999900057882 */ /* 0x000fe20000000000 */
[----:B------:R-:W-:-:S05]  /*1b70*/  DFMA R20, R24, UR6, R6 ;  /* 0x0000000618147c2b */ /* 0x000fca0008000006 */
        /* <DEDUP_REMOVED lines=16> */
.L_x_1009:
[----:B------:R-:W-:Y:S01]  /*1c80*/  MOV R6, 0x0 ;  /* 0x0000000000067802 */ /* 0x000fe20000000f00 */
[----:B------:R-:W-:Y:S01]  /*1c90*/  IMAD.MOV.U32 R7, RZ, RZ, 0x7ff00000 ;  /* 0x7ff00000ff077424 */ /* 0x000fe200078e00ff */
[----:B------:R-:W-:-:S05]  /*1ca0*/  LOP3.LUT P0, RZ, R9, 0x7fffffff, RZ, 0xc0, !PT ;  /* 0x7fffffff09ff7812 */ /* 0x000fca000780c0ff */
[----:B------:R-:W-:-:S10]  /*1cb0*/  DFMA R6, R8, R6, +INF ;  /* 0x7ff000000806742b */ /* 0x000fd40000000006 */
[----:B------:R-:W-:Y:S02]  /*1cc0*/  FSEL R20, R6, RZ, P0 ;  /* 0x000000ff06147208 */ /* 0x000fe40000000000 */
[----:B------:R-:W-:-:S07]  /*1cd0*/  FSEL R21, R7, -QNAN , P0 ;  /* 0xfff0000007157808 */ /* 0x000fce0000000000 */
.L_x_1010:
[----:B------:R-:W0:Y:S01]  /*1ce0*/  LDCU UR4, c[0x0][0x3b8] ;  /* 0x00007700ff0477ac */ /* 0x000e220008000800 */
[----:B------:R-:W-:Y:S01]  /*1cf0*/  IMAD.MOV.U32 R6, RZ, RZ, 0x1 ;  /* 0x00000001ff067424 */ /* 0x000fe200078e00ff */
[----:B------:R-:W-:Y:S01]  /*1d00*/  FSETP.GEU.AND P1, PT, |R15|, 6.5827683646048100446e-37, PT ;  /* 0x036000000f00780b */ /* 0x000fe20003f2e200 */
[----:B------:R-:W-:Y:S01]  /*1d10*/  UMOV UR5, 0x3c695355 ;  /* 0x3c69535500057882 */ /* 0x000fe20000000000 */
[----:B0-----:R-:W0:Y:S01]  /*1d20*/  I2F.F64 R10, UR4 ;  /* 0x00000004000a7d12 */ /* 0x001e220008201c00 */
[----:B------:R-:W-:Y:S01]  /*1d30*/  UMOV UR4, 0xbaaafad3 ;  /* 0xbaaafad300047882 */ /* 0x000fe20000000000 */
[----:B0-----:R-:W-:-:S06]  /*1d40*/  DADD R8, R10, -1 ;  /* 0xbff000000a087429 */ /* 0x001fcc0000000000 */
[----:B------:R-:W0:Y:S02]  /*1d50*/  MUFU.RCP64H R7, R9 ;  /* 0x0000000900077308 */ /* 0x000e240000001800 */
[----:B0-----:R-:W-:-:S08]  /*1d60*/  DFMA R18, -R8, R6, 1 ;  /* 0x3ff000000812742b */ /* 0x001fd00000000106 */
[----:B------:R-:W-:-:S08]  /*1d70*/  DFMA R18, R18, R18, R18 ;  /* 0x000000121212722b */ /* 0x000fd00000000012 */
[----:B------:R-:W-:-:S08]  /*1d80*/  DFMA R18, R6, R18, R6 ;  /* 0x000000120612722b */ /* 0x000fd00000000006 */
[----:B------:R-:W-:-:S08]  /*1d90*/  DFMA R6, -R8, R18, 1 ;  /* 0x3ff000000806742b */ /* 0x000fd00000000112 */
[----:B------:R-:W-:Y:S02]  /*1da0*/  DFMA R6, R18, R6, R18 ;  /* 0x000000061206722b */ /* 0x000fe40000000012 */
[----:B------:R-:W-:-:S06]  /*1db0*/  DMUL R18, R20, UR4 ;  /* 0x0000000414127c28 */ /* 0x000fcc0008000000 */
[----:B------:R-:W-:-:S08]  /*1dc0*/  DMUL R22, R14, R6 ;  /* 0x000000060e167228 */ /* 0x000fd00000000000 */
[----:B------:R-:W-:-:S08]  /*1dd0*/  DFMA R24, -R8, R22, R14 ;  /* 0x000000160818722b */ /* 0x000fd0000000010e */
[----:B------:R-:W-:Y:S02]  /*1de0*/  DFMA R6, R6, R24, R22 ;  /* 0x000000180606722b */ /* 0x000fe40000000016 */
[----:B------:R-:W-:Y:S01]  /*1df0*/  DMUL R22, R16, UR4 ;  /* 0x0000000410167c28 */ /* 0x000fe20008000000 */
[----:B------:R-:W-:Y:S01]  /*1e00*/  UMOV UR4, 0x1526e50e ;  /* 0x1526e50e00047882 */ /* 0x000fe20000000000 */
[----:B------:R-:W-:Y:S02]  /*1e10*/  UMOV UR5, 0x3fdbcb7b ;  /* 0x3fdbcb7b00057882 */ /* 0x000fe40000000000 */
[----:B------:R-:W-:-:S04]  /*1e20*/  DFMA R20, R20, UR4, R18 ;  /* 0x0000000414147c2b */ /* 0x000fc80008000012 */
[----:B------:R-:W-:Y:S01]  /*1e30*/  DFMA R22, R16, UR4, R22 ;  /* 0x0000000410167c2b */ /* 0x000fe20008000016 */
[----:B------:R-:W-:-:S05]  /*1e40*/  FFMA R16, RZ, R9, R7 ;  /* 0x00000009ff107223 */ /* 0x000fca0000000007 */
[----:B------:R-:W-:Y:S02]  /*1e50*/  FSETP.GT.AND P0, PT, |R16|, 1.469367938527859385e-39, PT ;  /* 0x001000001000780b */ /* 0x000fe40003f04200 */
[----:B------:R-:W-:-:S11]  /*1e60*/  DADD R20, -R20, R22 ;  /* 0x0000000014147229 */ /* 0x000fd60000000116 */
[----:B------:R-:W-:Y:S05]  /*1e70*/  @P0 BRA P1, `(.L_x_1011) ;  /* 0x0000000000180947 */ /* 0x000fea0000800000 */
[----:B------:R-:W-:Y:S01]  /*1e80*/  IMAD.MOV.U32 R18, RZ, RZ, R14 ;  /* 0x000000ffff127224 */ /* 0x000fe200078e000e */
[----:B------:R-:W-:Y:S01]  /*1e90*/  MOV R24, 0x1ee0 ;  /* 0x00001ee000187802 */ /* 0x000fe20000000f00 */
[----:B------:R-:W-:Y:S02]  /*1ea0*/  IMAD.MOV.U32 R19, RZ, RZ, R15 ;  /* 0x000000ffff137224 */ /* 0x000fe400078e000f */
[----:B------:R-:W-:Y:S02]  /*1eb0*/  IMAD.MOV.U32 R16, RZ, RZ, R8 ;  /* 0x000000ffff107224 */ /* 0x000fe400078e0008 */
[----:B------:R-:W-:-:S07]  /*1ec0*/  IMAD.MOV.U32 R17, RZ, RZ, R9 ;  /* 0x000000ffff117224 */ /* 0x000fce00078e0009 */
[----:B------:R-:W-:Y:S05]  /*1ed0*/  CALL.REL.NOINC `($__internal_21_$__cuda_sm20_div_rn_f64_full) ;  /* 0x0000005000047944 */ /* 0x000fea0003c00000 */
.L_x_1011:
        /* <DEDUP_REMOVED lines=20> */
[----:B------:R-:W-:Y:S05]  /*2020*/  CALL.REL.NOINC `($__internal_21_$__cuda_sm20_div_rn_f64_full) ;  /* 0x0000004c00b07944 */ /* 0x000fea0003c00000 */
[----:B------:R-:W-:Y:S02]  /*2030*/  IMAD.MOV.U32 R8, RZ, RZ, R6 ;  /* 0x000000ffff087224 */ /* 0x000fe400078e0006 */
[----:B------:R-:W-:-:S07]  /*2040*/  IMAD.MOV.U32 R9, RZ, RZ, R7 ;  /* 0x000000ffff097224 */ /* 0x000fce00078e0007 */
.L_x_1013:
[----:B------:R-:W-:Y:S05]  /*2050*/  BSYNC.RECONVERGENT B0 ;  /* 0x0000000000007941 */ /* 0x000fea0003800200 */
.L_x_1012:
[----:B------:R-:W0:Y:S01]  /*2060*/  LDCU UR10, c[0x0][0x3b8] ;  /* 0x00007700ff0a77ac */ /* 0x000e220008000800 */
[----:B------:R-:W-:Y:S01]  /*2070*/  BSSY.RECONVERGENT B0, `(.L_x_1014) ;  /* 0x0000136000007945 */ /* 0x000fe20003800200 */
[----:B------:R-:W-:Y:S01]  /*2080*/  UMOV UR5, 0x3ff00068 ;  /* 0x3ff0006800057882 */ /* 0x000fe20000000000 */
[----:B0-----:R-:W-:-:S09]  /*2090*/  UIADD3 UR4, UPT, UPT, UR10, -0x1, URZ ;  /* 0xffffffff0a047890 */ /* 0x001fd2000fffe0ff */
        /* <DEDUP_REMOVED lines=8> */
[----:B------:R-:W0:Y:S01]  /*2120*/  LDC R6, c[0x0][0x3c0] ;  /* 0x0000f000ff067b82 */ /* 0x000e220000000800 */
[----:B------:R-:W-:Y:S02]  /*2130*/  FSEL R15, R7, 0.60239994525909423828, P0 ;  /* 0x3f1a36e2070f7808 */ /* 0x000fe40000000000 */
[----:B------:R-:W-:Y:S02]  /*2140*/  ISETP.NE.AND P0, PT, R4, R5, PT ;  /* 0x000000050400720c */ /* 0x000fe40003f05270 */
[----:B------:R-:W-:Y:S08]  /*2150*/  F2I.F64.FLOOR R7, R14 ;  /* 0x0000000e00077311 */ /* 0x000ff00000305100 */
[----:B------:R-:W1:Y:S02]  /*2160*/  F2I.F64.CEIL R8, R14 ;  /* 0x0000000e00087311 */ /* 0x000e640000309100 */
[----:B-1----:R-:W-:-:S04]  /*2170*/  ISETP.EQ.OR P0, PT, R7, R8, !P0 ;  /* 0x000000080700720c */ /* 0x002fc80004702670 */
[----:B0-----:R-:W-:-:S13]  /*2180*/  ISETP.LT.OR P0, PT, R6, 0x1, P0 ;  /* 0x000000010600780c */ /* 0x001fda0000701670 */
[----:B------:R-:W-:Y:S05]  /*2190*/  @P0 BRA `(.L_x_1015) ;  /* 0x00000010008c0947 */ /* 0x000fea0003800000 */
[----:B------:R-:W0:Y:S01]  /*21a0*/  LDCU UR8, c[0x0][0x3c4] ;  /* 0x00007880ff0877ac */ /* 0x000e220008000800 */
[C---:B------:R-:W-:Y:S01]  /*21b0*/  ISETP.GE.U32.AND P0, PT, R6.reuse, 0x4, PT ;  /* 0x000000040600780c */ /* 0x040fe20003f06070 */
[----:B------:R-:W-:Y:S02]  /*21c0*/  IMAD.MOV.U32 R38, RZ, RZ, RZ ;  /* 0x000000ffff267224 */ /* 0x000fe400078e00ff */
[----:B0-----:R-:W-:-:S04]  /*21d0*/  IMAD R9, R6, UR8, RZ ;  /* 0x0000000806097c24 */ /* 0x001fc8000f8e02ff */
[----:B------:R-:W-:-:S04]  /*21e0*/  IMAD R10, R9, UR10, RZ ;  /* 0x0000000a090a7c24 */ /* 0x000fc8000f8e02ff */
[----:B------:R-:W-:Y:S02]  /*21f0*/  IMAD R9, R5, R10, RZ ;  /* 0x0000000a05097224 */ /* 0x000fe400078e02ff */
[----:B------:R-:W-:Y:S05]  /*2200*/  @!P0 BRA `(.L_x_1016) ;  /* 0x0000000800388947 */ /* 0x000fea0003800000 */
[----:B------:R-:W0:Y:S01]  /*2210*/  LDCU.64 UR6, c[0x0][0x3a0] ;  /* 0x00007400ff0677ac */ /* 0x000e220008000a00 */
[--C-:B------:R-:W-:Y:S01]  /*2220*/  IMAD R10, R4, UR10, R7.reuse ;  /* 0x0000000a040a7c24 */ /* 0x100fe2000f8e0207 */
[----:B------:R-:W-:Y:S01]  /*2230*/  LOP3.LUT R46, R6, 0x7ffffffc, RZ, 0xc0, !PT ;  /* 0x7ffffffc062e7812 */ /* 0x000fe200078ec0ff */
[----:B------:R-:W-:Y:S01]  /*2240*/  IMAD R16, R5, UR10, R7 ;  /* 0x0000000a05107c24 */ /* 0x000fe2000f8e0207 */
[----:B------:R-:W-:Y:S01]  /*2250*/  ISETP.GE.AND P0, PT, R3, R2, PT ;  /* 0x000000020300720c */ /* 0x000fe20003f06270 */
[--C-:B------:R-:W-:Y:S01]  /*2260*/  IMAD R18, R4, UR10, R8.reuse ;  /* 0x0000000a04127c24 */ /* 0x100fe2000f8e0208 */
[----:B------:R-:W1:Y:S01]  /*2270*/  LDCU.64 UR4, c[0x0][0x3c8] ;  /* 0x00007900ff0477ac */ /* 0x000e620008000a00 */
[----:B------:R-:W-:Y:S02]  /*2280*/  IMAD R20, R5, UR10, R8 ;  /* 0x0000000a05147c24 */ /* 0x000fe4000f8e0208 */
[--C-:B------:R-:W-:Y:S02]  /*2290*/  IMAD R11, R10, UR8, R3.reuse ;  /* 0x000000080a0b7c24 */ /* 0x100fe4000f8e0203 */
[----:B------:R-:W-:-:S02]  /*22a0*/  IMAD R17, R16, UR8, R3 ;  /* 0x0000000810117c24 */ /* 0x000fc4000f8e0203 */
[--C-:B------:R-:W-:Y:S02]  /*22b0*/  IMAD R19, R0, UR8, R3.reuse ;  /* 0x0000000800137c24 */ /* 0x100fe4000f8e0203 */
[--C-:B------:R-:W-:Y:S02]  /*22c0*/  IMAD R45, R18, UR8, R3.reuse ;  /* 0x00000008122d7c24 */ /* 0x100fe4000f8e0203 */
[----:B------:R-:W-:Y:S01]  /*22d0*/  IMAD R47, R20, UR8, R3 ;  /* 0x00000008142f7c24 */ /* 0x000fe2000f8e0203 */
[----:B0-----:R-:W-:Y:S01]  /*22e0*/  UIADD3 UR6, UP0, UPT, UR6, 0x10, URZ ;  /* 0x0000001006067890 */ /* 0x001fe2000ff1e0ff */
[-C--:B------:R-:W-:Y:S02]  /*22f0*/  IMAD R10, R11, R6.reuse, RZ ;  /* 0x000000060b0a7224 */ /* 0x080fe400078e02ff */
[-C--:B------:R-:W-:Y:S01]  /*2300*/  IMAD R11, R17, R6.reuse, RZ ;  /* 0x00000006110b7224 */ /* 0x080fe200078e02ff */
[----:B------:R-:W-:Y:S01]  /*2310*/  UIADD3.X UR7, UPT, UPT, URZ, UR7, URZ, UP0, !UPT ;  /* 0x00000007ff077290 */ /* 0x000fe200087fe4ff */
[----:B------:R-:W-:-:S02]  /*2320*/  IMAD R44, R19, R6, RZ ;  /* 0x00000006132c7224 */ /* 0x000fc400078e02ff */
[----:B------:R-:W-:Y:S02]  /*2330*/  IMAD.MOV R46, RZ, RZ, -R46 ;  /* 0x000000ffff2e7224 */ /* 0x000fe400078e0a2e */
[-C--:B------:R-:W-:Y:S02]  /*2340*/  IMAD R45, R45, R6.reuse, RZ ;  /* 0x000000062d2d7224 */ /* 0x080fe400078e02ff */
[----:B------:R-:W-:Y:S02]  /*2350*/  IMAD R47, R47, R6, RZ ;  /* 0x000000062f2f7224 */ /* 0x000fe400078e02ff */
[----:B------:R-:W-:Y:S02]  /*2360*/  IMAD.U32 R16, RZ, RZ, UR6 ;  /* 0x00000006ff107e24 */ /* 0x000fe4000f8e00ff */
[----:B-1----:R-:W-:-:S07]  /*2370*/  IMAD.U32 R17, RZ, RZ, UR7 ;  /* 0x00000007ff117e24 */ /* 0x002fce000f8e00ff */
.L_x_1017:
[----:B------:R-:W-:-:S05]  /*2380*/  IMAD.WIDE R34, R45, 0x8, R16 ;  /* 0x000000082d227825 */ /* 0x000fca00078e0210 */
[----:B------:R-:W2:Y:S01]  /*2390*/  LDG.E.64 R38, desc[UR12][R34.64+-0x10] ;  /* 0xfffff00c22267981 */ /* 0x000ea2000c1e1b00 */
[----:B------:R-:W-:-:S05]  /*23a0*/  IMAD.WIDE R22, R10, 0x8, R16 ;  /* 0x000000080a167825 */ /* 0x000fca00078e0210 */
[----:B------:R-:W3:Y:S01]  /*23b0*/  LDG.E.64 R40, desc[UR12][R22.64+-0x10] ;  /* 0xfffff00c16287981 */ /* 0x000ee2000c1e1b00 */
[----:B------:R-:W-:-:S05]  /*23c0*/  IMAD.WIDE R30, R11, 0x8, R16 ;  /* 0x000000080b1e7825 */ /* 0x000fca00078e0210 */
[----:B0-----:R-:W4:Y:S01]  /*23d0*/  LDG.E.64 R36, desc[UR12][R30.64+-0x10] ;  /* 0xfffff00c1e247981 */ /* 0x001f22000c1e1b00 */
[----:B------:R-:W-:-:S05]  /*23e0*/  IMAD.WIDE R24, R47, 0x8, R16 ;  /* 0x000000082f187825 */ /* 0x000fca00078e0210 */
[----:B------:R-:W5:Y:S01]  /*23f0*/  LDG.E.64 R18, desc[UR12][R24.64+-0x10] ;  /* 0xfffff00c18127981 */ /* 0x000f62000c1e1b00 */
[----:B------:R-:W0:Y:S01]  /*2400*/  I2F.F64 R26, R7 ;  /* 0x00000007001a7312 */ /* 0x000e220000201c00 */
[----:B------:R-:W-:-:S07]  /*2410*/  UMOV UR6, UR5 ;  /* 0x0000000500067c82 */ /* 0x000fce0008000000 */
[----:B------:R-:W1:Y:S01]  /*2420*/  I2F.F64 R28, R5 ;  /* 0x00000005001c7312 */ /* 0x000e620000201c00 */
[----:B0-----:R-:W-:-:S07]  /*2430*/  DADD R26, R14, -R26 ;  /* 0x000000000e1a7229 */ /* 0x001fce000000081a */
[----:B------:R-:W0:Y:S01]  /*2440*/  I2F.F64 R32, R8 ;  /* 0x0000000800207312 */ /* 0x000e220000201c00 */
[----:B-1----:R-:W-:-:S07]  /*2450*/  DADD R28, -R12, R28 ;  /* 0x000000000c1c7229 */ /* 0x002fce000000011c */
[----:B------:R-:W1:Y:S01]  /*2460*/  I2F.F64 R20, R4 ;  /* 0x0000000400147312 */ /* 0x000e620000201c00 */
[----:B0-----:R-:W-:Y:S02]  /*2470*/  DADD R32, -R14, R32 ;  /* 0x000000000e207229 */ /* 0x001fe40000000120 */
[----:B-1----:R-:W-:Y:S02]  /*2480*/  DADD R20, R12, -R20 ;  /* 0x000000000c147229 */ /* 0x002fe40000000814 */
[----:B--2---:R-:W-:-:S04]  /*2490*/  DMUL R38, R26, R38 ;  /* 0x000000261a267228 */ /* 0x004fc80000000000 */
[----:B---3--:R-:W-:-:S04]  /*24a0*/  DMUL R40, R32, R40 ;  /* 0x0000002820287228 */ /* 0x008fc80000000000 */
[----:B------:R-:W-:Y:S02]  /*24b0*/  DMUL R38, R28, R38 ;  /* 0x000000261c267228 */ /* 0x000fe40000000000 */
[----:B----4-:R-:W-:-:S06]  /*24c0*/  DMUL R36, R32, R36 ;  /* 0x0000002420247228 */ /* 0x010fcc0000000000 */
[----:B------:R-:W-:Y:S02]  /*24d0*/  DFMA R38, R28, R40, R38 ;  /* 0x000000281c26722b */ /* 0x000fe40000000026 */
[----:B-----5:R-:W-:Y:S01]  /*24e0*/  DMUL R18, R26, R18 ;  /* 0x000000121a127228 */ /* 0x020fe20000000000 */
[----:B------:R-:W-:-:S05]  /*24f0*/  IMAD.U32 R40, RZ, RZ, UR6 ;  /* 0x00000006ff287e24 */ /* 0x000fca000f8e00ff */
[----:B------:R-:W-:-:S08]  /*2500*/  DFMA R38, R20, R36, R38 ;  /* 0x000000241426722b */ /* 0x000fd00000000026 */
[----:B------:R-:W-:Y:S01]  /*2510*/  DFMA R38, R20, R18, R38 ;  /* 0x000000121426722b */ /* 0x000fe20000000026 */
[----:B------:R-:W0:Y:S07]  /*2520*/  LDC.64 R18, c[0x0][0x3a8] ;  /* 0x0000ea00ff127b82 */ /* 0x000e2e0000000a00 */
[----:B------:R-:W-:Y:S02]  /*2530*/  DSETP.MAX.AND P1, P2, R38, UR4, PT ;  /* 0x0000000426007e2a */ /* 0x000fe4000ba2f000 */
[----:B------:R-:W-:-:S05]  /*2540*/  IMAD.MOV.U32 R36, RZ, RZ, R39 ;  /* 0x000000ffff247224 */ /* 0x000fca00078e0027 */
[----:B------:R-:W-:Y:S01]  /*2550*/  FSEL R37, R36, UR6, P1 ;  /* 0x0000000624257c08 */ /* 0x000fe20008800000 */
[----:B------:R-:W-:Y:S01]  /*2560*/  UMOV UR6, UR4 ;  /* 0x0000000400067c82 */ /* 0x000fe20008000000 */
[----:B------:R-:W-:-:S04]  /*2570*/  MOV R36, R38 ;  /* 0x0000002600247202 */ /* 0x000fc80000000f00 */
[----:B------:R-:W-:Y:S02]  /*2580*/  SEL R36, R36, UR6, P1 ;  /* 0x0000000624247c07 */ /* 0x000fe40008800000 */
[----:B------:R-:W-:Y:S02]  /*2590*/  @P2 LOP3.LUT R37, R40, 0x80000, RZ, 0xfc, !PT ;  /* 0x0008000028252812 */ /* 0x000fe400078efcff */
[----:B------:R-:W-:Y:S01]  /*25a0*/  FSEL R48, R36, R38, !P0 ;  /* 0x0000002624307208 */ /* 0x000fe20004000000 */
[----:B0-----:R-:W-:Y:S01]  /*25b0*/  IMAD.WIDE R18, R44, 0x8, R18 ;  /* 0x000000082c127825 */ /* 0x001fe200078e0212 */
[----:B------:R-:W-:-:S05]  /*25c0*/  FSEL R49, R37, R39, !P0 ;  /* 0x0000002725317208 */ /* 0x000fca0004000000 */
[----:B------:R0:W-:Y:S04]  /*25d0*/  STG.E.64 desc[UR12][R18.64], R48 ;  /* 0x0000003012007986 */ /* 0x0001e8000c101b0c */
[----:B------:R-:W2:Y:S04]  /*25e0*/  LDG.E.64 R40, desc[UR12][R34.64+-0x8] ;  /* 0xfffff80c22287981 */ /* 0x000ea8000c1e1b00 */
[----:B------:R-:W3:Y:S04]  /*25f0*/  LDG.E.64 R42, desc[UR12][R22.64+-0x8] ;  /* 0xfffff80c162a7981 */ /* 0x000ee8000c1e1b00 */
[----:B------:R-:W4:Y:S04]  /*2600*/  LDG.E.64 R38, desc[UR12][R30.64+-0x8] ;  /* 0xfffff80c1e267981 */ /* 0x000f28000c1e1b00 */
[----:B------:R-:W5:Y:S01]  /*2610*/  LDG.E.64 R36, desc[UR12][R24.64+-0x8] ;  /* 0xfffff80c18247981 */ /* 0x000f62000c1e1b00 */
[----:B------:R-:W-:Y:S01]  /*2620*/  UMOV UR6, UR5 ;  /* 0x0000000500067c82 */ /* 0x000fe20008000000 */
[----:B--2---:R-:W-:-:S02]  /*2630*/  DMUL R40, R26, R40 ;  /* 0x000000281a287228 */ /* 0x004fc40000000000 */
[----:B---3--:R-:W-:-:S06]  /*2640*/  DMUL R42, R32, R42 ;  /* 0x0000002a202a7228 */ /* 0x008fcc0000000000 */
[----:B------:R-:W-:Y:S02]  /*2650*/  DMUL R40, R28, R40 ;  /* 0x000000281c287228 */ /* 0x000fe40000000000 */
[----:B----4-:R-:W-:Y:S02]  /*2660*/  DMUL R38, R32, R38 ;  /* 0x0000002620267228 */ /* 0x010fe40000000000 */
[----:B-----5:R-:W-:-:S04]  /*2670*/  DMUL R36, R26, R36 ;  /* 0x000000241a247228 */ /* 0x020fc80000000000 */
[----:B------:R-:W-:-:S08]  /*2680*/  DFMA R40, R28, R42, R40 ;  /* 0x0000002a1c28722b */ /* 0x000fd00000000028 */
[----:B------:R-:W-:Y:S01]  /*2690*/  DFMA R38, R20, R38, R40 ;  /* 0x000000261426722b */ /* 0x000fe20000000028 */
[----:B------:R-:W-:-:S07]  /*26a0*/  IMAD.U32 R40, RZ, RZ, UR6 ;  /* 0x00000006ff287e24 */ /* 0x000fce000f8e00ff */
[----:B------:R-:W-:-:S08]  /*26b0*/  DFMA R38, R20, R36, R38 ;  /* 0x000000241426722b */ /* 0x000fd00000000026 */
[----:B------:R-:W-:Y:S02]  /*26c0*/  DSETP.MAX.AND P1, P2, R38, UR4, PT ;  /* 0x0000000426007e2a */ /* 0x000fe4000ba2f000 */
[----:B------:R-:W-:-:S05]  /*26d0*/  IMAD.MOV.U32 R36, RZ, RZ, R39 ;  /* 0x000000ffff247224 */ /* 0x000fca00078e0027 */
[----:B------:R-:W-:Y:S01]  /*26e0*/  FSEL R37, R36, UR6, P1 ;  /* 0x0000000624257c08 */ /* 0x000fe20008800000 */
[----:B------:R-:W-:Y:S01]  /*26f0*/  IMAD.MOV.U32 R36, RZ, RZ, R38 ;  /* 0x000000ffff247224 */ /* 0x000fe200078e0026 */
[----:B------:R-:W-:-:S04]  /*2700*/  UMOV UR6, UR4 ;  /* 0x0000000400067c82 */ /* 0x000fc80008000000 */
[----:B------:R-:W-:Y:S02]  /*2710*/  SEL R36, R36, UR6, P1 ;  /* 0x0000000624247c07 */ /* 0x000fe40008800000 */
[----:B------:R-:W-:Y:S02]  /*2720*/  @P2 LOP3.LUT R37, R40, 0x80000, RZ, 0xfc, !PT ;  /* 0x0008000028252812 */ /* 0x000fe400078efcff */
[----:B0-----:R-:W-:Y:S02]  /*2730*/  FSEL R48, R36, R38, !P0 ;  /* 0x0000002624307208 */ /* 0x001fe40004000000 */
        /* <DEDUP_REMOVED lines=23> */
[----:B------:R-:W-:Y:S02]  /*28b0*/  FSEL R36, R36, R38, !P0 ;  /* 0x0000002624247208 */ /* 0x000fe40004000000 */
[----:B------:R-:W-:-:S05]  /*28c0*/  FSEL R37, R37, R39, !P0 ;  /* 0x0000002725257208 */ /* 0x000fca0004000000 */
[----:B------:R0:W-:Y:S04]  /*28d0*/  STG.E.64 desc[UR12][R18.64+0x10], R36 ;  /* 0x0000102412007986 */ /* 0x0001e8000c101b0c */
[----:B------:R-:W2:Y:S04]  /*28e0*/  LDG.E.64 R34, desc[UR12][R34.64+0x8] ;  /* 0x0000080c22227981 */ /* 0x000ea8000c1e1b00 */
[----:B------:R-:W3:Y:S04]  /*28f0*/  LDG.E.64 R22, desc[UR12][R22.64+0x8] ;  /* 0x0000080c16167981 */ /* 0x000ee8000c1e1b00 */
[----:B------:R-:W4:Y:S04]  /*2900*/  LDG.E.64 R30, desc[UR12][R30.64+0x8] ;  /* 0x0000080c1e1e7981 */ /* 0x000f28000c1e1b00 */
[----:B------:R-:W5:Y:S01]  /*2910*/  LDG.E.64 R24, desc[UR12][R24.64+0x8] ;  /* 0x0000080c18187981 */ /* 0x000f62000c1e1b00 */
[----:B------:R-:W-:Y:S01]  /*2920*/  UMOV UR6, UR5 ;  /* 0x0000000500067c82 */ /* 0x000fe20008000000 */
[----:B------:R-:W-:Y:S01]  /*2930*/  IADD3 R46, PT, PT, R46, 0x4, RZ ;  /* 0x000000042e2e7810 */ /* 0x000fe20007ffe0ff */
[----:B------:R-:W-:-:S02]  /*2940*/  VIADD R10, R10, 0x4 ;  /* 0x000000040a0a7836 */ /* 0x000fc40000000000 */
[----:B------:R-:W-:Y:S02]  /*2950*/  VIADD R11, R11, 0x4 ;  /* 0x000000040b0b7836 */ /* 0x000fe40000000000 */
[----:B------:R-:W-:Y:S02]  /*2960*/  VIADD R45, R45, 0x4 ;  /* 0x000000042d2d7836 */ /* 0x000fe40000000000 */
[----:B------:R-:W-:Y:S02]  /*2970*/  VIADD R47, R47, 0x4 ;  /* 0x000000042f2f7836 */ /* 0x000fe40000000000 */
[----:B------:R-:W-:Y:S01]  /*2980*/  VIADD R44, R44, 0x4 ;  /* 0x000000042c2c7836 */ /* 0x000fe20000000000 */
[----:B--2---:R-:W-:Y:S02]  /*2990*/  DMUL R38, R26, R34 ;  /* 0x000000221a267228 */ /* 0x004fe40000000000 */
[----:B---3--:R-:W-:Y:S01]  /*29a0*/  DMUL R40, R32, R22 ;  /* 0x0000001620287228 */ /* 0x008fe20000000000 */
[----:B------:R-:W-:-:S05]  /*29b0*/  IMAD.U32 R22, RZ, RZ, UR6 ;  /* 0x00000006ff167e24 */ /* 0x000fca000f8e00ff */
[----:B------:R-:W-:Y:S02]  /*29c0*/  DMUL R38, R28, R38 ;  /* 0x000000261c267228 */ /* 0x000fe40000000000 */
[----:B----4-:R-:W-:Y:S02]  /*29d0*/  DMUL R32, R32, R30 ;  /* 0x0000001e20207228 */ /* 0x010fe40000000000 */
[----:B-----5:R-:W-:-:S04]  /*29e0*/  DMUL R26, R26, R24 ;  /* 0x000000181a1a7228 */ /* 0x020fc80000000000 */
[----:B------:R-:W-:-:S08]  /*29f0*/  DFMA R38, R28, R40, R38 ;  /* 0x000000281c26722b */ /* 0x000fd00000000026 */
[----:B------:R-:W-:-:S08]  /*2a00*/  DFMA R32, R20, R32, R38 ;  /* 0x000000201420722b */ /* 0x000fd00000000026 */
        /* <DEDUP_REMOVED lines=9> */
[----:B------:R-:W-:Y:S02]  /*2aa0*/  FSEL R21, R21, R27, !P0 ;  /* 0x0000001b15157208 */ /* 0x000fe40004000000 */
[----:B------:R-:W-:-:S03]  /*2ab0*/  ISETP.NE.AND P1, PT, R46, RZ, PT ;  /* 0x000000ff2e00720c */ /* 0x000fc60003f25270 */
[----:B------:R0:W-:Y:S10]  /*2ac0*/  STG.E.64 desc[UR12][R18.64+0x18], R20 ;  /* 0x0000181412007986 */ /* 0x0001f4000c101b0c */
[----:B------:R-:W-:Y:S05]  /*2ad0*/  @P1 BRA `(.L_x_1017) ;  /* 0xfffffff800281947 */ /* 0x000fea000383ffff */
[----:B------:R-:W-:-:S07]  /*2ae0*/  LOP3.LUT R38, R6, 0x7ffffffc, RZ, 0xc0, !PT ;  /* 0x7ffffffc06267812 */ /* 0x000fce00078ec0ff */
.L_x_1016:
[----:B------:R-:W-:-:S13]  /*2af0*/  LOP3.LUT P0, R17, R6, 0x3, RZ, 0xc0, !PT ;  /* 0x0000000306117812 */ /* 0x000fda000780c0ff */
[----:B------:R-:W-:Y:S05]  /*2b00*/  @!P0 BRA `(.L_x_1015) ;  /* 0x0000000800308947 */ /* 0x000fea0003800000 */
[----:B------:R-:W1:Y:S01]  /*2b10*/  I2F.F64 R10, R4 ;  /* 0x00000004000a7312 */ /* 0x000e620000201c00 */
[----:B------:R-:W-:Y:S02]  /*2b20*/  ISETP.NE.AND P1, PT, R17, 0x1, PT ;  /* 0x000000011100780c */ /* 0x000fe40003f25270 */
[----:B------:R-:W-:-:S04]  /*2b30*/  LOP3.LUT R16, R6, 0x1, RZ, 0xc0, !PT ;  /* 0x0000000106107812 */ /* 0x000fc800078ec0ff */
[----:B------:R-:W-:Y:S01]  /*2b40*/  ISETP.NE.U32.AND P0, PT, R16, 0x1, PT ;  /* 0x000000011000780c */ /* 0x000fe20003f05070 */
[----:B-1----:R-:W-:-:S06]  /*2b50*/  DADD R10, R12, -R10 ;  /* 0x000000000c0a7229 */ /* 0x002fcc000000080a */
[----:B------:R-:W-:Y:S06]  /*2b60*/  @!P1 BRA `(.L_x_1018) ;  /* 0x0000000400409947 */ /* 0x000fec0003800000 */
[----:B------:R-:W1:Y:S01]  /*2b70*/  LDCU UR4, c[0x0][0x3c4] ;  /* 0x00007880ff0477ac */ /* 0x000e620008000800 */
[----:B------:R-:W2:Y:S01]  /*2b80*/  LDC.64 R24, c[0x0][0x3a0] ;  /* 0x0000e800ff187b82 */ /* 0x000ea20000000a00 */
[----:B------:R-:W-:Y:S02]  /*2b90*/  IMAD R40, R3, R6, R38 ;  /* 0x0000000603287224 */ /* 0x000fe400078e0226 */
[----:B-1----:R-:W-:Y:S01]  /*2ba0*/  IMAD R39, R6, UR4, RZ ;  /* 0x0000000406277c24 */ /* 0x002fe2000f8e02ff */
[----:B------:R-:W1:Y:S01]  /*2bb0*/  I2F.F64 R28, R7 ;  /* 0x00000007001c7312 */ /* 0x000e620000201c00 */
[----:B------:R-:W3:Y:S02]  /*2bc0*/  LDCU.64 UR4, c[0x0][0x3c8] ;  /* 0x00007900ff0477ac */ /* 0x000ee40008000a00 */
[----:B0-----:R-:W-:Y:S02]  /*2bd0*/  IMAD R19, R39, UR10, RZ ;  /* 0x0000000a27137c24 */ /* 0x001fe4000f8e02ff */
[----:B------:R-:W-:-:S02]  /*2be0*/  IMAD R17, R8, R39, RZ ;  /* 0x0000002708117224 */ /* 0x000fc400078e02ff */
[----:B------:R-:W-:Y:S02]  /*2bf0*/  IMAD R19, R4, R19, RZ ;  /* 0x0000001304137224 */ /* 0x000fe400078e02ff */
[----:B------:R-:W-:Y:S02]  /*2c00*/  IMAD.IADD R22, R17, 0x1, R40 ;  /* 0x0000000111167824 */ /* 0x000fe400078e0228 */
[----:B------:R-:W-:Y:S02]  /*2c10*/  IMAD R21, R7, R39, RZ ;  /* 0x0000002707157224 */ /* 0x000fe400078e02ff */
[----:B------:R-:W-:Y:S02]  /*2c20*/  IMAD.IADD R17, R19, 0x1, R22 ;  /* 0x0000000113117824 */ /* 0x000fe400078e0216 */
[----:B------:R-:W-:Y:S02]  /*2c30*/  IMAD.IADD R20, R21, 0x1, R40 ;  /* 0x0000000115147824 */ /* 0x000fe400078e0228 */
[----:B--2---:R-:W-:-:S04]  /*2c40*/  IMAD.WIDE R16, R17, 0x8, R24 ;  /* 0x0000000811107825 */ /* 0x004fc800078e0218 */
[----:B------:R-:W-:Y:S01]  /*2c50*/  IMAD.IADD R19, R19, 0x1, R20 ;  /* 0x0000000113137824 */ /* 0x000fe200078e0214 */
[----:B------:R-:W2:Y:S01]  /*2c60*/  LDG.E.64 R36, desc[UR12][R16.64] ;  /* 0x0000000c10247981 */ /* 0x000ea2000c1e1b00 */
[----:B------:R-:W-:Y:S02]  /*2c70*/  IADD3 R21, PT, PT, R9, R20, RZ ;  /* 0x0000001409157210 */ /* 0x000fe40007ffe0ff */
[----:B------:R-:W-:-:S05]  /*2c80*/  IMAD.WIDE R18, R19, 0x8, R24 ;  /* 0x0000000813127825 */ /* 0x000fca00078e0218 */
[----:B------:R-:W4:Y:S01]  /*2c90*/  LDG.E.64 R34, desc[UR12][R18.64] ;  /* 0x0000000c12227981 */ /* 0x000f22000c1e1b00 */
[----:B------:R-:W-:-:S04]  /*2ca0*/  IMAD.WIDE R20, R21, 0x8, R24 ;  /* 0x0000000815147825 */ /* 0x000fc800078e0218 */
[----:B------:R-:W-:Y:S02]  /*2cb0*/  IMAD.IADD R27, R9, 0x1, R22 ;  /* 0x00000001091b7824 */ /* 0x000fe400078e0216 */
[----:B------:R-:W5:Y:S02]  /*2cc0*/  LDG.E.64 R22, desc[UR12][R20.64] ;  /* 0x0000000c14167981 */ /* 0x000f64000c1e1b00 */
[----:B------:R-:W-:-:S05]  /*2cd0*/  IMAD.WIDE R24, R27, 0x8, R24 ;  /* 0x000000081b187825 */ /* 0x000fca00078e0218 */
[----:B------:R-:W5:Y:S01]  /*2ce0*/  LDG.E.64 R26, desc[UR12][R24.64] ;  /* 0x0000000c181a7981 */ /* 0x000f62000c1e1b00 */
[----:B------:R-:W0:Y:S01]  /*2cf0*/  I2F.F64 R30, R5 ;  /* 0x00000005001e7312 */ /* 0x000e220000201c00 */
[----:B-1----:R-:W-:Y:S01]  /*2d00*/  DADD R28, R14, -R28 ;  /* 0x000000000e1c7229 */ /* 0x002fe2000000081c */
[----:B---3--:R-:W-:-:S06]  /*2d10*/  UMOV UR6, UR5 ;  /* 0x0000000500067c82 */ /* 0x008fcc0008000000 */
[----:B------:R-:W1:Y:S01]  /*2d20*/  I2F.F64 R32, R8 ;  /* 0x0000000800207312 */ /* 0x000e620000201c00 */
[----:B0-----:R-:W-:Y:S02]  /*2d30*/  DADD R30, -R12, R30 ;  /* 0x000000000c1e7229 */ /* 0x001fe4000000011e */
[----:B-1----:R-:W-:Y:S02]  /*2d40*/  DADD R32, -R14, R32 ;  /* 0x000000000e207229 */ /* 0x002fe40000000120 */
[----:B--2---:R-:W-:-:S06]  /*2d50*/  DMUL R36, R36, R28 ;  /* 0x0000001c24247228 */ /* 0x004fcc0000000000 */
[----:B----4-:R-:W-:Y:S02]  /*2d60*/  DMUL R34, R34, R32 ;  /* 0x0000002022227228 */ /* 0x010fe40000000000 */
[----:B------:R-:W-:Y:S02]  /*2d70*/  DMUL R36, R36, R30 ;  /* 0x0000001e24247228 */ /* 0x000fe40000000000 */
[----:B-----5:R-:W-:-:S06]  /*2d80*/  DMUL R22, R22, R32 ;  /* 0x0000002016167228 */ /* 0x020fcc0000000000 */
[----:B------:R-:W-:Y:S02]  /*2d90*/  DFMA R34, R34, R30, R36 ;  /* 0x0000001e2222722b */ /* 0x000fe40000000024 */
[----:B------:R-:W-:-:S06]  /*2da0*/  DMUL R26, R26, R28 ;  /* 0x0000001c1a1a7228 */ /* 0x000fcc0000000000 */
[----:B------:R-:W-:Y:S01]  /*2db0*/  DFMA R22, R10, R22, R34 ;  /* 0x000000160a16722b */ /* 0x000fe20000000022 */
[----:B------:R-:W-:Y:S02]  /*2dc0*/  IMAD.U32 R34, RZ, RZ, UR6 ;  /* 0x00000006ff227e24 */ /* 0x000fe4000f8e00ff */
[----:B------:R-:W-:-:S05]  /*2dd0*/  IMAD R35, R0, R39, RZ ;  /* 0x0000002700237224 */ /* 0x000fca00078e02ff */
[----:B------:R-:W-:Y:S01]  /*2de0*/  DFMA R26, R10, R26, R22 ;  /* 0x0000001a0a1a722b */ /* 0x000fe20000000016 */
[----:B------:R-:W-:Y:S01]  /*2df0*/  IMAD.IADD R35, R35, 0x1, R40 ;  /* 0x0000000123237824 */ /* 0x000fe200078e0228 */
[----:B------:R-:W0:Y:S06]  /*2e00*/  LDC.64 R22, c[0x0][0x3a8] ;  /* 0x0000ea00ff167b82 */ /* 0x000e2c0000000a00 */
[----:B------:R-:W-:Y:S02]  /*2e10*/  DSETP.MAX.AND P1, P2, R26, UR4, PT ;  /* 0x000000041a007e2a */ /* 0x000fe4000ba2f000 */
[----:B------:R-:W-:-:S05]  /*2e20*/  IMAD.MOV.U32 R32, RZ, RZ, R27 ;  /* 0x000000ffff207224 */ /* 0x000fca00078e001b */
[----:B------:R-:W-:Y:S01]  /*2e30*/  FSEL R33, R32, UR6, P1 ;  /* 0x0000000620217c08 */ /* 0x000fe20008800000 */
[----:B------:R-:W-:Y:S01]  /*2e40*/  IMAD.MOV.U32 R32, RZ, RZ, R26 ;  /* 0x000000ffff207224 */ /* 0x000fe200078e001a */
[----:B------:R-:W-:-:S04]  /*2e50*/  UMOV UR6, UR4 ;  /* 0x0000000400067c82 */ /* 0x000fc80008000000 */
[----:B------:R-:W-:Y:S02]  /*2e60*/  SEL R32, R32, UR6, P1 ;  /* 0x0000000620207c07 */ /* 0x000fe40008800000 */
[----:B------:R-:W-:Y:S02]  /*2e70*/  @P2 LOP3.LUT R33, R34, 0x80000, RZ, 0xfc, !PT ;  /* 0x0008000022212812 */ /* 0x000fe400078efcff */
[----:B------:R-:W-:Y:S01]  /*2e80*/  ISETP.GE.AND P1, PT, R3, R2, PT ;  /* 0x000000020300720c */ /* 0x000fe20003f26270 */
[----:B0-----:R-:W-:-:S03]  /*2e90*/  IMAD.WIDE R22, R35, 0x8, R22 ;  /* 0x0000000823167825 */ /* 0x001fc600078e0216 */
[----:B------:R-:W-:Y:S02]  /*2ea0*/  FSEL R36, R32, R26, !P1 ;  /* 0x0000001a20247208 */ /* 0x000fe40004800000 */
[----:B------:R-:W-:-:S05]  /*2eb0*/  FSEL R37, R33, R27, !P1 ;  /* 0x0000001b21257208 */ /* 0x000fca0004800000 */
[----:B------:R1:W-:Y:S04]  /*2ec0*/  STG.E.64 desc[UR12][R22.64], R36 ;  /* 0x0000002416007986 */ /* 0x0003e8000c101b0c */
[----:B------:R-:W2:Y:S04]  /*2ed0*/  LDG.E.64 R16, desc[UR12][R16.64+0x8] ;  /* 0x0000080c10107981 */ /* 0x000ea8000c1e1b00 */
[----:B------:R-:W3:Y:S04]  /*2ee0*/  LDG.E.64 R18, desc[UR12][R18.64+0x8] ;  /* 0x0000080c12127981 */ /* 0x000ee8000c1e1b00 */
[----:B------:R-:W4:Y:S04]  /*2ef0*/  LDG.E.64 R20, desc[UR12][R20.64+0x8] ;  /* 0x0000080c14147981 */ /* 0x000f28000c1e1b00 */
[----:B------:R-:W5:Y:S01]  /*2f00*/  LDG.E.64 R24, desc[UR12][R24.64+0x8] ;  /* 0x0000080c18187981 */ /* 0x000f62000c1e1b00 */
[----:B------:R-:W0:Y:S01]  /*2f10*/  I2F.F64 R26, R8 ;  /* 0x00000008001a7312 */ /* 0x000e220000201c00 */
[----:B------:R-:W-:Y:S01]  /*2f20*/  UMOV UR6, UR5 ;  /* 0x0000000500067c82 */ /* 0x000fe20008000000 */
[----:B------:R-:W-:Y:S01]  /*2f30*/  VIADD R38, R38, 0x2 ;  /* 0x0000000226267836 */ /* 0x000fe20000000000 */
[----:B0-----:R-:W-:-:S02]  /*2f40*/  DADD R34, -R14, R26 ;  /* 0x000000000e227229 */ /* 0x001fc4000000011a */
[----:B--2---:R-:W-:-:S06]  /*2f50*/  DMUL R32, R16, R28 ;  /* 0x0000001c10207228 */ /* 0x004fcc0000000000 */
[----:B---3--:R-:W-:Y:S01]  /*2f60*/  DMUL R26, R18, R34 ;  /* 0x00000022121a7228 */ /* 0x008fe20000000000 */
[----:B------:R-:W-:Y:S01]  /*2f70*/  IMAD.U32 R18, RZ, RZ, UR6 ;  /* 0x00000006ff127e24 */ /* 0x000fe2000f8e00ff */
        /* <DEDUP_REMOVED lines=9> */
[----:B------:R-:W-:-:S05]  /*3010*/  IMAD.MOV.U32 R16, RZ, RZ, R26 ;  /* 0x000000ffff107224 */ /* 0x000fca00078e001a */
[----:B------:R-:W-:Y:S02]  /*3020*/  SEL R16, R16, UR4, P2 ;  /* 0x0000000410107c07 */ /* 0x000fe40009000000 */
[----:B------:R-:W-:Y:S02]  /*3030*/  @P3 LOP3.LUT R17, R18, 0x80000, RZ, 0xfc, !PT ;  /* 0x0008000012113812 */ /* 0x000fe400078efcff */
[----:B------:R-:W-:Y:S02]  /*3040*/  FSEL R16, R16, R26, !P1 ;  /* 0x0000001a10107208 */ /* 0x000fe40004800000 */
[----:B------:R-:W-:-:S05]  /*3050*/  FSEL R17, R17, R27, !P1 ;  /* 0x0000001b11117208 */ /* 0x000fca0004800000 */
[----:B------:R1:W-:Y:S02]  /*3060*/  STG.E.64 desc[UR12][R22.64+0x8], R16 ;  /* 0x0000081016007986 */ /* 0x0003e4000c101b0c */
.L_x_1018:
[----:B------:R-:W-:Y:S05]  /*3070*/  @P0 BRA `(.L_x_1015) ;  /* 0x0000000000d40947 */ /* 0x000fea0003800000 */
[----:B------:R-:W1:Y:S01]  /*3080*/  LDCU UR4, c[0x0][0x3c4] ;  /* 0x00007880ff0477ac */ /* 0x000e620008000800 */
[----:B0-----:R-:W0:Y:S01]  /*3090*/  LDC.64 R18, c[0x0][0x3a0] ;  /* 0x0000e800ff127b82 */ /* 0x001e220000000a00 */
[----:B------:R-:W-:Y:S02]  /*30a0*/  IMAD R38, R3, R6, R38 ;  /* 0x0000000603267224 */ /* 0x000fe400078e0226 */
[----:B-1----:R-:W-:Y:S01]  /*30b0*/  IMAD R17, R6, UR4, RZ ;  /* 0x0000000406117c24 */ /* 0x002fe2000f8e02ff */
[----:B------:R-:W1:Y:S01]  /*30c0*/  I2F.F64 R28, R8 ;  /* 0x00000008001c7312 */ /* 0x000e620000201c00 */
[----:B------:R-:W2:Y:S02]  /*30d0*/  LDCU.64 UR4, c[0x0][0x3c8] ;  /* 0x00007900ff0477ac */ /* 0x000ea40008000a00 */
[----:B------:R-:W-:Y:S02]  /*30e0*/  IMAD R21, R8, R17, RZ ;  /* 0x0000001108157224 */ /* 0x000fe400078e02ff */
[----:B------:R-:W-:-:S03]  /*30f0*/  IMAD R23, R17, UR10, RZ ;  /* 0x0000000a11177c24 */ /* 0x000fc6000f8e02ff */
[----:B------:R-:W-:Y:S01]  /*3100*/  IADD3 R20, PT, PT, R21, R38, RZ ;  /* 0x0000002615147210 */ /* 0x000fe20007ffe0ff */
[----:B------:R-:W-:Y:S02]  /*3110*/  IMAD R23, R4, R23, RZ ;  /* 0x0000001704177224 */ /* 0x000fe400078e02ff */
[----:B------:R-:W-:Y:S02]  /*3120*/  IMAD R21, R7, R17, RZ ;  /* 0x0000001107157224 */ /* 0x000fe400078e02ff */
[----:B------:R-:W-:Y:S02]  /*3130*/  IMAD.IADD R27, R23, 0x1, R20 ;  /* 0x00000001171b7824 */ /* 0x000fe400078e0214 */
[----:B------:R-:W-:Y:S02]  /*3140*/  IMAD.IADD R16, R21, 0x1, R38 ;  /* 0x0000000115107824 */ /* 0x000fe400078e0226 */
[----:B0-----:R-:W-:-:S04]  /*3150*/  IMAD.WIDE R26, R27, 0x8, R18 ;  /* 0x000000081b1a7825 */ /* 0x001fc800078e0212 */
[--C-:B------:R-:W-:Y:S02]  /*3160*/  IMAD.IADD R23, R23, 0x1, R16.reuse ;  /* 0x0000000117177824 */ /* 0x100fe400078e0210 */
[----:B------:R-:W3:Y:S01]  /*3170*/  LDG.E.64 R26, desc[UR12][R26.64] ;  /* 0x0000000c1a1a7981 */ /* 0x000ee2000c1e1b00 */
[----:B------:R-:W-:Y:S02]  /*3180*/  IMAD.IADD R25, R9, 0x1, R16 ;  /* 0x0000000109197824 */ /* 0x000fe400078e0210 */
[----:B------:R-:W-:-:S04]  /*3190*/  IMAD.WIDE R22, R23, 0x8, R18 ;  /* 0x0000000817167825 */ /* 0x000fc800078e0212 */
[----:B------:R-:W-:Y:S02]  /*31a0*/  IMAD.WIDE R24, R25, 0x8, R18 ;  /* 0x0000000819187825 */ /* 0x000fe400078e0212 */
[----:B------:R-:W4:Y:S02]  /*31b0*/  LDG.E.64 R22, desc[UR12][R22.64] ;  /* 0x0000000c16167981 */ /* 0x000f24000c1e1b00 */
[----:B------:R-:W-:Y:S02]  /*31c0*/  IMAD.IADD R21, R9, 0x1, R20 ;  /* 0x0000000109157824 */ /* 0x000fe400078e0214 */
[----:B------:R-:W5:Y:S02]  /*31d0*/  LDG.E.64 R24, desc[UR12][R24.64] ;  /* 0x0000000c18187981 */ /* 0x000f64000c1e1b00 */
[----:B------:R-:W-:-:S06]  /*31e0*/  IMAD.WIDE R20, R21, 0x8, R18 ;  /* 0x0000000815147825 */ /* 0x000fcc00078e0212 */
[----:B------:R-:W5:Y:S01]  /*31f0*/  LDG.E.64 R20, desc[UR12][R20.64] ;  /* 0x0000000c14147981 */ /* 0x000f62000c1e1b00 */
[----:B------:R-:W0:Y:S01]  /*3200*/  I2F.F64 R18, R7 ;  /* 0x0000000700127312 */ /* 0x000e220000201c00 */
[----:B-1----:R-:W-:Y:S01]  /*3210*/  DADD R28, -R14, R28 ;  /* 0x000000000e1c7229 */ /* 0x002fe2000000011c */
[----:B--2---:R-:W-:-:S06]  /*3220*/  UMOV UR6, UR5 ;  /* 0x0000000500067c82 */ /* 0x004fcc0008000000 */
[----:B------:R-:W1:Y:S01]  /*3230*/  I2F.F64 R30, R5 ;  /* 0x00000005001e7312 */ /* 0x000e620000201c00 */
[----:B0-----:R-:W-:Y:S02]  /*3240*/  DADD R18, R14, -R18 ;  /* 0x000000000e127229 */ /* 0x001fe40000000812 */
[----:B-1----:R-:W-:-:S06]  /*3250*/  DADD R30, -R12, R30 ;  /* 0x000000000c1e7229 */ /* 0x002fcc000000011e */
[----:B---3--:R-:W-:-:S08]  /*3260*/  DMUL R26, R26, R18 ;  /* 0x000000121a1a7228 */ /* 0x008fd00000000000 */
[----:B------:R-:W-:Y:S02]  /*3270*/  DMUL R26, R26, R30 ;  /* 0x0000001e1a1a7228 */ /* 0x000fe40000000000 */
[-C--:B----4-:R-:W-:Y:S02]  /*3280*/  DMUL R22, R22, R28.reuse ;  /* 0x0000001c16167228 */ /* 0x090fe40000000000 */
[----:B-----5:R-:W-:-:S06]  /*3290*/  DMUL R24, R24, R28 ;  /* 0x0000001c18187228 */ /* 0x020fcc0000000000 */
[----:B------:R-:W-:Y:S02]  /*32a0*/  DFMA R22, R22, R30, R26 ;  /* 0x0000001e1616722b */ /* 0x000fe4000000001a */
[----:B------:R-:W-:Y:S01]  /*32b0*/  DMUL R20, R20, R18 ;  /* 0x0000001214147228 */ /* 0x000fe20000000000 */
[----:B------:R-:W0:Y:S05]  /*32c0*/  LDC.64 R18, c[0x0][0x3a8] ;  /* 0x0000ea00ff127b82 */ /* 0x000e2a0000000a00 */
[----:B------:R-:W-:-:S08]  /*32d0*/  DFMA R22, R10, R24, R22 ;  /* 0x000000180a16722b */ /* 0x000fd00000000016 */
[----:B------:R-:W-:Y:S01]  /*32e0*/  DFMA R20, R10, R20, R22 ;  /* 0x000000140a14722b */ /* 0x000fe20000000016 */
[----:B------:R-:W-:-:S07]  /*32f0*/  IMAD.U32 R10, RZ, RZ, UR6 ;  /* 0x00000006ff0a7e24 */ /* 0x000fce000f8e00ff */
[----:B------:R-:W-:Y:S02]  /*3300*/  DSETP.MAX.AND P0, P1, R20, UR4, PT ;  /* 0x0000000414007e2a */ /* 0x000fe4000b90f000 */
[----:B------:R-:W-:-:S05]  /*3310*/  IMAD.MOV.U32 R9, RZ, RZ, R21 ;  /* 0x000000ffff097224 */ /* 0x000fca00078e0015 */
[----:B------:R-:W-:Y:S01]  /*3320*/  FSEL R11, R9, UR6, P0 ;  /* 0x00000006090b7c08 */ /* 0x000fe20008000000 */
[----:B------:R-:W-:-:S04]  /*3330*/  IMAD R9, R0, R17, RZ ;  /* 0x0000001100097224 */ /* 0x000fc800078e02ff */
[----:B------:R-:W-:Y:S02]  /*3340*/  IMAD.IADD R9, R9, 0x1, R38 ;  /* 0x0000000109097824 */ /* 0x000fe400078e0226 */
[----:B------:R-:W-:Y:S01]  /*3350*/  @P1 LOP3.LUT R11, R10, 0x80000, RZ, 0xfc, !PT ;  /* 0x000800000a0b1812 */ /* 0x000fe200078efcff */
[----:B------:R-:W-:-:S05]  /*3360*/  IMAD.MOV.U32 R10, RZ, RZ, R20 ;  /* 0x000000ffff0a7224 */ /* 0x000fca00078e0014 */
[----:B------:R-:W-:Y:S02]  /*3370*/  SEL R10, R10, UR4, P0 ;  /* 0x000000040a0a7c07 */ /* 0x000fe40008000000 */
[----:B------:R-:W-:-:S04]  /*3380*/  ISETP.GE.AND P0, PT, R3, R2, PT ;  /* 0x000000020300720c */ /* 0x000fc80003f06270 */
[----:B------:R-:W-:Y:S02]  /*3390*/  FSEL R16, R10, R20, !P0 ;  /* 0x000000140a107208 */ /* 0x000fe40004000000 */
[----:B------:R-:W-:Y:S01]  /*33a0*/  FSEL R17, R11, R21, !P0 ;  /* 0x000000150b117208 */ /* 0x000fe20004000000 */
[----:B0-----:R-:W-:-:S05]  /*33b0*/  IMAD.WIDE R10, R9, 0x8, R18 ;  /* 0x00000008090a7825 */ /* 0x001fca00078e0212 */
[----:B------:R2:W-:Y:S02]  /*33c0*/  STG.E.64 desc[UR12][R10.64], R16 ;  /* 0x000000100a007986 */ /* 0x0005e4000c101b0c */
.L_x_1015:
[----:B------:R-:W-:Y:S05]  /*33d0*/  BSYNC.RECONVERGENT B0 ;  /* 0x0000000000007941 */ /* 0x000fea0003800200 */
.L_x_1014:
[----:B------:R-:W-:Y:S01]  /*33e0*/  ISETP.GE.AND P0, PT, R6, 0x1, PT ;  /* 0x000000010600780c */ /* 0x000fe20003f06270 */
[----:B------:R-:W-:Y:S03]  /*33f0*/  BSSY.RECONVERGENT B0, `(.L_x_1019) ;  /* 0x000014d000007945 */ /* 0x000fe60003800200 */
[----:B------:R-:W-:-:S04]  /*3400*/  ISETP.EQ.OR P0, PT, R7, R8, !P0 ;  /* 0x000000080700720c */ /* 0x000fc80004702670 */
[----:B------:R-:W-:-:S13]  /*3410*/  ISETP.NE.OR P0, PT, R4, R5, P0 ;  /* 0x000000050400720c */ /* 0x000fda0000705670 */
[----:B------:R-:W-:Y:S05]  /*3420*/  @P0 BRA `(.L_x_1020) ;  /* 0x0000001400240947 */ /* 0x000fea0003800000 */
[----:B------:R-:W3:Y:S01]  /*3430*/  LDCU UR11, c[0x0][0x3c4] ;  /* 0x00007880ff0b77ac */ /* 0x000ee20008000800 */
[----:B--2---:R-:W2:Y:S01]  /*3440*/  I2F.F64 R10, R8 ;  /* 0x00000008000a7312 */ /* 0x004ea20000201c00 */
[C---:B------:R-:W-:Y:S02]  /*3450*/  ISETP.GE.U32.AND P1, PT, R6.reuse, 0x8, PT ;  /* 0x000000080600780c */ /* 0x040fe40003f26070 */
[----:B------:R-:W-:-:S04]  /*3460*/  LOP3.LUT R24, R6, 0x7, RZ, 0xc0, !PT ;  /* 0x0000000706187812 */ /* 0x000fc800078ec0ff */
[----:B------:R-:W-:Y:S01]  /*3470*/  ISETP.NE.AND P0, PT, R24, RZ, PT ;  /* 0x000000ff1800720c */ /* 0x000fe20003f05270 */
[----:B-1----:R-:W1:Y:S01]  /*3480*/  I2F.F64 R16, R7 ;  /* 0x0000000700107312 */ /* 0x002e620000201c00 */
[----:B--2---:R-:W-:Y:S01]  /*3490*/  DADD R10, -R14, R10 ;  /* 0x000000000e0a7229 */ /* 0x004fe2000000010a */
[----:B---3--:R-:W-:-:S04]  /*34a0*/  IMAD R25, R6, UR11, RZ ;  /* 0x0000000b06197c24 */ /* 0x008fc8000f8e02ff */
[----:B------:R-:W-:Y:S01]  /*34b0*/  IMAD R9, R25, UR10, RZ ;  /* 0x0000000a19097c24 */ /* 0x000fe2000f8e02ff */
[----:B-1----:R-:W-:-:S03]  /*34c0*/  DADD R14, R14, -R16 ;  /* 0x000000000e0e7229 */ /* 0x002fc60000000810 */
[----:B------:R-:W-:Y:S01]  /*34d0*/  IMAD R26, R4, R9, RZ ;  /* 0x00000009041a7224 */ /* 0x000fe200078e02ff */
[----:B------:R-:W-:Y:S01]  /*34e0*/  MOV R9, RZ ;  /* 0x000000ff00097202 */ /* 0x000fe20000000f00 */
[----:B------:R-:W-:Y:S06]  /*34f0*/  @!P1 BRA `(.L_x_1021) ;  /* 0x0000000800789947 */ /* 0x000fec0003800000 */
[----:B------:R-:W1:Y:S01]  /*3500*/  LDCU.128 UR4, c[0x0][0x3a0] ;  /* 0x00007400ff0477ac */ /* 0x000e620008000c00 */
[----:B------:R-:W-:Y:S01]  /*3510*/  IMAD R16, R4, UR10, R7 ;  /* 0x0000000a04107c24 */ /* 0x000fe2000f8e0207 */
[----:B------:R-:W-:Y:S01]  /*3520*/  LOP3.LUT R9, R6, 0x7ffffff8, RZ, 0xc0, !PT ;  /* 0x7ffffff806097812 */ /* 0x000fe200078ec0ff */
[----:B0-----:R-:W-:Y:S01]  /*3530*/  IMAD R18, R4, UR10, R8 ;  /* 0x0000000a04127c24 */ /* 0x001fe2000f8e0208 */
[----:B------:R-:W-:Y:S01]  /*3540*/  ISETP.GE.AND P1, PT, R3, R2, PT ;  /* 0x000000020300720c */ /* 0x000fe20003f26270 */
[--C-:B------:R-:W-:Y:S02]  /*3550*/  IMAD R17, R0, UR11, R3.reuse ;  /* 0x0000000b00117c24 */ /* 0x100fe4000f8e0203 */
[--C-:B------:R-:W-:Y:S02]  /*3560*/  IMAD R27, R16, UR11, R3.reuse ;  /* 0x0000000b101b7c24 */ /* 0x100fe4000f8e0203 */
[----:B------:R-:W-:Y:S02]  /*3570*/  IMAD R29, R18, UR11, R3 ;  /* 0x0000000b121d7c24 */ /* 0x000fe4000f8e0203 */
[----:B------:R-:W-:-:S02]  /*3580*/  IMAD R28, R17, R6, RZ ;  /* 0x00000006111c7224 */ /* 0x000fc400078e02ff */
[----:B------:R-:W-:Y:S02]  /*3590*/  IMAD.MOV R30, RZ, RZ, -R9 ;  /* 0x000000ffff1e7224 */ /* 0x000fe400078e0a09 */
[-C--:B------:R-:W-:Y:S02]  /*35a0*/  IMAD R27, R27, R6.reuse, RZ ;  /* 0x000000061b1b7224 */ /* 0x080fe400078e02ff */
[----:B------:R-:W-:Y:S01]  /*35b0*/  IMAD R29, R29, R6, RZ ;  /* 0x000000061d1d7224 */ /* 0x000fe200078e02ff */
[----:B-1----:R-:W-:Y:S02]  /*35c0*/  UIADD3 UR8, UP1, UPT, UR4, 0x20, URZ ;  /* 0x0000002004087890 */ /* 0x002fe4000ff3e0ff */
[----:B------:R-:W-:Y:S02]  /*35d0*/  UIADD3 UR6, UP0, UPT, UR6, 0x20, URZ ;  /* 0x0000002006067890 */ /* 0x000fe4000ff1e0ff */
[----:B------:R-:W-:Y:S02]  /*35e0*/  UIADD3.X UR9, UPT, UPT, URZ, UR5, URZ, UP1, !UPT ;  /* 0x00000005ff097290 */ /* 0x000fe40008ffe4ff */
[----:B------:R-:W-:Y:S01]  /*35f0*/  IMAD.U32 R16, RZ, RZ, UR8 ;  /* 0x00000008ff107e24 */ /* 0x000fe2000f8e00ff */
[----:B------:R-:W-:Y:S01]  /*3600*/  UIADD3.X UR7, UPT, UPT, URZ, UR7, URZ, UP0, !UPT ;  /* 0x00000007ff077290 */ /* 0x000fe200087fe4ff */
[----:B------:R-:W0:Y:S02]  /*3610*/  LDCU.64 UR4, c[0x0][0x3c8] ;  /* 0x00007900ff0477ac */ /* 0x000e240008000a00 */
[----:B------:R-:W-:-:S09]  /*3620*/  IMAD.U32 R17, RZ, RZ, UR9 ;  /* 0x00000009ff117e24 */ /* 0x000fd2000f8e00ff */
.L_x_1022:
[----:B------:R-:W-:-:S05]  /*3630*/  IMAD.WIDE R20, R29, 0x8, R16 ;  /* 0x000000081d147825 */ /* 0x000fca00078e0210 */
[----:B-1----:R-:W2:Y:S01]  /*3640*/  LDG.E.64 R22, desc[UR12][R20.64+-0x20] ;  /* 0xffffe00c14167981 */ /* 0x002ea2000c1e1b00 */
[----:B------:R-:W-:-:S05]  /*3650*/  IMAD.WIDE R18, R27, 0x8, R16 ;  /* 0x000000081b127825 */ /* 0x000fca00078e0210 */
[----:B------:R-:W3:Y:S01]  /*3660*/  LDG.E.64 R32, desc[UR12][R18.64+-0x20] ;  /* 0xffffe00c12207981 */ /* 0x000ee2000c1e1b00 */
[----:B0-----:R-:W-:Y:S01]  /*3670*/  UMOV UR8, UR5 ;  /* 0x0000000500087c82 */ /* 0x001fe20008000000 */
[----:B--2---:R-:W-:-:S08]  /*3680*/  DMUL R22, R14, R22 ;  /* 0x000000160e167228 */ /* 0x004fd00000000000 */
[----:B---3--:R-:W-:Y:S01]  /*3690*/  DFMA R32, R10, R32, R22 ;  /* 0x000000200a20722b */ /* 0x008fe20000000016 */
[----:B------:R-:W-:-:S07]  /*36a0*/  IMAD.U32 R23, RZ, RZ, UR8 ;  /* 0x00000008ff177e24 */ /* 0x000fce000f8e00ff */
[----:B------:R-:W-:Y:S02]  /*36b0*/  DSETP.MAX.AND P2, P3, R32, UR4, PT ;  /* 0x0000000420007e2a */ /* 0x000fe4000bb4f000 */
[----:B------:R-:W-:Y:S02]  /*36c0*/  IMAD.MOV.U32 R22, RZ, RZ, R33 ;  /* 0x000000ffff167224 */ /* 0x000fe400078e0021 */
[----:B------:R-:W-:-:S03]  /*36d0*/  IMAD.MOV.U32 R31, RZ, RZ, R32 ;  /* 0x000000ffff1f7224 */ /* 0x000fc600078e0020 */
[----:B------:R-:W-:Y:S01]  /*36e0*/  FSEL R35, R22, UR8, P2 ;  /* 0x0000000816237c08 */ /* 0x000fe20009000000 */
[----:B------:R-:W-:Y:S01]  /*36f0*/  UMOV UR8, UR4 ;  /* 0x0000000400087c82 */ /* 0x000fe20008000000 */
[----:B------:R-:W-:Y:S01]  /*3700*/  IMAD.U32 R22, RZ, RZ, UR6 ;  /* 0x00000006ff167e24 */ /* 0x000fe2000f8e00ff */
[----:B------:R-:W-:-:S04]  /*3710*/  SEL R34, R31, UR8, P2 ;  /* 0x000000081f227c07 */ /* 0x000fc80009000000 */
[----:B------:R-:W-:Y:S01]  /*3720*/  @P3 LOP3.LUT R35, R23, 0x80000, RZ, 0xfc, !PT ;  /* 0x0008000017233812 */ /* 0x000fe200078efcff */
[----:B------:R-:W-:Y:S01]  /*3730*/  IMAD.U32 R23, RZ, RZ, UR7 ;  /* 0x00000007ff177e24 */ /* 0x000fe2000f8e00ff */
[----:B------:R-:W-:Y:S02]  /*3740*/  FSEL R36, R34, R32, !P1 ;  /* 0x0000002022247208 */ /* 0x000fe40004800000 */
[----:B------:R-:W-:Y:S01]  /*3750*/  FSEL R37, R35, R33, !P1 ;  /* 0x0000002123257208 */ /* 0x000fe20004800000 */
[----:B------:R-:W-:-:S05]  /*3760*/  IMAD.WIDE R22, R28, 0x8, R22 ;  /* 0x000000081c167825 */ /* 0x000fca00078e0216 */
[----:B------:R0:W-:Y:S04]  /*3770*/  STG.E.64 desc[UR12][R22.64+-0x20], R36 ;  /* 0xffffe02416007986 */ /* 0x0001e8000c101b0c */
[----:B------:R-:W2:Y:S04]  /*3780*/  LDG.E.64 R34, desc[UR12][R20.64+-0x18] ;  /* 0xffffe80c14227981 */ /* 0x000ea8000c1e1b00 */
[----:B------:R-:W3:Y:S01]  /*3790*/  LDG.E.64 R32, desc[UR12][R18.64+-0x18] ;  /* 0xffffe80c12207981 */ /* 0x000ee2000c1e1b00 */
[----:B------:R-:W-:Y:S02]  /*37a0*/  UMOV UR8, UR5 ;  /* 0x0000000500087c82 */ /* 0x000fe40008000000 */
[----:B------:R-:W-:Y:S01]  /*37b0*/  IMAD.U32 R38, RZ, RZ, UR8 ;  /* 0x00000008ff267e24 */ /* 0x000fe2000f8e00ff */
[----:B--2---:R-:W-:-:S08]  /*37c0*/  DMUL R34, R14, R34 ;  /* 0x000000220e227228 */ /* 0x004fd00000000000 */
[----:B---3--:R-:W-:-:S08]  /*37d0*/  DFMA R32, R10, R32, R34 ;  /* 0x000000200a20722b */ /* 0x008fd00000000022 */
[----:B------:R-:W-:Y:S02]  /*37e0*/  DSETP.MAX.AND P2, P3, R32, UR4, PT ;  /* 0x0000000420007e2a */ /* 0x000fe4000bb4f000 */
[----:B------:R-:W-:-:S04]  /*37f0*/  MOV R31, R33 ;  /* 0x00000021001f7202 */ /* 0x000fc80000000f00 */
        /* <DEDUP_REMOVED lines=49> */
[----:B------:R-:W-:Y:S01]  /*3b10*/  UMOV UR8, UR4 ;  /* 0x0000000400087c82 */ /* 0x000fe20008000000 */
[----:B------:R-:W-:-:S04]  /*3b20*/  MOV R31, R32 ;  /* 0x00000020001f7202 */ /* 0x000fc80000000f00 */
        /* <DEDUP_REMOVED lines=39> */
[----:B------:R-:W-:Y:S01]  /*3da0*/  UMOV UR8, UR5 ;  /* 0x0000000500087c82 */ /* 0x000fe20008000000 */
[----:B------:R-:W-:Y:S01]  /*3db0*/  IADD3 R30, PT, PT, R30, 0x8, RZ ;  /* 0x000000081e1e7810 */ /* 0x000fe20007ffe0ff */
[----:B------:R-:W-:-:S02]  /*3dc0*/  VIADD R27, R27, 0x8 ;  /* 0x000000081b1b7836 */ /* 0x000fc40000000000 */
[----:B------:R-:W-:Y:S02]  /*3dd0*/  VIADD R29, R29, 0x8 ;  /* 0x000000081d1d7836 */ /* 0x000fe40000000000 */
[----:B------:R-:W-:Y:S01]  /*3de0*/  VIADD R28, R28, 0x8 ;  /* 0x000000081c1c7836 */ /* 0x000fe20000000000 */
[----:B--2---:R-:W-:-:S08]  /*3df0*/  DMUL R34, R14, R20 ;  /* 0x000000140e227228 */ /* 0x004fd00000000000 */
[----:B---3--:R-:W-:Y:S01]  /*3e00*/  DFMA R32, R10, R32, R34 ;  /* 0x000000200a20722b */ /* 0x008fe20000000022 */
[----:B------:R-:W-:-:S07]  /*3e10*/  IMAD.U32 R34, RZ, RZ, UR8 ;  /* 0x00000008ff227e24 */ /* 0x000fce000f8e00ff */
        /* <DEDUP_REMOVED lines=12> */
.L_x_1021:
[-CC-:B0-----:R-:W-:Y:S02]  /*3ee0*/  IMAD R20, R7, R25.reuse, R26.reuse ;  /* 0x0000001907147224 */ /* 0x181fe400078e021a */
[-C--:B------:R-:W-:Y:S02]  /*3ef0*/  IMAD R26, R8, R25.reuse, R26 ;  /* 0x00000019081a7224 */ /* 0x080fe400078e021a */
[----:B------:R-:W-:Y:S01]  /*3f00*/  IMAD R25, R0, R25, RZ ;  /* 0x0000001900197224 */ /* 0x000fe200078e02ff */
[----:B------:R-:W-:Y:S06]  /*3f10*/  @!P0 BRA `(.L_x_1020) ;  /* 0x0000000800688947 */ /* 0x000fec0003800000 */
[----:B------:R-:W-:Y:S02]  /*3f20*/  ISETP.GE.U32.AND P1, PT, R24, 0x4, PT ;  /* 0x000000041800780c */ /* 0x000fe40003f26070 */
[----:B------:R-:W-:-:S04]  /*3f30*/  LOP3.LUT R21, R6, 0x3, RZ, 0xc0, !PT ;  /* 0x0000000306157812 */ /* 0x000fc800078ec0ff */
[----:B------:R-:W-:-:S07]  /*3f40*/  ISETP.NE.AND P0, PT, R21, RZ, PT ;  /* 0x000000ff1500720c */ /* 0x000fce0003f05270 */
[----:B------:R-:W-:Y:S06]  /*3f50*/  @!P1 BRA `(.L_x_1023) ;  /* 0x00000004002c9947 */ /* 0x000fec0003800000 */
[----:B------:R-:W0:Y:S01]  /*3f60*/  LDC.64 R16, c[0x0][0x3a0] ;  /* 0x0000e800ff107b82 */ /* 0x000e220000000a00 */
[----:B------:R-:W-:Y:S01]  /*3f70*/  IMAD R27, R3, R6, R9 ;  /* 0x00000006031b7224 */ /* 0x000fe200078e0209 */
[----:B------:R-:W2:Y:S03]  /*3f80*/  LDCU.64 UR4, c[0x0][0x3c8] ;  /* 0x00007900ff0477ac */ /* 0x000ea60008000a00 */
[--C-:B-1----:R-:W-:Y:S02]  /*3f90*/  IMAD.IADD R19, R26, 0x1, R27.reuse ;  /* 0x000000011a137824 */ /* 0x102fe400078e021b */
[----:B------:R-:W-:Y:S02]  /*3fa0*/  IMAD.IADD R29, R20, 0x1, R27 ;  /* 0x00000001141d7824 */ /* 0x000fe400078e021b */
[----:B0-----:R-:W-:-:S05]  /*3fb0*/  IMAD.WIDE R18, R19, 0x8, R16 ;  /* 0x0000000813127825 */ /* 0x001fca00078e0210 */
[----:B------:R-:W3:Y:S01]  /*3fc0*/  LDG.E.64 R22, desc[UR12][R18.64] ;  /* 0x0000000c12167981 */ /* 0x000ee2000c1e1b00 */
[----:B------:R-:W-:-:S05]  /*3fd0*/  IMAD.WIDE R16, R29, 0x8, R16 ;  /* 0x000000081d107825 */ /* 0x000fca00078e0210 */
[----:B------:R-:W4:Y:S01]  /*3fe0*/  LDG.E.64 R28, desc[UR12][R16.64] ;  /* 0x0000000c101c7981 */ /* 0x000f22000c1e1b00 */
[----:B--2---:R-:W-:Y:S01]  /*3ff0*/  UMOV UR6, UR5 ;  /* 0x0000000500067c82 */ /* 0x004fe20008000000 */
[----:B------:R-:W-:Y:S02]  /*4000*/  IMAD.IADD R27, R25, 0x1, R27 ;  /* 0x00000001191b7824 */ /* 0x000fe400078e021b */
[----:B------:R-:W-:Y:S01]  /*4010*/  IMAD.U32 R32, RZ, RZ, UR6 ;  /* 0x00000006ff207e24 */ /* 0x000fe2000f8e00ff */
[----:B---3--:R-:W-:-:S08]  /*4020*/  DMUL R22, R14, R22 ;  /* 0x000000160e167228 */ /* 0x008fd00000000000 */
[----:B----4-:R-:W-:Y:S02]  /*4030*/  DFMA R28, R10, R28, R22 ;  /* 0x0000001c0a1c722b */ /* 0x010fe40000000016 */
        /* <DEDUP_REMOVED lines=14> */
[----:B------:R-:W3:Y:S01]  /*4120*/  LDG.E.64 R28, desc[UR12][R16.64+0x8] ;  /* 0x0000080c101c7981 */ /* 0x000ee2000c1e1b00 */
[----:B------:R-:W-:Y:S02]  /*4130*/  UMOV UR6, UR5 ;  /* 0x0000000500067c82 */ /* 0x000fe40008000000 */
[----:B------:R-:W-:Y:S01]  /*4140*/  MOV R27, UR6 ;  /* 0x00000006001b7c02 */ /* 0x000fe20008000f00 */
        /* <DEDUP_REMOVED lines=29> */
[----:B------:R-:W3:Y:S01]  /*4320*/  LDG.E.64 R16, desc[UR12][R16.64+0x18] ;  /* 0x0000180c10107981 */ /* 0x000ee2000c1e1b00 */
[----:B------:R-:W-:Y:S01]  /*4330*/  UMOV UR6, UR5 ;  /* 0x0000000500067c82 */ /* 0x000fe20008000000 */
[----:B------:R-:W-:-:S02]  /*4340*/  VIADD R9, R9, 0x4 ;  /* 0x0000000409097836 */ /* 0x000fc40000000000 */
[----:B------:R-:W-:Y:S01]  /*4350*/  IMAD.U32 R27, RZ, RZ, UR6 ;  /* 0x00000006ff1b7e24 */ /* 0x000fe2000f8e00ff */
[----:B--2---:R-:W-:-:S08]  /*4360*/  DMUL R28, R14, R18 ;  /* 0x000000120e1c7228 */ /* 0x004fd00000000000 */
[----:B---3--:R-:W-:-:S08]  /*4370*/  DFMA R28, R10, R16, R28 ;  /* 0x000000100a1c722b */ /* 0x008fd0000000001c */
        /* <DEDUP_REMOVED lines=9> */
.L_x_1023:
[----:B------:R-:W-:Y:S05]  /*4410*/  @!P0 BRA `(.L_x_1020) ;  /* 0x0000000400288947 */ /* 0x000fea0003800000 */
[----:B------:R-:W-:Y:S02]  /*4420*/  ISETP.NE.AND P1, PT, R21, 0x1, PT ;  /* 0x000000011500780c */ /* 0x000fe40003f25270 */
[----:B0-----:R-:W-:-:S04]  /*4430*/  LOP3.LUT R16, R6, 0x1, RZ, 0xc0, !PT ;  /* 0x0000000106107812 */ /* 0x001fc800078ec0ff */
[----:B------:R-:W-:-:S07]  /*4440*/  ISETP.NE.U32.AND P0, PT, R16, 0x1, PT ;  /* 0x000000011000780c */ /* 0x000fce0003f05070 */
[----:B------:R-:W-:Y:S06]  /*4450*/  @!P1 BRA `(.L_x_1024) ;  /* 0x0000000000ac9947 */ /* 0x000fec0003800000 */
[----:B-1----:R-:W0:Y:S01]  /*4460*/  LDC.64 R18, c[0x0][0x3a0] ;  /* 0x0000e800ff127b82 */ /* 0x002e220000000a00 */
[----:B------:R-:W-:Y:S01]  /*4470*/  IMAD R21, R3, R6, R9 ;  /* 0x0000000603157224 */ /* 0x000fe200078e0209 */
[----:B------:R-:W1:Y:S03]  /*4480*/  LDCU.64 UR4, c[0x0][0x3c8] ;  /* 0x00007900ff0477ac */ /* 0x000e660008000a00 */
[----:B------:R-:W-:Y:S01]  /*4490*/  IMAD.IADD R23, R20, 0x1, R21 ;  /* 0x0000000114177824 */ /* 0x000fe200078e0215 */
[----:B------:R-:W-:-:S05]  /*44a0*/  IADD3 R17, PT, PT, R26, R21, RZ ;  /* 0x000000151a117210 */ /* 0x000fca0007ffe0ff */
[----:B0-----:R-:W-:-:S05]  /*44b0*/  IMAD.WIDE R16, R17, 0x8, R18 ;  /* 0x0000000811107825 */ /* 0x001fca00078e0212 */
[----:B------:R-:W2:Y:S01]  /*44c0*/  LDG.E.64 R28, desc[UR12][R16.64] ;  /* 0x0000000c101c7981 */ /* 0x000ea2000c1e1b00 */
[----:B------:R-:W-:-:S05]  /*44d0*/  IMAD.WIDE R18, R23, 0x8, R18 ;  /* 0x0000000817127825 */ /* 0x000fca00078e0212 */
[----:B------:R-:W3:Y:S01]  /*44e0*/  LDG.E.64 R22, desc[UR12][R18.64] ;  /* 0x0000000c12167981 */ /* 0x000ee2000c1e1b00 */
[----:B-1----:R-:W-:Y:S01]  /*44f0*/  UMOV UR6, UR5 ;  /* 0x0000000500067c82 */ /* 0x002fe20008000000 */
[----:B------:R-:W-:Y:S02]  /*4500*/  IMAD.IADD R21, R25, 0x1, R21 ;  /* 0x0000000119157824 */ /* 0x000fe400078e0215 */
[----:B------:R-:W-:Y:S01]  /*4510*/  IMAD.U32 R27, RZ, RZ, UR6 ;  /* 0x00000006ff1b7e24 */ /* 0x000fe2000f8e00ff */
[----:B--2---:R-:W-:-:S08]  /*4520*/  DMUL R28, R14, R28 ;  /* 0x0000001c0e1c7228 */ /* 0x004fd00000000000 */
[----:B---3--:R-:W-:Y:S01]  /*4530*/  DFMA R28, R10, R22, R28 ;  /* 0x000000160a1c722b */ /* 0x008fe2000000001c */
[----:B------:R-:W0:Y:S07]  /*4540*/  LDC.64 R22, c[0x0][0x3a8] ;  /* 0x0000ea00ff167b82 */ /* 0x000e2e0000000a00 */
        /* <DEDUP_REMOVED lines=28> */
.L_x_1024:
[----:B------:R-:W-:Y:S05]  /*4710*/  @P0 BRA `(.L_x_1020) ;  /* 0x0000000000680947 */ /* 0x000fea0003800000 */
[----:B0-----:R-:W0:Y:S01]  /*4720*/  LDC.64 R16, c[0x0][0x3a0] ;  /* 0x0000e800ff107b82 */ /* 0x001e220000000a00 */
[----:B------:R-:W-:Y:S01]  /*4730*/  IMAD R9, R3, R6, R9 ;  /* 0x0000000603097224 */ /* 0x000fe200078e0209 */
[----:B------:R-:W2:Y:S03]  /*4740*/  LDCU.64 UR4, c[0x0][0x3c8] ;  /* 0x00007900ff0477ac */ /* 0x000ea60008000a00 */
[----:B------:R-:W-:Y:S01]  /*4750*/  IMAD.IADD R21, R20, 0x1, R9 ;  /* 0x0000000114157824 */ /* 0x000fe200078e0209 */
[----:B-1----:R-:W-:-:S05]  /*4760*/  IADD3 R19, PT, PT, R26, R9, RZ ;  /* 0x000000091a137210 */ /* 0x002fca0007ffe0ff */
[----:B0-----:R-:W-:-:S04]  /*4770*/  IMAD.WIDE R18, R19, 0x8, R16 ;  /* 0x0000000813127825 */ /* 0x001fc800078e0210 */
[----:B------:R-:W-:Y:S02]  /*4780*/  IMAD.WIDE R16, R21, 0x8, R16 ;  /* 0x0000000815107825 */ /* 0x000fe400078e0210 */
[----:B------:R-:W3:Y:S01]  /*4790*/  LDG.E.64 R18, desc[UR12][R18.64] ;  /* 0x0000000c12127981 */ /* 0x000ee2000c1e1b00 */
[----:B------:R-:W0:Y:S03]  /*47a0*/  LDC.64 R20, c[0x0][0x3a8] ;  /* 0x0000ea00ff147b82 */ /* 0x000e260000000a00 */
[----:B------:R-:W4:Y:S01]  /*47b0*/  LDG.E.64 R16, desc[UR12][R16.64] ;  /* 0x0000000c10107981 */ /* 0x000f22000c1e1b00 */
[----:B--2---:R-:W-:Y:S01]  /*47c0*/  UMOV UR6, UR5 ;  /* 0x0000000500067c82 */ /* 0x004fe20008000000 */
[----:B------:R-:W-:Y:S02]  /*47d0*/  IMAD.IADD R9, R25, 0x1, R9 ;  /* 0x0000000119097824 */ /* 0x000fe400078e0209 */
[----:B------:R-:W-:Y:S01]  /*47e0*/  IMAD.U32 R22, RZ, RZ, UR6 ;  /* 0x00000006ff167e24 */ /* 0x000fe2000f8e00ff */
[----:B---3--:R-:W-:-:S08]  /*47f0*/  DMUL R14, R14, R18 ;  /* 0x000000120e0e7228 */ /* 0x008fd00000000000 */
[----:B----4-:R-:W-:-:S08]  /*4800*/  DFMA R14, R10, R16, R14 ;  /* 0x000000100a0e722b */ /* 0x010fd0000000000e */
[----:B------:R-:W-:Y:S02]  /*4810*/  DSETP.MAX.AND P0, P1, R14, UR4, PT ;  /* 0x000000040e007e2a */ /* 0x000fe4000b90f000 */
[----:B------:R-:W-:-:S05]  /*4820*/  IMAD.MOV.U32 R10, RZ, RZ, R15 ;  /* 0x000000ffff0a7224 */ /* 0x000fca00078e000f */
[----:B------:R-:W-:Y:S01]  /*4830*/  FSEL R11, R10, UR6, P0 ;  /* 0x000000060a0b7c08 */ /* 0x000fe20008000000 */
[----:B------:R-:W-:-:S05]  /*4840*/  IMAD.MOV.U32 R10, RZ, RZ, R14 ;  /* 0x000000ffff0a7224 */ /* 0x000fca00078e000e */
[----:B------:R-:W-:Y:S02]  /*4850*/  SEL R10, R10, UR4, P0 ;  /* 0x000000040a0a7c07 */ /* 0x000fe40008000000 */
[----:B------:R-:W-:Y:S02]  /*4860*/  @P1 LOP3.LUT R11, R22, 0x80000, RZ, 0xfc, !PT ;  /* 0x00080000160b1812 */ /* 0x000fe400078efcff */
[----:B------:R-:W-:-:S04]  /*4870*/  ISETP.GE.AND P0, PT, R3, R2, PT ;  /* 0x000000020300720c */ /* 0x000fc80003f06270 */
[----:B------:R-:W-:Y:S02]  /*4880*/  FSEL R14, R10, R14, !P0 ;  /* 0x0000000e0a0e7208 */ /* 0x000fe40004000000 */
[----:B------:R-:W-:Y:S01]  /*4890*/  FSEL R15, R11, R15, !P0 ;  /* 0x0000000f0b0f7208 */ /* 0x000fe20004000000 */
[----:B0-----:R-:W-:-:S05]  /*48a0*/  IMAD.WIDE R10, R9, 0x8, R20 ;  /* 0x00000008090a7825 */ /* 0x001fca00078e0214 */
[----:B------:R3:W-:Y:S02]  /*48b0*/  STG.E.64 desc[UR12][R10.64], R14 ;  /* 0x0000000e0a007986 */ /* 0x0007e4000c101b0c */
.L_x_1020:
[----:B------:R-:W-:Y:S05]  /*48c0*/  BSYNC.RECONVERGENT B0 ;  /* 0x0000000000007941 */ /* 0x000fea0003800200 */
.L_x_1019:
[----:B------:R-:W-:Y:S01]  /*48d0*/  ISETP.NE.AND P0, PT, R4, R5, PT ;  /* 0x000000050400720c */ /* 0x000fe20003f05270 */
[----:B------:R-:W-:Y:S03]  /*48e0*/  BSSY.RECONVERGENT B0, `(.L_x_1025) ;  /* 0x0000150000007945 */ /* 0x000fe60003800200 */
[----:B------:R-:W-:-:S04]  /*48f0*/  ISETP.NE.OR P0, PT, R7, R8, !P0 ;  /* 0x000000080700720c */ /* 0x000fc80004705670 */
[----:B------:R-:W-:-:S13]  /*4900*/  ISETP.LT.OR P0, PT, R6, 0x1, P0 ;  /* 0x000000010600780c */ /* 0x000fda0000701670 */
[----:B------:R-:W-:Y:S05]  /*4910*/  @P0 BRA `(.L_x_1026) ;  /* 0x0000001400300947 */ /* 0x000fea0003800000 */
[----:B------:R-:W4:Y:S01]  /*4920*/  LDCU UR11, c[0x0][0x3c4] ;  /* 0x00007880ff0b77ac */ /* 0x000f220008000800 */
[----:B--23--:R-:W2:Y:S01]  /*4930*/  I2F.F64 R10, R5 ;  /* 0x00000005000a7312 */ /* 0x00cea20000201c00 */
[C---:B------:R-:W-:Y:S01]  /*4940*/  ISETP.GE.U32.AND P1, PT, R6.reuse, 0x8, PT ;  /* 0x000000080600780c */ /* 0x040fe20003f26070 */
[----:B01----:R-:W-:Y:S01]  /*4950*/  IMAD.MOV.U32 R23, RZ, RZ, RZ ;  /* 0x000000ffff177224 */ /* 0x003fe200078e00ff */
[----:B------:R-:W-:-:S04]  /*4960*/  LOP3.LUT R24, R6, 0x7, RZ, 0xc0, !PT ;  /* 0x0000000706187812 */ /* 0x000fc800078ec0ff */
[----:B------:R-:W-:Y:S01]  /*4970*/  ISETP.NE.AND P0, PT, R24, RZ, PT ;  /* 0x000000ff1800720c */ /* 0x000fe20003f05270 */
[----:B------:R-:W0:Y:S01]  /*4980*/  I2F.F64 R14, R4 ;  /* 0x00000004000e7312 */ /* 0x000e220000201c00 */
[----:B--2---:R-:W-:Y:S01]  /*4990*/  DADD R10, -R12, R10 ;  /* 0x000000000c0a7229 */ /* 0x004fe2000000010a */
[----:B----4-:R-:W-:-:S04]  /*49a0*/  IMAD R22, R6, UR11, RZ ;  /* 0x0000000b06167c24 */ /* 0x010fc8000f8e02ff */
[-C--:B------:R-:W-:Y:S01]  /*49b0*/  IMAD R9, R7, R22.reuse, RZ ;  /* 0x0000001607097224 */ /* 0x080fe200078e02ff */
[----:B0-----:R-:W-:Y:S01]  /*49c0*/  DADD R12, R12, -R14 ;  /* 0x000000000c0c7229 */ /* 0x001fe2000000080e */
[----:B------:R-:W-:Y:S02]  /*49d0*/  IMAD R25, R22, UR10, RZ ;  /* 0x0000000a16197c24 */ /* 0x000fe4000f8e02ff */
[----:B------:R-:W-:Y:S01]  /*49e0*/  IMAD R22, R0, R22, RZ ;  /* 0x0000001600167224 */ /* 0x000fe200078e02ff */
[----:B------:R-:W-:Y:S07]  /*49f0*/  @!P1 BRA `(.L_x_1027) ;  /* 0x0000000800789947 */ /* 0x000fee0003800000 */
[----:B------:R-:W0:Y:S01]  /*4a00*/  LDCU.128 UR4, c[0x0][0x3a0] ;  /* 0x00007400ff0477ac */ /* 0x000e220008000c00 */
[--C-:B------:R-:W-:Y:S01]  /*4a10*/  IMAD R14, R4, UR10, R7.reuse ;  /* 0x0000000a040e7c24 */ /* 0x100fe2000f8e0207 */
[----:B------:R-:W-:Y:S01]  /*4a20*/  LOP3.LUT R23, R6, 0x7ffffff8, RZ, 0xc0, !PT ;  /* 0x7ffffff806177812 */ /* 0x000fe200078ec0ff */
[----:B------:R-:W-:Y:S01]  /*4a30*/  IMAD R16, R5, UR10, R7 ;  /* 0x0000000a05107c24 */ /* 0x000fe2000f8e0207 */
        /* <DEDUP_REMOVED lines=8> */
[----:B0-----:R-:W-:Y:S02]  /*4ac0*/  UIADD3 UR8, UP0, UPT, UR4, 0x20, URZ ;  /* 0x0000002004087890 */ /* 0x001fe4000ff1e0ff */
[----:B------:R-:W-:Y:S02]  /*4ad0*/  UIADD3 UR9, UP1, UPT, UR6, 0x20, URZ ;  /* 0x0000002006097890 */ /* 0x000fe4000ff3e0ff */
[----:B------:R-:W-:Y:S02]  /*4ae0*/  UIADD3.X UR6, UPT, UPT, URZ, UR5, URZ, UP0, !UPT ;  /* 0x00000005ff067290 */ /* 0x000fe400087fe4ff */
[----:B------:R-:W-:Y:S01]  /*4af0*/  IMAD.U32 R14, RZ, RZ, UR8 ;  /* 0x00000008ff0e7e24 */ /* 0x000fe2000f8e00ff */
[----:B------:R-:W-:Y:S01]  /*4b00*/  UIADD3.X UR7, UPT, UPT, URZ, UR7, URZ, UP1, !UPT ;  /* 0x00000007ff077290 */ /* 0x000fe20008ffe4ff */
[----:B------:R-:W0:Y:S02]  /*4b10*/  LDCU.64 UR4, c[0x0][0x3c8] ;  /* 0x00007900ff0477ac */ /* 0x000e240008000a00 */
[----:B------:R-:W-:-:S09]  /*4b20*/  IMAD.U32 R15, RZ, RZ, UR6 ;  /* 0x00000006ff0f7e24 */ /* 0x000fd2000f8e00ff */
.L_x_1028:
[----:B------:R-:W-:-:S05]  /*4b30*/  IMAD.WIDE R18, R29, 0x8, R14 ;  /* 0x000000081d127825 */ /* 0x000fca00078e020e */
[----:B-1----:R-:W2:Y:S01]  /*4b40*/  LDG.E.64 R20, desc[UR12][R18.64+-0x20] ;  /* 0xffffe00c12147981 */ /* 0x002ea2000c1e1b00 */
[----:B------:R-:W-:-:S05]  /*4b50*/  IMAD.WIDE R16, R27, 0x8, R14 ;  /* 0x000000081b107825 */ /* 0x000fca00078e020e */
[----:B------:R-:W3:Y:S01]  /*4b60*/  LDG.E.64 R30, desc[UR12][R16.64+-0x20] ;  /* 0xffffe00c101e7981 */ /* 0x000ee2000c1e1b00 */
[----:B0-----:R-:W-:Y:S01]  /*4b70*/  UMOV UR6, UR5 ;  /* 0x0000000500067c82 */ /* 0x001fe20008000000 */
[----:B--2---:R-:W-:-:S08]  /*4b80*/  DMUL R20, R12, R20 ;  /* 0x000000140c147228 */ /* 0x004fd00000000000 */
[----:B---3--:R-:W-:Y:S01]  /*4b90*/  DFMA R30, R10, R30, R20 ;  /* 0x0000001e0a1e722b */ /* 0x008fe20000000014 */
[----:B------:R-:W-:-:S07]  /*4ba0*/  MOV R21, UR6 ;  /* 0x0000000600157c02 */ /* 0x000fce0008000f00 */
        /* <DEDUP_REMOVED lines=112> */
[----:B------:R-:W-:Y:S01]  /*52b0*/  VIADD R28, R28, 0x8 ;  /* 0x000000081c1c7836 */ /* 0x000fe20000000000 */
[----:B------:R-:W-:Y:S01]  /*52c0*/  IADD3 R27, PT, PT, R27, 0x8, RZ ;  /* 0x000000081b1b7810 */ /* 0x000fe20007ffe0ff */
[----:B------:R-:W-:-:S02]  /*52d0*/  VIADD R29, R29, 0x8 ;  /* 0x000000081d1d7836 */ /* 0x000fc40000000000 */
        /* <DEDUP_REMOVED lines=16> */
.L_x_1027:
[-C--:B------:R-:W-:Y:S02]  /*53e0*/  IMAD R18, R4, R25.reuse, RZ ;  /* 0x0000001904127224 */ /* 0x080fe400078e02ff */
        /* <DEDUP_REMOVED lines=9> */
[----:B-1----:R-:W-:-:S04]  /*5480*/  IMAD.IADD R20, R9, 0x1, R24 ;  /* 0x0000000109147824 */ /* 0x002fc800078e0218 */
[--C-:B------:R-:W-:Y:S02]  /*5490*/  IMAD.IADD R17, R25, 0x1, R20.reuse ;  /* 0x0000000119117824 */ /* 0x100fe400078e0214 */
[----:B------:R-:W-:Y:S02]  /*54a0*/  IMAD.IADD R27, R18, 0x1, R20 ;  /* 0x00000001121b7824 */ /* 0x000fe400078e0214 */
[----:B0-----:R-:W-:-:S05]  /*54b0*/  IMAD.WIDE R16, R17, 0x8, R14 ;  /* 0x0000000811107825 */ /* 0x001fca00078e020e */
[----:B------:R-:W3:Y:S01]  /*54c0*/  LDG.E.64 R20, desc[UR12][R16.64] ;  /* 0x0000000c10147981 */ /* 0x000ee2000c1e1b00 */
[----:B------:R-:W-:-:S05]  /*54d0*/  IMAD.WIDE R14, R27, 0x8, R14 ;  /* 0x000000081b0e7825 */ /* 0x000fca00078e020e */
[----:B------:R-:W4:Y:S01]  /*54e0*/  LDG.E.64 R26, desc[UR12][R14.64] ;  /* 0x0000000c0e1a7981 */ /* 0x000f22000c1e1b00 */
[----:B--2---:R-:W-:Y:S01]  /*54f0*/  UMOV UR6, UR5 ;  /* 0x0000000500067c82 */ /* 0x004fe20008000000 */
[----:B------:R-:W-:Y:S01]  /*5500*/  IADD3 R33, PT, PT, R22, R24, RZ ;  /* 0x0000001816217210 */ /* 0x000fe20007ffe0ff */
        /* <DEDUP_REMOVED lines=48> */
[----:B------:R-:W3:Y:S04]  /*5810*/  LDG.E.64 R16, desc[UR12][R16.64+0x18] ;  /* 0x0000180c10107981 */ /* 0x000ee8000c1e1b00 */
[----:B------:R-:W4:Y:S01]  /*5820*/  LDG.E.64 R14, desc[UR12][R14.64+0x18] ;  /* 0x0000180c0e0e7981 */ /* 0x000f22000c1e1b00 */
[----:B------:R-:W-:Y:S01]  /*5830*/  UMOV UR6, UR5 ;  /* 0x0000000500067c82 */ /* 0x000fe20008000000 */
[----:B------:R-:W-:-:S02]  /*5840*/  VIADD R23, R23, 0x4 ;  /* 0x0000000417177836 */ /* 0x000fc40000000000 */
[----:B0-----:R-:W-:Y:S01]  /*5850*/  IMAD.U32 R30, RZ, RZ, UR6 ;  /* 0x00000006ff1e7e24 */ /* 0x001fe2000f8e00ff */
[----:B---3--:R-:W-:-:S08]  /*5860*/  DMUL R26, R12, R16 ;  /* 0x000000100c1a7228 */ /* 0x008fd00000000000 */
[----:B----4-:R-:W-:-:S08]  /*5870*/  DFMA R26, R10, R14, R26 ;  /* 0x0000000e0a1a722b */ /* 0x010fd0000000001a */
[----:B------:R-:W-:Y:S02]  /*5880*/  DSETP.MAX.AND P2, P3, R26, UR4, PT ;  /* 0x000000041a007e2a */ /* 0x000fe4000bb4f000 */
[----:B------:R-:W-:-:S05]  /*5890*/  IMAD.MOV.U32 R24, RZ, RZ, R27 ;  /* 0x000000ffff187224 */ /* 0x000fca00078e001b */
[----:B------:R-:W-:Y:S02]  /*58a0*/  FSEL R17, R24, UR6, P2 ;  /* 0x0000000618117c08 */ /* 0x000fe40009000000 */
[----:B------:R-:W-:-:S04]  /*58b0*/  MOV R24, R26 ;  /* 0x0000001a00187202 */ /* 0x000fc80000000f00 */
[----:B------:R-:W-:Y:S02]  /*58c0*/  SEL R16, R24, UR4, P2 ;  /* 0x0000000418107c07 */ /* 0x000fe40009000000 */
[----:B------:R-:W-:Y:S02]  /*58d0*/  @P3 LOP3.LUT R17, R30, 0x80000, RZ, 0xfc, !PT ;  /* 0x000800001e113812 */ /* 0x000fe400078efcff */
[----:B------:R-:W-:Y:S02]  /*58e0*/  FSEL R14, R16, R26, !P1 ;  /* 0x0000001a100e7208 */ /* 0x000fe40004800000 */
[----:B------:R-:W-:-:S05]  /*58f0*/  FSEL R15, R17, R27, !P1 ;  /* 0x0000001b110f7208 */ /* 0x000fca0004800000 */
[----:B------:R2:W-:Y:S02]  /*5900*/  STG.E.64 desc[UR12][R20.64+0x18], R14 ;  /* 0x0000180e14007986 */ /* 0x0005e4000c101b0c */
.L_x_1029:
[----:B------:R-:W-:Y:S05]  /*5910*/  @!P0 BRA `(.L_x_1026) ;  /* 0x0000000400308947 */ /* 0x000fea0003800000 */
[----:B------:R-:W-:Y:S02]  /*5920*/  ISETP.NE.AND P1, PT, R19, 0x1, PT ;  /* 0x000000011300780c */ /* 0x000fe40003f25270 */
[----:B--2---:R-:W-:-:S04]  /*5930*/  LOP3.LUT R14, R6, 0x1, RZ, 0xc0, !PT ;  /* 0x00000001060e7812 */ /* 0x004fc800078ec0ff */
[----:B------:R-:W-:-:S07]  /*5940*/  ISETP.NE.U32.AND P0, PT, R14, 0x1, PT ;  /* 0x000000010e00780c */ /* 0x000fce0003f05070 */
[----:B------:R-:W-:Y:S06]  /*5950*/  @!P1 BRA `(.L_x_1030) ;  /* 0x0000000000b09947 */ /* 0x000fec0003800000 */
[----:B-1----:R-:W0:Y:S01]  /*5960*/  LDC.64 R16, c[0x0][0x3a0] ;  /* 0x0000e800ff107b82 */ /* 0x002e220000000a00 */
[----:B------:R-:W-:Y:S01]  /*5970*/  IMAD R19, R3, R6, R23 ;  /* 0x0000000603137224 */ /* 0x000fe200078e0217 */
[----:B------:R-:W1:Y:S03]  /*5980*/  LDCU.64 UR4, c[0x0][0x3c8] ;  /* 0x00007900ff0477ac */ /* 0x000e660008000a00 */
[----:B------:R-:W-:-:S04]  /*5990*/  IMAD.IADD R20, R9, 0x1, R19 ;  /* 0x0000000109147824 */ /* 0x000fc800078e0213 */
[--C-:B------:R-:W-:Y:S02]  /*59a0*/  IMAD.IADD R15, R25, 0x1, R20.reuse ;  /* 0x00000001190f7824 */ /* 0x100fe400078e0214 */
[----:B------:R-:W-:Y:S02]  /*59b0*/  IMAD.IADD R21, R18, 0x1, R20 ;  /* 0x0000000112157824 */ /* 0x000fe400078e0214 */
        /* <DEDUP_REMOVED lines=25> */
[----:B------:R-:W-:Y:S01]  /*5b50*/  VIADD R23, R23, 0x2 ;  /* 0x0000000217177836 */ /* 0x000fe20000000000 */
[----:B------:R-:W-:Y:S01]  /*5b60*/  MOV R24, UR6 ;  /* 0x0000000600187c02 */ /* 0x000fe20008000f00 */
        /* <DEDUP_REMOVED lines=11> */
.L_x_1030:
[----:B------:R-:W-:Y:S05]  /*5c20*/  @P0 BRA `(.L_x_1026) ;  /* 0x00000000006c0947 */ /* 0x000fea0003800000 */
[----:B0-----:R-:W0:Y:S01]  /*5c30*/  LDC.64 R14, c[0x0][0x3a0] ;  /* 0x0000e800ff0e7b82 */ /* 0x001e220000000a00 */
[----:B------:R-:W-:Y:S01]  /*5c40*/  IMAD R23, R3, R6, R23 ;  /* 0x0000000603177224 */ /* 0x000fe200078e0217 */
[----:B------:R-:W2:Y:S03]  /*5c50*/  LDCU.64 UR4, c[0x0][0x3c8] ;  /* 0x00007900ff0477ac */ /* 0x000ea60008000a00 */
[----:B------:R-:W-:-:S04]  /*5c60*/  IMAD.IADD R9, R9, 0x1, R23 ;  /* 0x0000000109097824 */ /* 0x000fc800078e0217 */
[--C-:B-1----:R-:W-:Y:S02]  /*5c70*/  IMAD.IADD R17, R25, 0x1, R9.reuse ;  /* 0x0000000119117824 */ /* 0x102fe400078e0209 */
[----:B------:R-:W-:Y:S02]  /*5c80*/  IMAD.IADD R9, R18, 0x1, R9 ;  /* 0x0000000112097824 */ /* 0x000fe400078e0209 */
[----:B------:R-:W1:Y:S01]  /*5c90*/  LDC.64 R18, c[0x0][0x3a8] ;  /* 0x0000ea00ff127b82 */ /* 0x000e620000000a00 */
[----:B0-----:R-:W-:-:S04]  /*5ca0*/  IMAD.WIDE R16, R17, 0x8, R14 ;  /* 0x0000000811107825 */ /* 0x001fc800078e020e */
[----:B------:R-:W-:Y:S02]  /*5cb0*/  IMAD.WIDE R14, R9, 0x8, R14 ;  /* 0x00000008090e7825 */ /* 0x000fe400078e020e */
[----:B------:R-:W3:Y:S04]  /*5cc0*/  LDG.E.64 R16, desc[UR12][R16.64] ;  /* 0x0000000c10107981 */ /* 0x000ee8000c1e1b00 */
        /* <DEDUP_REMOVED lines=12> */
[----:B------:R-:W-:-:S04]  /*5d90*/  ISETP.GE.AND P0, PT, R3, R2, PT ;  /* 0x000000020300720c */ /* 0x000fc80003f06270 */
[----:B------:R-:W-:Y:S02]  /*5da0*/  FSEL R12, R10, R12, !P0 ;  /* 0x0000000c0a0c7208 */ /* 0x000fe40004000000 */
[----:B------:R-:W-:Y:S01]  /*5db0*/  FSEL R13, R11, R13, !P0 ;  /* 0x0000000d0b0d7208 */ /* 0x000fe20004000000 */
[----:B-1----:R-:W-:-:S05]  /*5dc0*/  IMAD.WIDE R10, R23, 0x8, R18 ;  /* 0x00000008170a7825 */ /* 0x002fca00078e0212 */
[----:B------:R4:W-:Y:S02]  /*5dd0*/  STG.E.64 desc[UR12][R10.64], R12 ;  /* 0x0000000c0a007986 */ /* 0x0009e4000c101b0c */
.L_x_1026:
[----:B------:R-:W-:Y:S05]  /*5de0*/  BSYNC.RECONVERGENT B0 ;  /* 0x0000000000007941 */ /* 0x000fea0003800200 */
.L_x_1025:
[----:B------:R-:W-:-:S04]  /*5df0*/  ISETP.NE.AND P0, PT, R4, R5, PT ;  /* 0x000000050400720c */ /* 0x000fc80003f05270 */
[----:B------:R-:W-:-:S04]  /*5e00*/  ISETP.NE.OR P0, PT, R7, R8, P0 ;  /* 0x000000080700720c */ /* 0x000fc80000705670 */
[----:B------:R-:W-:-:S13]  /*5e10*/  ISETP.LT.OR P0, PT, R6, 0x1, P0 ;  /* 0x000000010600780c */ /* 0x000fda0000701670 */
[----:B------:R-:W-:Y:S05]  /*5e20*/  @P0 EXIT ;  /* 0x000000000000094d */ /* 0x000fea0003800000 */
[----:B------:R-:W5:Y:S01]  /*5e30*/  LDCU UR14, c[0x0][0x3c4] ;  /* 0x00007880ff0e77ac */ /* 0x000f620008000800 */
[----:B------:R-:W-:Y:S01]  /*5e40*/  ISETP.GE.U32.AND P1, PT, R6, 0x8, PT ;  /* 0x000000080600780c */ /* 0x000fe20003f26070 */
[----:B----4-:R-:W-:Y:S01]  /*5e50*/  IMAD R12, R4, UR10, R7 ;  /* 0x0000000a040c7c24 */ /* 0x010fe2000f8e0207 */
[----:B0-23--:R-:W-:Y:S01]  /*5e60*/  LOP3.LUT R15, R6, 0x7, RZ, 0xc0, !PT ;  /* 0x00000007060f7812 */ /* 0x00dfe200078ec0ff */
[----:B------:R-:W-:-:S03]  /*5e70*/  IMAD.MOV.U32 R4, RZ, RZ, RZ ;  /* 0x000000ffff047224 */ /* 0x000fc600078e00ff */
[----:B------:R-:W-:Y:S01]  /*5e80*/  ISETP.NE.AND P0, PT, R15, RZ, PT ;  /* 0x000000ff0f00720c */ /* 0x000fe20003f05270 */
[----:B-----5:R-:W-:-:S06]  /*5e90*/  IMAD R5, R6, UR14, RZ ;  /* 0x0000000e06057c24 */ /* 0x020fcc000f8e02ff */
[----:B------:R-:W-:Y:S06]  /*5ea0*/  @!P1 BRA `(.L_x_1031) ;  /* 0x0000000800009947 */ /* 0x000fec0003800000 */
[----:B------:R-:W0:Y:S01]  /*5eb0*/  LDCU.128 UR8, c[0x0][0x3a0] ;  /* 0x00007400ff0877ac */ /* 0x000e220008000c00 */
[----:B------:R-:W-:Y:S01]  /*5ec0*/  LOP3.LUT R4, R6, 0x7ffffff8, RZ, 0xc0, !PT ;  /* 0x7ffffff806047812 */ /* 0x000fe200078ec0ff */
[--C-:B------:R-:W-:Y:S01]  /*5ed0*/  IMAD R13, R0, UR14, R3.reuse ;  /* 0x0000000e000d7c24 */ /* 0x100fe2000f8e0203 */
[----:B------:R-:W-:Y:S01]  /*5ee0*/  ISETP.GE.AND P1, PT, R3, R2, PT ;  /* 0x000000020300720c */ /* 0x000fe20003f26270 */
[----:B------:R-:W-:Y:S01]  /*5ef0*/  IMAD R7, R12, UR14, R3 ;  /* 0x0000000e0c077c24 */ /* 0x000fe2000f8e0203 */
[----:B------:R-:W2:Y:S01]  /*5f00*/  LDCU.64 UR4, c[0x0][0x3c8] ;  /* 0x00007900ff0477ac */ /* 0x000ea20008000a00 */
[-C--:B------:R-:W-:Y:S02]  /*5f10*/  IMAD R13, R13, R6.reuse, RZ ;  /* 0x000000060d0d7224 */ /* 0x080fe400078e02ff */
[----:B------:R-:W-:Y:S02]  /*5f20*/  IMAD R7, R7, R6, RZ ;  /* 0x0000000607077224 */ /* 0x000fe400078e02ff */
[----:B------:R-:W-:Y:S01]  /*5f30*/  IMAD.MOV R14, RZ, RZ, -R4 ;  /* 0x000000ffff0e7224 */ /* 0x000fe200078e0a04 */
[----:B0-----:R-:W-:-:S02]  /*5f40*/  UIADD3 UR6, UP0, UPT, UR10, 0x20, URZ ;  /* 0x000000200a067890 */ /* 0x001fc4000ff1e0ff */
[----:B------:R-:W-:Y:S02]  /*5f50*/  UIADD3 UR8, UP1, UPT, UR8, 0x20, URZ ;  /* 0x0000002008087890 */ /* 0x000fe4000ff3e0ff */
[----:B------:R-:W-:Y:S02]  /*5f60*/  UIADD3.X UR7, UPT, UPT, URZ, UR11, URZ, UP0, !UPT ;  /* 0x0000000bff077290 */ /* 0x000fe400087fe4ff */
[----:B--2---:R-:W-:-:S12]  /*5f70*/  UIADD3.X UR9, UPT, UPT, URZ, UR9, URZ, UP1, !UPT ;  /* 0x00000009ff097290 */ /* 0x004fd80008ffe4ff */
.L_x_1032:
[----:B--2---:R-:W-:Y:S02]  /*5f80*/  IMAD.U32 R8, RZ, RZ, UR8 ;  /* 0x00000008ff087e24 */ /* 0x004fe4000f8e00ff */
[----:B------:R-:W-:Y:S02]  /*5f90*/  IMAD.U32 R9, RZ, RZ, UR9 ;  /* 0x00000009ff097e24 */ /* 0x000fe4000f8e00ff */
[----:B------:R-:W-:-:S05]  /*5fa0*/  IMAD.WIDE R8, R7, 0x8, R8 ;  /* 0x0000000807087825 */ /* 0x000fca00078e0208 */
[----:B------:R-:W2:Y:S01]  /*5fb0*/  LDG.E.64 R10, desc[UR12][R8.64+-0x20] ;  /* 0xffffe00c080a7981 */ /* 0x000ea2000c1e1b00 */
[----:B------:R-:W-:Y:S01]  /*5fc0*/  UMOV UR10, UR5 ;  /* 0x00000005000a7c82 */ /* 0x000fe20008000000 */
[----:B-1----:R-:W-:Y:S02]  /*5fd0*/  IMAD.U32 R18, RZ, RZ, UR6 ;  /* 0x00000006ff127e24 */ /* 0x002fe4000f8e00ff */
[----:B------:R-:W-:Y:S01]  /*5fe0*/  IMAD.U32 R19, RZ, RZ, UR10 ;  /* 0x0000000aff137e24 */ /* 0x000fe2000f8e00ff */
[----:B--2---:R-:W-:Y:S01]  /*5ff0*/  DSETP.MAX.AND P2, P3, R10, UR4, PT ;  /* 0x000000040a007e2a */ /* 0x004fe2000bb4f000 */
[----:B------:R-:W-:-:S05]  /*6000*/  IMAD.MOV.U32 R16, RZ, RZ, R11 ;  /* 0x000000ffff107224 */ /* 0x000fca00078e000b */
[----:B------:R-:W-:Y:S01]  /*6010*/  FSEL R17, R16, UR10, P2 ;  /* 0x0000000a10117c08 */ /* 0x000fe20009000000 */
[----:B------:R-:W-:Y:S01]  /*6020*/  IMAD.MOV.U32 R16, RZ, RZ, R10 ;  /* 0x000000ffff107224 */ /* 0x000fe200078e000a */
[----:B------:R-:W-:-:S04]  /*6030*/  UMOV UR10, UR4 ;  /* 0x00000004000a7c82 */ /* 0x000fc80008000000 */
[----:B------:R-:W-:Y:S02]  /*6040*/  SEL R16, R16, UR10, P2 ;  /* 0x0000000a10107c07 */ /* 0x000fe40009000000 */
[----:B------:R-:W-:Y:S02]  /*6050*/  @P3 LOP3.LUT R17, R19, 0x80000, RZ, 0xfc, !PT ;  /* 0x0008000013113812 */ /* 0x000fe400078efcff */
[----:B------:R-:W-:Y:S02]  /*6060*/  MOV R19, UR7 ;  /* 0x0000000700137c02 */ /* 0x000fe40008000f00 */
[----:B------:R-:W-:Y:S02]  /*6070*/  FSEL R20, R16, R10, !P1 ;  /* 0x0000000a10147208 */ /* 0x000fe40004800000 */
[----:B------:R-:W-:Y:S01]  /*6080*/  FSEL R21, R17, R11, !P1 ;  /* 0x0000000b11157208 */ /* 0x000fe20004800000 */
[----:B------:R-:W-:-:S05]  /*6090*/  IMAD.WIDE R10, R13, 0x8, R18 ;  /* 0x000000080d0a7825 */ /* 0x000fca00078e0212 */
[----:B------:R0:W-:Y:S04]  /*60a0*/  STG.E.64 desc[UR12][R10.64+-0x20], R20 ;  /* 0xffffe0140a007986 */ /* 0x0001e8000c101b0c */
[----:B------:R-:W2:Y:S01]  /*60b0*/  LDG.E.64 R16, desc[UR12][R8.64+-0x18] ;  /* 0xffffe80c08107981 */ /* 0x000ea2000c1e1b00 */
[----:B------:R-:W-:Y:S02]  /*60c0*/  UMOV UR10, UR5 ;  /* 0x00000005000a7c82 */ /* 0x000fe40008000000 */
        /* <DEDUP_REMOVED lines=28> */
[----:B------:R-:W-:-:S05]  /*6290*/  MOV R18, R17 ;  /* 0x0000001100127202 */ /* 0x000fca0000000f00 */
        /* <DEDUP_REMOVED lines=47> */
[----:B------:R-:W3:Y:S01]  /*6590*/  LDG.E.64 R8, desc[UR12][R8.64+0x18] ;  /* 0x0000180c08087981 */ /* 0x000ee2000c1e1b00 */
[----:B------:R-:W-:Y:S01]  /*65a0*/  UMOV UR10, UR5 ;  /* 0x00000005000a7c82 */ /* 0x000fe20008000000 */
[----:B------:R-:W-:Y:S02]  /*65b0*/  VIADD R14, R14, 0x8 ;  /* 0x000000080e0e7836 */ /* 0x000fe40000000000 */
[----:B0-----:R-:W-:Y:S02]  /*65c0*/  IMAD.U32 R20, RZ, RZ, UR10 ;  /* 0x0000000aff147e24 */ /* 0x001fe4000f8e00ff */
[----:B------:R-:W-:-:S02]  /*65d0*/  VIADD R13, R13, 0x8 ;  /* 0x000000080d0d7836 */ /* 0x000fc40000000000 */
[----:B------:R-:W-:Y:S01]  /*65e0*/  VIADD R7, R7, 0x8 ;  /* 0x0000000807077836 */ /* 0x000fe20000000000 */
[----:B---3--:R-:W-:Y:S01]  /*65f0*/  DSETP.MAX.AND P2, P3, R8, UR4, PT ;  /* 0x0000000408007e2a */ /* 0x008fe2000bb4f000 */
        /* <DEDUP_REMOVED lines=11> */
.L_x_1031:
[----:B------:R-:W-:Y:S05]  /*66b0*/  @!P0 EXIT ;  /* 0x000000000000894d */ /* 0x000fea0003800000 */
[----:B------:R-:W-:Y:S01]  /*66c0*/  ISETP.GE.U32.AND P1, PT, R15, 0x4, PT ;  /* 0x000000040f00780c */ /* 0x000fe20003f26070 */
[----:B------:R-:W-:Y:S01]  /*66d0*/  IMAD R12, R5, R12, RZ ;  /* 0x0000000c050c7224 */ /* 0x000fe200078e02ff */
[----:B------:R-:W-:Y:S01]  /*66e0*/  LOP3.LUT R13, R6, 0x3, RZ, 0xc0, !PT ;  /* 0x00000003060d7812 */ /* 0x000fe200078ec0ff */
[----:B------:R-:W-:-:S03]  /*66f0*/  IMAD R0, R0, R5, RZ ;  /* 0x0000000500007224 */ /* 0x000fc600078e02ff */
[----:B------:R-:W-:-:S07]  /*6700*/  ISETP.NE.AND P0, PT, R13, RZ, PT ;  /* 0x000000ff0d00720c */ /* 0x000fce0003f05270 */
[----:B------:R-:W-:Y:S06]  /*6710*/  @!P1 BRA `(.L_x_1033) ;  /* 0x0000000000f49947 */ /* 0x000fec0003800000 */
[----:B--2---:R-:W0:Y:S01]  /*6720*/  LDC.64 R8, c[0x0][0x3a0] ;  /* 0x0000e800ff087b82 */ /* 0x004e220000000a00 */
[----:B------:R-:W-:Y:S01]  /*6730*/  IMAD R5, R3, R6, R4 ;  /* 0x0000000603057224 */ /* 0x000fe200078e0204 */
[----:B------:R-:W2:Y:S03]  /*6740*/  LDCU.64 UR4, c[0x0][0x3c8] ;  /* 0x00007900ff0477ac */ /* 0x000ea60008000a00 */
[----:B------:R-:W-:-:S03]  /*6750*/  IMAD.IADD R7, R12, 0x1, R5 ;  /* 0x000000010c077824 */ /* 0x000fc600078e0205 */
[----:B-1----:R-:W1:Y:S01]  /*6760*/  LDC.64 R16, c[0x0][0x3a8] ;  /* 0x0000ea00ff107b82 */ /* 0x002e620000000a00 */
[----:B0-----:R-:W-:-:S05]  /*6770*/  IMAD.WIDE R8, R7, 0x8, R8 ;  /* 0x0000000807087825 */ /* 0x001fca00078e0208 */
[----:B------:R-:W3:Y:S01]  /*6780*/  LDG.E.64 R10, desc[UR12][R8.64] ;  /* 0x0000000c080a7981 */ /* 0x000ee2000c1e1b00 */
[----:B--2---:R-:W-:Y:S01]  /*6790*/  UMOV UR6, UR5 ;  /* 0x0000000500067c82 */ /* 0x004fe20008000000 */
[----:B------:R-:W-:Y:S01]  /*67a0*/  IMAD.IADD R5, R0, 0x1, R5 ;  /* 0x0000000100057824 */ /* 0x000fe200078e0205 */
[----:B------:R-:W-:Y:S01]  /*67b0*/  MOV R18, UR6 ;  /* 0x0000000600127c02 */ /* 0x000fe20008000f00 */
[----:B---3--:R-:W-:Y:S01]  /*67c0*/  DSETP.MAX.AND P1, P2, R10, UR4, PT ;  /* 0x000000040a007e2a */ /* 0x008fe2000ba2f000 */
[----:B------:R-:W-:-:S05]  /*67d0*/  IMAD.MOV.U32 R7, RZ, RZ, R11 ;  /* 0x000000ffff077224 */ /* 0x000fca00078e000b */
[----:B------:R-:W-:Y:S01]  /*67e0*/  FSEL R15, R7, UR6, P1 ;  /* 0x00000006070f7c08 */ /* 0x000fe20008800000 */
[----:B------:R-:W-:Y:S01]  /*67f0*/  IMAD.MOV.U32 R7, RZ, RZ, R10 ;  /* 0x000000ffff077224 */ /* 0x000fe200078e000a */
[----:B------:R-:W-:-:S04]  /*6800*/  UMOV UR6, UR4 ;  /* 0x0000000400067c82 */ /* 0x000fc80008000000 */
[----:B------:R-:W-:Y:S02]  /*6810*/  SEL R14, R7, UR6, P1 ;  /* 0x00000006070e7c07 */ /* 0x000fe40008800000 */
[----:B------:R-:W-:Y:S02]  /*6820*/  @P2 LOP3.LUT R15, R18, 0x80000, RZ, 0xfc, !PT ;  /* 0x00080000120f2812 */ /* 0x000fe400078efcff */
[----:B------:R-:W-:-:S04]  /*6830*/  ISETP.GE.AND P1, PT, R3, R2, PT ;  /* 0x000000020300720c */ /* 0x000fc80003f26270 */
[----:B------:R-:W-:Y:S02]  /*6840*/  FSEL R18, R14, R10, !P1 ;  /* 0x0000000a0e127208 */ /* 0x000fe40004800000 */
[----:B------:R-:W-:Y:S01]  /*6850*/  FSEL R19, R15, R11, !P1 ;  /* 0x0000000b0f137208 */ /* 0x000fe20004800000 */
[----:B-1----:R-:W-:-:S05]  /*6860*/  IMAD.WIDE R10, R5, 0x8, R16 ;  /* 0x00000008050a7825 */ /* 0x002fca00078e0210 */
        /* <DEDUP_REMOVED lines=20> */
[----:B------:R-:W-:Y:S01]  /*69b0*/  UMOV UR6, UR4 ;  /* 0x0000000400067c82 */ /* 0x000fe20008000000 */
[----:B------:R-:W-:-:S04]  /*69c0*/  MOV R5, R14 ;  /* 0x0000000e00057202 */ /* 0x000fc80000000f00 */
[----:B------:R-:W-:Y:S02]  /*69d0*/  SEL R16, R5, UR6, P2 ;  /* 0x0000000605107c07 */ /* 0x000fe40009000000 */
[----:B------:R-:W-:Y:S02]  /*69e0*/  @P3 LOP3.LUT R17, R7, 0x80000, RZ, 0xfc, !PT ;  /* 0x0008000007113812 */ /* 0x000fe400078efcff */
[----:B------:R-:W-:Y:S02]  /*69f0*/  FSEL R16, R16, R14, !P1 ;  /* 0x0000000e10107208 */ /* 0x000fe40004800000 */
[----:B------:R-:W-:-:S05]  /*6a00*/  FSEL R17, R17, R15, !P1 ;  /* 0x0000000f11117208 */ /* 0x000fca0004800000 */
[----:B------:R0:W-:Y:S04]  /*6a10*/  STG.E.64 desc[UR12][R10.64+0x10], R16 ;  /* 0x000010100a007986 */ /* 0x0001e8000c101b0c */
[----:B------:R-:W2:Y:S01]  /*6a20*/  LDG.E.64 R8, desc[UR12][R8.64+0x18] ;  /* 0x0000180c08087981 */ /* 0x000ea2000c1e1b00 */
[----:B------:R-:W-:Y:S01]  /*6a30*/  UMOV UR6, UR5 ;  /* 0x0000000500067c82 */ /* 0x000fe20008000000 */
[----:B------:R-:W-:Y:S02]  /*6a40*/  VIADD R4, R4, 0x4 ;  /* 0x0000000404047836 */ /* 0x000fe40000000000 */
[----:B------:R-:W-:Y:S01]  /*6a50*/  IMAD.U32 R7, RZ, RZ, UR6 ;  /* 0x00000006ff077e24 */ /* 0x000fe2000f8e00ff */
[----:B--2---:R-:W-:Y:S01]  /*6a60*/  DSETP.MAX.AND P2, P3, R8, UR4, PT ;  /* 0x0000000408007e2a */ /* 0x004fe2000bb4f000 */
        /* <DEDUP_REMOVED lines=8> */
.L_x_1033:
[----:B------:R-:W-:Y:S05]  /*6af0*/  @!P0 EXIT ;  /* 0x000000000000894d */ /* 0x000fea0003800000 */
[----:B------:R-:W-:Y:S02]  /*6b00*/  ISETP.NE.AND P1, PT, R13, 0x1, PT ;  /* 0x000000010d00780c */ /* 0x000fe40003f25270 */
[----:B------:R-:W-:-:S04]  /*6b10*/  LOP3.LUT R5, R6, 0x1, RZ, 0xc0, !PT ;  /* 0x0000000106057812 */ /* 0x000fc800078ec0ff */
[----:B------:R-:W-:-:S07]  /*6b20*/  ISETP.NE.U32.AND P0, PT, R5, 0x1, PT ;  /* 0x000000010500780c */ /* 0x000fce0003f05070 */
[----:B------:R-:W-:Y:S06]  /*6b30*/  @!P1 BRA `(.L_x_1034) ;  /* 0x00000000008c9947 */ /* 0x000fec0003800000 */
[----:B0-2---:R-:W0:Y:S01]  /*6b40*/  LDC.64 R8, c[0x0][0x3a0] ;  /* 0x0000e800ff087b82 */ /* 0x005e220000000a00 */
[----:B------:R-:W-:Y:S01]  /*6b50*/  IMAD R5, R3, R6, R4 ;  /* 0x0000000603057224 */ /* 0x000fe200078e0204 */
[----:B------:R-:W2:Y:S03]  /*6b60*/  LDCU.64 UR4, c[0x0][0x3c8] ;  /* 0x00007900ff0477ac */ /* 0x000ea60008000a00 */
[----:B-1----:R-:W-:-:S03]  /*6b70*/  IMAD.IADD R17, R12, 0x1, R5 ;  /* 0x000000010c117824 */ /* 0x002fc600078e0205 */
[----:B------:R-:W1:Y:S01]  /*6b80*/  LDC.64 R18, c[0x0][0x3a8] ;  /* 0x0000ea00ff127b82 */ /* 0x000e620000000a00 */
[----:B0-----:R-:W-:-:S05]  /*6b90*/  IMAD.WIDE R16, R17, 0x8, R8 ;  /* 0x0000000811107825 */ /* 0x001fca00078e0208 */
[----:B------:R-:W3:Y:S01]  /*6ba0*/  LDG.E.64 R8, desc[UR12][R16.64] ;  /* 0x0000000c10087981 */ /* 0x000ee2000c1e1b00 */
[----:B--2---:R-:W-:Y:S01]  /*6bb0*/  UMOV UR6, UR5 ;  /* 0x0000000500067c82 */ /* 0x004fe20008000000 */
[----:B------:R-:W-:Y:S01]  /*6bc0*/  IADD3 R5, PT, PT, R0, R5, RZ ;  /* 0x0000000500057210 */ /* 0x000fe20007ffe0ff */
[----:B------:R-:W-:-:S04]  /*6bd0*/  IMAD.U32 R13, RZ, RZ, UR6 ;  /* 0x00000006ff0d7e24 */ /* 0x000fc8000f8e00ff */
[----:B-1----:R-:W-:Y:S01]  /*6be0*/  IMAD.WIDE R18, R5, 0x8, R18 ;  /* 0x0000000805127825 */ /* 0x002fe200078e0212 */
[----:B---3--:R-:W-:-:S03]  /*6bf0*/  DSETP.MAX.AND P1, P2, R8, UR4, PT ;  /* 0x0000000408007e2a */ /* 0x008fc6000ba2f000 */
        /* <DEDUP_REMOVED lines=23> */
.L_x_1034:
[----:B------:R-:W-:Y:S05]  /*6d70*/  @P0 EXIT ;  /* 0x000000000000094d */ /* 0x000fea0003800000 */
[----:B0-23--:R-:W0:Y:S01]  /*6d80*/  LDC.64 R8, c[0x0][0x3a0] ;  /* 0x0000e800ff087b82 */ /* 0x00de220000000a00 */
[----:B------:R-:W-:Y:S01]  /*6d90*/  IMAD R7, R3, R6, R4 ;  /* 0x0000000603077224 */ /* 0x000fe200078e0204 */
[----:B------:R-:W2:Y:S03]  /*6da0*/  LDCU.64 UR4, c[0x0][0x3c8] ;  /* 0x00007900ff0477ac */ /* 0x000ea60008000a00 */
[----:B------:R-:W-:-:S04]  /*6db0*/  IMAD.IADD R5, R12, 0x1, R7 ;  /* 0x000000010c057824 */ /* 0x000fc800078e0207 */
[----:B0-----:R-:W-:Y:S02]  /*6dc0*/  IMAD.WIDE R4, R5, 0x8, R8 ;  /* 0x0000000805047825 */ /* 0x001fe400078e0208 */
[----:B------:R-:W0:Y:S04]  /*6dd0*/  LDC.64 R8, c[0x0][0x3a8] ;  /* 0x0000ea00ff087b82 */ /* 0x000e280000000a00 */
[----:B------:R-:W3:Y:S01]  /*6de0*/  LDG.E.64 R4, desc[UR12][R4.64] ;  /* 0x0000000c04047981 */ /* 0x000ee2000c1e1b00 */
[----:B--2---:R-:W-:Y:S02]  /*6df0*/  UMOV UR6, UR5 ;  /* 0x0000000500067c82 */ /* 0x004fe40008000000 */
[----:B------:R-:W-:Y:S01]  /*6e00*/  IMAD.U32 R10, RZ, RZ, UR6 ;  /* 0x00000006ff0a7e24 */ /* 0x000fe2000f8e00ff */
[----:B---3--:R-:W-:Y:S01]  /*6e10*/  DSETP.MAX.AND P0, P1, R4, UR4, PT ;  /* 0x0000000404007e2a */ /* 0x008fe2000b90f000 */
[----:B------:R-:W-:-:S05]  /*6e20*/  IMAD.MOV.U32 R6, RZ, RZ, R5 ;  /* 0x000000ffff067224 */ /* 0x000fca00078e0005 */
[----:B------:R-:W-:Y:S01]  /*6e30*/  FSEL R11, R6, UR6, P0 ;  /* 0x00000006060b7c08 */ /* 0x000fe20008000000 */
[----:B------:R-:W-:-:S05]  /*6e40*/  IMAD.MOV.U32 R6, RZ, RZ, R4 ;  /* 0x000000ffff067224 */ /* 0x000fca00078e0004 */
[----:B------:R-:W-:Y:S02]  /*6e50*/  SEL R6, R6, UR4, P0 ;  /* 0x0000000406067c07 */ /* 0x000fe40008000000 */
[----:B------:R-:W-:Y:S02]  /*6e60*/  @P1 LOP3.LUT R11, R10, 0x80000, RZ, 0xfc, !PT ;  /* 0x000800000a0b1812 */ /* 0x000fe400078efcff */
[----:B------:R-:W-:Y:S02]  /*6e70*/  ISETP.GE.AND P0, PT, R3, R2, PT ;  /* 0x000000020300720c */ /* 0x000fe40003f06270 */
[----:B------:R-:W-:Y:S01]  /*6e80*/  IADD3 R3, PT, PT, R0, R7, RZ ;  /* 0x0000000700037210 */ /* 0x000fe20007ffe0ff */
[----:B------:R-:W-:Y:S01]  /*6e90*/  IMAD.MOV.U32 R7, RZ, RZ, R11 ;  /* 0x000000ffff077224 */ /* 0x000fe200078e000b */
[----:B------:R-:W-:-:S03]  /*6ea0*/  FSEL R4, R6, R4, !P0 ;  /* 0x0000000406047208 */ /* 0x000fc60004000000 */
[----:B0-----:R-:W-:Y:S01]  /*6eb0*/  IMAD.WIDE R2, R3, 0x8, R8 ;  /* 0x0000000803027825 */ /* 0x001fe200078e0208 */
[----:B------:R-:W-:-:S05]  /*6ec0*/  FSEL R5, R7, R5, !P0 ;  /* 0x0000000507057208 */ /* 0x000fca0004000000 */
[----:B------:R-:W-:Y:S01]  /*6ed0*/  STG.E.64 desc[UR12][R2.64], R4 ;  /* 0x0000000402007986 */ /* 0x000fe2000c101b0c */
[----:B------:R-:W-:Y:S05]  /*6ee0*/  EXIT ;  /* 0x000000000000794d */ /* 0x000fea0003800000 */
        .weak           $__internal_21_$__cuda_sm20_div_rn_f64_full
        .type           $__internal_21_$__cuda_sm20_div_rn_f64_full,@function
        .size           $__internal_21_$__cuda_sm20_div_rn_f64_full,(.L_x_1203 - $__internal_21_$__cuda_sm20_div_rn_f64_full)
$__internal_21_$__cuda_sm20_div_rn_f64_full:
[C---:B------:R-:W-:Y:S01]  /*6ef0*/  FSETP.GEU.AND P0, PT, |R17|.reuse, 1.469367938527859385e-39, PT ;  /* 0x001000001100780b */ /* 0x040fe20003f0e200 */
[----:B------:R-:W-:Y:S01]  /*6f00*/  IMAD.MOV.U32 R26, RZ, RZ, 0x1 ;  /* 0x00000001ff1a7424 */ /* 0x000fe200078e00ff */
[----:B------:R-:W-:Y:S01]  /*6f10*/  LOP3.LUT R6, R17, 0x800fffff, RZ, 0xc0, !PT ;  /* 0x800fffff11067812 */ /* 0x000fe200078ec0ff */
[----:B------:R-:W-:Y:S01]  /*6f20*/  BSSY.RECONVERGENT B1, `(.L_x_1035) ;  /* 0x0000054000017945 */ /* 0x000fe20003800200 */
[C---:B------:R-:W-:Y:S02]  /*6f30*/  FSETP.GEU.AND P2, PT, |R19|.reuse, 1.469367938527859385e-39, PT ;  /* 0x001000001300780b */ /* 0x040fe40003f4e200 */
[----:B------:R-:W-:Y:S01]  /*6f40*/  LOP3.LUT R7, R6, 0x3ff00000, RZ, 0xfc, !PT ;  /* 0x3ff0000006077812 */ /* 0x000fe200078efcff */
[----:B------:R-:W-:Y:S01]  /*6f50*/  IMAD.MOV.U32 R6, RZ, RZ, R16 ;  /* 0x000000ffff067224 */ /* 0x000fe200078e0010 */
[----:B------:R-:W-:Y:S02]  /*6f60*/  LOP3.LUT R25, R19, 0x7ff00000, RZ, 0xc0, !PT ;  /* 0x7ff0000013197812 */ /* 0x000fe400078ec0ff */
[----:B------:R-:W-:-:S03]  /*6f70*/  LOP3.LUT R34, R17, 0x7ff00000, RZ, 0xc0, !PT ;  /* 0x7ff0000011227812 */ /* 0x000fc600078ec0ff */
[----:B------:R-:W-:Y:S01]  /*6f80*/  @!P0 DMUL R6, R16, 8.98846567431157953865e+307 ;  /* 0x7fe0000010068828 */ /* 0x000fe20000000000 */
[----:B------:R-:W-:Y:S01]  /*6f90*/  ISETP.GE.U32.AND P1, PT, R25, R34, PT ;  /* 0x000000221900720c */ /* 0x000fe20003f26070 */
[----:B------:R-:W-:Y:S02]  /*6fa0*/  IMAD.MOV.U32 R35, RZ, RZ, R25 ;  /* 0x000000ffff237224 */ /* 0x000fe400078e0019 */
[----:B------:R-:W-:Y:S01]  /*6fb0*/  @!P2 LOP3.LUT R28, R17, 0x7ff00000, RZ, 0xc0, !PT ;  /* 0x7ff00000111ca812 */ /* 0x000fe200078ec0ff */
[----:B------:R-:W-:Y:S01]  /*6fc0*/  @!P2 IMAD.MOV.U32 R30, RZ, RZ, RZ ;  /* 0x000000ffff1ea224 */ /* 0x000fe200078e00ff */
[----:B------:R-:W0:Y:S02]  /*6fd0*/  MUFU.RCP64H R27, R7 ;  /* 0x00000007001b7308 */ /* 0x000e240000001800 */
[----:B------:R-:W-:Y:S01]  /*6fe0*/  @!P2 ISETP.GE.U32.AND P3, PT, R25, R28, PT ;  /* 0x0000001c1900a20c */ /* 0x000fe20003f66070 */
[----:B------:R-:W-:Y:S01]  /*6ff0*/  IMAD.MOV.U32 R28, RZ, RZ, 0x1ca00000 ;  /* 0x1ca00000ff1c7424 */ /* 0x000fe200078e00ff */
[----:B------:R-:W-:-:S04]  /*7000*/  @!P0 LOP3.LUT R34, R7, 0x7ff00000, RZ, 0xc0, !PT ;  /* 0x7ff0000007228812 */ /* 0x000fc800078ec0ff */
[----:B------:R-:W-:Y:S02]  /*7010*/  @!P2 SEL R29, R28, 0x63400000, !P3 ;  /* 0x634000001c1da807 */ /* 0x000fe40005800000 */
[----:B------:R-:W-:Y:S02]  /*7020*/  IADD3 R36, PT, PT, R34, -0x1, RZ ;  /* 0xffffffff22247810 */ /* 0x000fe40007ffe0ff */
[----:B------:R-:W-:-:S04]  /*7030*/  @!P2 LOP3.LUT R29, R29, 0x80000000, R19, 0xf8, !PT ;  /* 0x800000001d1da812 */ /* 0x000fc800078ef813 */
[----:B------:R-:W-:Y:S01]  /*7040*/  @!P2 LOP3.LUT R31, R29, 0x100000, RZ, 0xfc, !PT ;  /* 0x001000001d1fa812 */ /* 0x000fe200078efcff */
        /* <DEDUP_REMOVED lines=44> */
.L_x_1036:
        /* <DEDUP_REMOVED lines=16> */
.L_x_1039:
[----:B------:R-:W-:Y:S01]  /*7410*/  LOP3.LUT R29, R17, 0x80000, RZ, 0xfc, !PT ;  /* 0x00080000111d7812 */ /* 0x000fe200078efcff */
[----:B------:R-:W-:Y:S01]  /*7420*/  IMAD.MOV.U32 R28, RZ, RZ, R16 ;  /* 0x000000ffff1c7224 */ /* 0x000fe200078e0010 */
[----:B------:R-:W-:Y:S06]  /*7430*/  BRA `(.L_x_1037) ;  /* 0x0000000000087947 */ /* 0x000fec0003800000 */
.L_x_1038:
[----:B------:R-:W-:Y:S01]  /*7440*/  LOP3.LUT R29, R19, 0x80000, RZ, 0xfc, !PT ;  /* 0x00080000131d7812 */ /* 0x000fe200078efcff */
[----:B------:R-:W-:-:S07]  /*7450*/  IMAD.MOV.U32 R28, RZ, RZ, R18 ;  /* 0x000000ffff1c7224 */ /* 0x000fce00078e0012 */
.L_x_1037:
[----:B------:R-:W-:Y:S05]  /*7460*/  BSYNC.RECONVERGENT B1 ;  /* 0x0000000000017941 */ /* 0x000fea0003800200 */
.L_x_1035:
[----:B------:R-:W-:Y:S02]  /*7470*/  IMAD.MOV.U32 R25, RZ, RZ, 0x0 ;  /* 0x00000000ff197424 */ /* 0x000fe400078e00ff */
[----:B------:R-:W-:Y:S02]  /*7480*/  IMAD.MOV.U32 R6, RZ, RZ, R28 ;  /* 0x000000ffff067224 */ /* 0x000fe400078e001c */
[----:B------:R-:W-:Y:S01]  /*7490*/  IMAD.MOV.U32 R7, RZ, RZ, R29 ;  /* 0x000000ffff077224 */ /* 0x000fe200078e001d */
[----:B------:R-:W-:Y:S06]  /*74a0*/  RET.REL.NODEC R24 `(_Z13opac_interpolPdS_S_S_S_S_S_iiiidi) ;  /* 0xffffff8818d47950 */ /* 0x000fec0003c3ffff */
.L_x_1040:
        /* <DEDUP_REMOVED lines=13> */
.L_x_1203:


//--------------------- .text._Z10temp_interPdS_i --------------------------
	.section	.text._Z10temp_interPdS_i,"ax",@progbits
	.align	128
        .global         _Z10temp_interPdS_i
        .type           _Z10temp_interPdS_i,@function
        .size           _Z10temp_interPdS_i,(.L_x_1228 - _Z10temp_interPdS_i)
        .other          _Z10temp_interPdS_i,@"STO_CUDA_ENTRY STV_DEFAULT"
_Z10temp_interPdS_i:
.text._Z10temp_interPdS_i:
[----:B------:R-:W-:Y:S01]  /*0000*/  LDC R1, c[0x0][0x37c] ;  /* 0x0000df00ff017b82 */ /* 0x000fe20000000800 */
[----:B------:R-:W0:Y:S07]  /*0010*/  S2R R0, SR_TID.X ;  /* 0x0000000000007919 */ /* 0x000e2e0000002100 */
[----:B------:R-:W0:Y:S01]  /*0020*/  S2UR UR5, SR_CTAID.X ;  /* 0x00000000000579c3 */ /* 0x000e220000002500 */
[----:B------:R-:W1:Y:S01]  /*0030*/  LDCU UR4, c[0x0][0x390] ;  /* 0x00007200ff0477ac */ /* 0x000e620008000800 */
[----:B------:R-:W-:Y:S01]  /*0040*/  BSSY.RECONVERGENT B0, `(.L_x_1041) ;  /* 0x000001d000007945 */ /* 0x000fe20003800200 */
[----:B------:R-:W2:Y:S05]  /*0050*/  LDCU.64 UR6, c[0x0][0x358] ;  /* 0x00006b00ff0677ac */ /* 0x000eaa0008000a00 */
[----:B------:R-:W0:Y:S01]  /*0060*/  LDC R3, c[0x0][0x360] ;  /* 0x0000d800ff037b82 */ /* 0x000e220000000800 */
[----:B-1----:R-:W-:Y:S01]  /*0070*/  UIADD3 UR4, UPT, UPT, UR4, -0x1, URZ ;  /* 0xffffffff04047890 */ /* 0x002fe2000fffe0ff */
[----:B0-----:R-:W-:-:S05]  /*0080*/  IMAD R0, R3, UR5, R0 ;  /* 0x0000000503007c24 */ /* 0x001fca000f8e0200 */
[----:B------:R-:W-:-:S04]  /*0090*/  ISETP.GE.AND P0, PT, R0, UR4, PT ;  /* 0x0000000400007c0c */ /* 0x000fc8000bf06270 */
[----:B------:R-:W-:-:S13]  /*00a0*/  ISETP.LT.OR P0, PT, R0, 0x1, P0 ;  /* 0x000000010000780c */ /* 0x000fda0000701670 */
[----:B--2---:R-:W-:Y:S05]  /*00b0*/  @P0 BRA `(.L_x_1042) ;  /* 0x0000000000300947 */ /* 0x004fea0003800000 */
[----:B------:R-:W0:Y:S01]  /*00c0*/  LDC.64 R4, c[0x0][0x380] ;  /* 0x0000e000ff047b82 */ /* 0x000e220000000a00 */
[----:B------:R-:W-:-:S07]  /*00d0*/  IADD3 R3, PT, PT, R0, -0x1, RZ ;  /* 0xffffffff00037810 */ /* 0x000fce0007ffe0ff */
[----:B------:R-:W1:Y:S01]  /*00e0*/  LDC.64 R8, c[0x0][0x388] ;  /* 0x0000e200ff087b82 */ /* 0x000e620000000a00 */
[----:B0-----:R-:W-:-:S04]  /*00f0*/  IMAD.WIDE.U32 R2, R3, 0x8, R4 ;  /* 0x0000000803027825 */ /* 0x001fc800078e0004 */
[C---:B------:R-:W-:Y:S02]  /*0100*/  IMAD.WIDE.U32 R4, R0.reuse, 0x8, R4 ;  /* 0x0000000800047825 */ /* 0x040fe400078e0004 */
[----:B------:R-:W2:Y:S04]  /*0110*/  LDG.E.64 R2, desc[UR6][R2.64] ;  /* 0x0000000602027981 */ /* 0x000ea8000c1e1b00 */
[----:B------:R-:W2:Y:S01]  /*0120*/  LDG.E.64 R4, desc[UR6][R4.64] ;  /* 0x0000000604047981 */ /* 0x000ea2000c1e1b00 */
[----:B-1----:R-:W-:Y:S01]  /*0130*/  IMAD.WIDE.U32 R8, R0, 0x8, R8 ;  /* 0x0000000800087825 */ /* 0x002fe200078e0008 */
[----:B--2---:R-:W-:-:S08]  /*0140*/  DADD R6, -R2, R4 ;  /* 0x0000000002067229 */ /* 0x004fd00000000104 */
[----:B------:R-:W-:-:S07]  /*0150*/  DFMA R6, R6, 0.5, R2 ;  /* 0x3fe000000606782b */ /* 0x000fce0000000002 */
[----:B------:R1:W-:Y:S01]  /*0160*/  STG.E.64 desc[UR6][R8.64], R6 ;  /* 0x0000000608007986 */ /* 0x0003e2000c101b06 */
[----:B------:R-:W-:Y:S05]  /*0170*/  BRA `(.L_x_1043) ;  /* 0x0000000000247947 */ /* 0x000fea0003800000 */
.L_x_1042:
[----:B------:R-:W-:-:S13]  /*0180*/  ISETP.NE.AND P0, PT, R0, RZ, PT ;  /* 0x000000ff0000720c */ /* 0x000fda0003f05270 */
[----:B------:R-:W-:Y:S05]  /*0190*/  @P0 BRA `(.L_x_1043) ;  /* 0x00000000001c0947 */ /* 0x000fea0003800000 */
[----:B------:R-:W0:Y:S02]  /*01a0*/  LDC.64 R2, c[0x0][0x380] ;  /* 0x0000e000ff027b82 */ /* 0x000e240000000a00 */
[----:B0-----:R-:W2:Y:S04]  /*01b0*/  LDG.E.64 R4, desc[UR6][R2.64] ;  /* 0x0000000602047981 */ /* 0x001ea8000c1e1b00 */
[----:B------:R-:W2:Y:S02]  /*01c0*/  LDG.E.64 R6, desc[UR6][R2.64+0x8] ;  /* 0x0000080602067981 */ /* 0x000ea4000c1e1b00 */
[----:B------:R-:W0:Y:S01]  /*01d0*/  LDC.64 R8, c[0x0][0x388] ;  /* 0x0000e200ff087b82 */ /* 0x000e220000000a00 */
[----:B--2---:R-:W-:-:S08]  /*01e0*/  DADD R6, -R4, R6 ;  /* 0x0000000004067229 */ /* 0x004fd00000000106 */
[----:B------:R-:W-:-:S07]  /*01f0*/  DFMA R6, R6, -0.5, R4 ;  /* 0xbfe000000606782b */ /* 0x000fce0000000004 */
[----:B0-----:R0:W-:Y:S04]  /*0200*/  STG.E.64 desc[UR6][R8.64], R6 ;  /* 0x0000000608007986 */ /* 0x0011e8000c101b06 */
.L_x_1043:
[----:B------:R-:W-:Y:S05]  /*0210*/  BSYNC.RECONVERGENT B0 ;  /* 0x0000000000007941 */ /* 0x000fea0003800200 */
.L_x_1041:
[----:B------:R-:W-:-:S13]  /*0220*/  ISETP.NE.AND P0, PT, R0, UR4, PT ;  /* 0x0000000400007c0c */ /* 0x000fda000bf05270 */
[----:B------:R-:W-:Y:S05]  /*0230*/  @P0 EXIT ;  /* 0x000000000000094d */ /* 0x000fea0003800000 */
[----:B------:R-:W2:Y:S08]  /*0240*/  LDC.64 R2, c[0x0][0x380] ;  /* 0x0000e000ff027b82 */ /* 0x000eb00000000a00 */
[----:B01----:R-:W0:Y:S01]  /*0250*/  LDC.64 R8, c[0x0][0x388] ;  /* 0x0000e200ff087b82 */ /* 0x003e220000000a00 */
[----:B--2---:R-:W-:-:S05]  /*0260*/  IMAD.WIDE R2, R0, 0x8, R2 ;  /* 0x0000000800027825 */ /* 0x004fca00078e0202 */
[----:B------:R-:W2:Y:S04]  /*0270*/  LDG.E.64 R4, desc[UR6][R2.64+-0x8] ;  /* 0xfffff80602047981 */ /* 0x000ea8000c1e1b00 */
[----:B------:R-:W2:Y:S02]  /*0280*/  LDG.E.64 R6, desc[UR6][R2.64+-0x10] ;  /* 0xfffff00602067981 */ /* 0x000ea4000c1e1b00 */
[----:B--2---:R-:W-:-:S08]  /*0290*/  DADD R6, R4, -R6 ;  /* 0x0000000004067229 */ /* 0x004fd00000000806 */
[----:B------:R-:W-:Y:S01]  /*02a0*/  DFMA R6, R6, 0.5, R4 ;  /* 0x3fe000000606782b */ /* 0x000fe20000000004 */
[----:B0-----:R-:W-:-:S06]  /*02b0*/  IMAD.WIDE R4, R0, 0x8, R8 ;  /* 0x0000000800047825 */ /* 0x001fcc00078e0208 */
[----:B------:R-:W-:Y:S01]  /*02c0*/  STG.E.64 desc[UR6][R4.64], R6 ;  /* 0x0000000604007986 */ /* 0x000fe2000c101b06 */
[----:B------:R-:W-:Y:S05]  /*02d0*/  EXIT ;  /* 0x000000000000794d */ /* 0x000fea0003800000 */
.L_x_1044:
        /* <DEDUP_REMOVED lines=10> */
.L_x_1228:


//--------------------- .text._Z8captablePdS_S_S_S_S_diiidd --------------------------
	.section	.text._Z8captablePdS_S_S_S_S_diiidd,"ax",@progbits
	.align	128
        .global         _Z8captablePdS_S_S_S_S_diiidd
        .type           _Z8captablePdS_S_S_S_S_diiidd,@function
        .size           _Z8captablePdS_S_S_S_S_diiidd,(.L_x_1206 - _Z8captablePdS_S_S_S_S_diiidd)
        .other          _Z8captablePdS_S_S_S_S_diiidd,@"STO_CUDA_ENTRY STV_DEFAULT"
_Z8captablePdS_S_S_S_S_diiidd:
.text._Z8captablePdS_S_S_S_S_diiidd:
[----:B------:R-:W-:Y:S01]  /*0000*/  LDC R1, c[0x0][0x37c] ;  /* 0x0000df00ff017b82 */ /* 0x000fe20000000800 */
[----:B------:R-:W0:Y:S07]  /*0010*/  S2R R2, SR_TID.Z ;  /* 0x0000000000027919 */ /* 0x000e2e0000002300 */
[----:B------:R-:W1:Y:S01]  /*0020*/  LDC R5, c[0x0][0x360] ;  /* 0x0000d800ff057b82 */ /* 0x000e620000000800 */
[----:B------:R-:W2:Y:S01]  /*0030*/  LDCU.64 UR8, c[0x0][0x3b8] ;  /* 0x00007700ff0877ac */ /* 0x000ea20008000a00 */
[----:B------:R-:W3:Y:S01]  /*0040*/  S2R R3, SR_TID.Y ;  /* 0x0000000000037919 */ /* 0x000ee20000002200 */
[----:B------:R-:W1:Y:S05]  /*0050*/  S2R R4, SR_TID.X ;  /* 0x0000000000047919 */ /* 0x000e6a0000002100 */
[----:B------:R-:W3:Y:S08]  /*0060*/  LDC R0, c[0x0][0x364] ;  /* 0x0000d900ff007b82 */ /* 0x000ef00000000800 */
[----:B------:R-:W0:Y:S08]  /*0070*/  S2UR UR6, SR_CTAID.Z ;  /* 0x00000000000679c3 */ /* 0x000e300000002700 */
[----:B------:R-:W0:Y:S08]  /*0080*/  LDC R7, c[0x0][0x368] ;  /* 0x0000da00ff077b82 */ /* 0x000e300000000800 */
[----:B------:R-:W3:Y:S08]  /*0090*/  S2UR UR5, SR_CTAID.Y ;  /* 0x00000000000579c3 */ /* 0x000ef00000002600 */
[----:B------:R-:W1:Y:S01]  /*00a0*/  S2UR UR4, SR_CTAID.X ;  /* 0x00000000000479c3 */ /* 0x000e620000002500 */
[----:B0-----:R-:W-:-:S05]  /*00b0*/  IMAD R2, R7, UR6, R2 ;  /* 0x0000000607027c24 */ /* 0x001fca000f8e0202 */
[----:B--2---:R-:W-:Y:S01]  /*00c0*/  ISETP.GE.AND P0, PT, R2, UR8, PT ;  /* 0x0000000802007c0c */ /* 0x004fe2000bf06270 */
[----:B---3--:R-:W-:-:S05]  /*00d0*/  IMAD R3, R0, UR5, R3 ;  /* 0x0000000500037c24 */ /* 0x008fca000f8e0203 */
[----:B------:R-:W-:Y:S01]  /*00e0*/  ISETP.GE.OR P0, PT, R3, UR9, P0 ;  /* 0x0000000903007c0c */ /* 0x000fe20008706670 */
[----:B-1----:R-:W-:-:S05]  /*00f0*/  IMAD R4, R5, UR4, R4 ;  /* 0x0000000405047c24 */ /* 0x002fca000f8e0204 */
[----:B------:R-:W-:-:S13]  /*0100*/  ISETP.GT.OR P0, PT, R4, 0xbd, P0 ;  /* 0x000000bd0400780c */ /* 0x000fda0000704670 */
[----:B------:R-:W-:Y:S05]  /*0110*/  @P0 EXIT ;  /* 0x000000000000094d */ /* 0x000fea0003800000 */
[----:B------:R-:W0:Y:S01]  /*0120*/  I2F.F64 R6, R4 ;  /* 0x0000000400067312 */ /* 0x000e220000201c00 */
[----:B------:R-:W-:Y:S01]  /*0130*/  IMAD.MOV.U32 R8, RZ, RZ, -0x66666666 ;  /* 0x9999999aff087424 */ /* 0x000fe200078e00ff */
[----:B------:R-:W-:Y:S01]  /*0140*/  BSSY.RECONVERGENT B0, `(.L_x_1045) ;  /* 0x0000009000007945 */ /* 0x000fe20003800200 */
[----:B------:R-:W-:Y:S01]  /*0150*/  IMAD.MOV.U32 R9, RZ, RZ, 0x3fb99999 ;  /* 0x3fb99999ff097424 */ /* 0x000fe200078e00ff */
[----:B------:R-:W-:Y:S01]  /*0160*/  MOV R0, 0x1d0 ;  /* 0x000001d000007802 */ /* 0x000fe20000000f00 */
[----:B------:R-:W-:Y:S02]  /*0170*/  IMAD.MOV.U32 R34, RZ, RZ, RZ ;  /* 0x000000ffff227224 */ /* 0x000fe400078e00ff */
[----:B------:R-:W-:Y:S02]  /*0180*/  IMAD.MOV.U32 R35, RZ, RZ, 0x40240000 ;  /* 0x40240000ff237424 */ /* 0x000fe400078e00ff */
[----:B0-----:R-:W-:-:S10]  /*0190*/  DFMA R6, R6, R8, -15 ;  /* 0xc02e00000606742b */ /* 0x001fd40000000008 */
[----:B------:R-:W-:Y:S02]  /*01a0*/  IMAD.MOV.U32 R32, RZ, RZ, R6 ;  /* 0x000000ffff207224 */ /* 0x000fe400078e0006 */
[----:B------:R-:W-:-:S07]  /*01b0*/  IMAD.MOV.U32 R33, RZ, RZ, R7 ;  /* 0x000000ffff217224 */ /* 0x000fce00078e0007 */
[----:B------:R-:W-:Y:S05]  /*01c0*/  CALL.REL.NOINC `($_Z8captablePdS_S_S_S_S_diiidd$__internal_accurate_pow) ;  /* 0x0000002400107944 */ /* 0x000fea0003c00000 */
[----:B------:R-:W-:Y:S05]  /*01d0*/  BSYNC.RECONVERGENT B0 ;  /* 0x0000000000007941 */ /* 0x000fea0003800200 */
.L_x_1045:
[----:B------:R-:W0:Y:S01]  /*01e0*/  LDCU UR7, c[0x0][0x3c0] ;  /* 0x00007800ff0777ac */ /* 0x000e220008000800 */
[C---:B------:R-:W-:Y:S01]  /*01f0*/  DADD R8, R6.reuse, 10 ;  /* 0x4024000006087429 */ /* 0x040fe20000000000 */
[----:B------:R-:W1:Y:S01]  /*0200*/  LDC R5, c[0x0][0x3b4] ;  /* 0x0000ed00ff057b82 */ /* 0x000e620000000800 */
[----:B------:R-:W-:Y:S01]  /*0210*/  ISETP.GE.AND P1, PT, R7, RZ, PT ;  /* 0x000000ff0700720c */ /* 0x000fe20003f26270 */
[----:B------:R-:W2:Y:S03]  /*0220*/  LDCU.64 UR4, c[0x0][0x358] ;  /* 0x00006b00ff0477ac */ /* 0x000ea60008000a00 */
[----:B------:R-:W-:Y:S01]  /*0230*/  SEL R0, RZ, 0x7ff00000, !P1 ;  /* 0x7ff00000ff007807 */ /* 0x000fe20004800000 */
[----:B------:R-:W3:Y:S02]  /*0240*/  LDCU UR6, c[0x0][0x3b0] ;  /* 0x00007600ff0677ac */ /* 0x000ee40008000800 */
[----:B------:R-:W-:Y:S01]  /*0250*/  DSETP.NEU.AND P1, PT, |R6|, +INF , PT ;  /* 0x7ff000000600742a */ /* 0x000fe20003f2d200 */
[----:B------:R-:W-:-:S04]  /*0260*/  LOP3.LUT R8, R9, 0x7ff00000, RZ, 0xc0, !PT ;  /* 0x7ff0000009087812 */ /* 0x000fc800078ec0ff */
[----:B------:R-:W-:Y:S01]  /*0270*/  ISETP.NE.AND P0, PT, R8, 0x7ff00000, PT ;  /* 0x7ff000000800780c */ /* 0x000fe20003f05270 */
[----:B0-----:R-:W-:-:S03]  /*0280*/  UISETP.NE.AND UP0, UPT, UR7, 0x1, UPT ;  /* 0x000000010700788c */ /* 0x001fc6000bf05270 */
[----:B------:R-:W-:Y:S02]  /*0290*/  FSEL R9, R14, RZ, P0 ;  /* 0x000000ff0e097208 */ /* 0x000fe40000000000 */
[-C--:B------:R-:W-:Y:S01]  /*02a0*/  FSEL R0, R0, R15.reuse, !P0 ;  /* 0x0000000f00007208 */ /* 0x080fe20004000000 */
[----:B------:R-:W-:Y:S01]  /*02b0*/  DSETP.NEU.AND P0, PT, R6, RZ, PT ;  /* 0x000000ff0600722a */ /* 0x000fe20003f0d000 */
[----:B------:R-:W-:Y:S02]  /*02c0*/  FSEL R14, R9, R14, !P1 ;  /* 0x0000000e090e7208 */ /* 0x000fe40004800000 */
[----:B------:R-:W-:Y:S02]  /*02d0*/  CS2R R8, SRZ ;  /* 0x0000000000087805 */ /* 0x000fe4000001ff00 */
[----:B------:R-:W-:Y:S01]  /*02e0*/  FSEL R15, R0, R15, !P1 ;  /* 0x0000000f000f7208 */ /* 0x000fe20004800000 */
[----:B------:R-:W-:Y:S01]  /*02f0*/  IMAD.MOV.U32 R6, RZ, RZ, 0x0 ;  /* 0x00000000ff067424 */ /* 0x000fe200078e00ff */
[----:B------:R-:W-:Y:S01]  /*0300*/  FSEL R14, R14, RZ, P0 ;  /* 0x000000ff0e0e7208 */ /* 0x000fe20000000000 */
[----:B------:R-:W-:Y:S01]  /*0310*/  IMAD.MOV.U32 R7, RZ, RZ, 0x3ff00000 ;  /* 0x3ff00000ff077424 */ /* 0x000fe200078e00ff */
[----:B------:R-:W-:Y:S01]  /*0320*/  FSEL R15, R15, 1.875, P0 ;  /* 0x3ff000000f0f7808 */ /* 0x000fe20000000000 */
[----:B--23--:R-:W-:Y:S06]  /*0330*/  BRA.U UP0, `(.L_x_1046) ;  /* 0x0000000d00b87547 */ /* 0x00cfec000b800000 */
[----:B------:R-:W0:Y:S01]  /*0340*/  LDC.64 R6, c[0x0][0x3a8] ;  /* 0x0000ea00ff067b82 */ /* 0x000e220000000a00 */
[----:B------:R-:W2:Y:S01]  /*0350*/  LDCU.64 UR8, c[0x0][0x3c8] ;  /* 0x00007900ff0877ac */ /* 0x000ea20008000a00 */
[----:B0-----:R-:W-:-:S06]  /*0360*/  IMAD.WIDE.U32 R6, R3, 0x8, R6 ;  /* 0x0000000803067825 */ /* 0x001fcc00078e0006 */
        /* <DEDUP_REMOVED lines=22> */
[----:B-1----:R-:W-:Y:S05]  /*04d0*/  CALL.REL.NOINC `($__internal_23_$__cuda_sm20_div_rn_f64_full) ;  /* 0x0000001800dc7944 */ /* 0x002fea0003c00000 */
[----:B------:R-:W-:Y:S02]  /*04e0*/  IMAD.MOV.U32 R8, RZ, RZ, R12 ;  /* 0x000000ffff087224 */ /* 0x000fe400078e000c */
[----:B------:R-:W-:-:S07]  /*04f0*/  IMAD.MOV.U32 R9, RZ, RZ, R13 ;  /* 0x000000ffff097224 */ /* 0x000fce00078e000d */
.L_x_1048:
[----:B------:R-:W-:Y:S05]  /*0500*/  BSYNC.RECONVERGENT B0 ;  /* 0x0000000000007941 */ /* 0x000fea0003800200 */
.L_x_1047:
[----:B------:R-:W0:Y:S01]  /*0510*/  LDC.64 R16, c[0x0][0x3a0] ;  /* 0x0000e800ff107b82 */ /* 0x000e220000000a00 */
[----:B------:R-:W2:Y:S07]  /*0520*/  LDCU UR7, c[0x0][0x3cc] ;  /* 0x00007980ff0777ac */ /* 0x000eae0008000800 */
[----:B------:R-:W3:Y:S01]  /*0530*/  LDC.64 R18, c[0x0][0x3c8] ;  /* 0x0000f200ff127b82 */ /* 0x000ee20000000a00 */
[----:B0-----:R-:W-:-:S06]  /*0540*/  IMAD.WIDE.U32 R16, R2, 0x8, R16 ;  /* 0x0000000802107825 */ /* 0x001fcc00078e0010 */
[----:B------:R-:W5:Y:S01]  /*0550*/  LDG.E.64 R16, desc[UR4][R16.64] ;  /* 0x0000000410107981 */ /* 0x000f62000c1e1b00 */
[----:B--2---:R-:W3:Y:S01]  /*0560*/  MUFU.RCP64H R11, UR7 ;  /* 0x00000007000b7d08 */ /* 0x004ee20008001800 */
[----:B------:R-:W-:Y:S01]  /*0570*/  IMAD.MOV.U32 R10, RZ, RZ, 0x1 ;  /* 0x00000001ff0a7424 */ /* 0x000fe200078e00ff */
[----:B------:R-:W-:Y:S01]  /*0580*/  FSETP.GEU.AND P1, PT, |R7|, 6.5827683646048100446e-37, PT ;  /* 0x036000000700780b */ /* 0x000fe20003f2e200 */
[----:B------:R-:W-:Y:S04]  /*0590*/  BSSY.RECONVERGENT B0, `(.L_x_1049) ;  /* 0x0000013000007945 */ /* 0x000fe80003800200 */
        /* <DEDUP_REMOVED lines=17> */
[----:B-1---5:R-:W-:Y:S05]  /*06b0*/  CALL.REL.NOINC `($__internal_23_$__cuda_sm20_div_rn_f64_full) ;  /* 0x0000001800647944 */ /* 0x022fea0003c00000 */
.L_x_1050:
[----:B------:R-:W-:Y:S05]  /*06c0*/  BSYNC.RECONVERGENT B0 ;  /* 0x0000000000007941 */ /* 0x000fea0003800200 */
.L_x_1049:
[----:B------:R-:W0:Y:S01]  /*06d0*/  LDC.64 R10, c[0x0][0x3d0] ;  /* 0x0000f400ff0a7b82 */ /* 0x000e220000000a00 */
[----:B------:R-:W-:Y:S01]  /*06e0*/  DADD R6, -R8, 1 ;  /* 0x3ff0000008067429 */ /* 0x000fe20000000100 */
[----:B------:R-:W-:Y:S01]  /*06f0*/  BSSY.RECONVERGENT B0, `(.L_x_1051) ;  /* 0x000000a000007945 */ /* 0x000fe20003800200 */
[----:B------:R-:W-:Y:S01]  /*0700*/  DADD R12, R14, R12 ;  /* 0x000000000e0c7229 */ /* 0x000fe2000000000c */
[----:B------:R-:W-:Y:S01]  /*0710*/  IMAD.MOV.U32 R32, RZ, RZ, RZ ;  /* 0x000000ffff207224 */ /* 0x000fe200078e00ff */
[----:B------:R-:W-:Y:S01]  /*0720*/  MOV R0, 0x790 ;  /* 0x0000079000007802 */ /* 0x000fe20000000f00 */
[----:B------:R-:W-:-:S05]  /*0730*/  IMAD.MOV.U32 R33, RZ, RZ, 0x3fe00000 ;  /* 0x3fe00000ff217424 */ /* 0x000fca00078e00ff */
[----:B-----5:R-:W-:Y:S02]  /*0740*/  DMUL R12, R16, R12 ;  /* 0x0000000c100c7228 */ /* 0x020fe40000000000 */
[----:B0-----:R-:W-:-:S08]  /*0750*/  DFMA R8, -R8, R10, 1 ;  /* 0x3ff000000808742b */ /* 0x001fd0000000010a */
[----:B------:R-:W-:-:S08]  /*0760*/  DMUL R10, R8, R6 ;  /* 0x00000006080a7228 */ /* 0x000fd00000000000 */
[----:B------:R-:W-:-:S11]  /*0770*/  DADD R34, -RZ, |R10| ;  /* 0x00000000ff227229 */ /* 0x000fd6000000050a */
[----:B-1----:R-:W-:Y:S05]  /*0780*/  CALL.REL.NOINC `($_Z8captablePdS_S_S_S_S_diiidd$__internal_accurate_pow) ;  /* 0x0000001c00a07944 */ /* 0x002fea0003c00000 */
[----:B------:R-:W-:Y:S05]  /*0790*/  BSYNC.RECONVERGENT B0 ;  /* 0x0000000000007941 */ /* 0x000fea0003800200 */
.L_x_1051:
[----:B------:R-:W0:Y:S01]  /*07a0*/  LDC R0, c[0x0][0x3b4] ;  /* 0x0000ed00ff007b82 */ /* 0x000e220000000800 */
[C---:B------:R-:W-:Y:S01]  /*07b0*/  DADD R20, R10.reuse, 0.5 ;  /* 0x3fe000000a147429 */ /* 0x040fe20000000000 */
[----:B------:R-:W-:Y:S01]  /*07c0*/  ISETP.GE.AND P3, PT, R11, RZ, PT ;  /* 0x000000ff0b00720c */ /* 0x000fe20003f66270 */
[C---:B------:R-:W-:Y:S01]  /*07d0*/  DSETP.NEU.AND P1, PT, R10.reuse, RZ, PT ;  /* 0x000000ff0a00722a */ /* 0x040fe20003f2d000 */
[----:B------:R-:W-:Y:S01]  /*07e0*/  BSSY.RECONVERGENT B0, `(.L_x_1052) ;  /* 0x0000018000007945 */ /* 0x000fe20003800200 */
[----:B------:R-:W-:Y:S01]  /*07f0*/  DSETP.NEU.AND P0, PT, R10, 1, PT ;  /* 0x3ff000000a00742a */ /* 0x000fe20003f0d000 */
[----:B------:R-:W-:Y:S02]  /*0800*/  FSEL R14, R14, RZ, P3 ;  /* 0x000000ff0e0e7208 */ /* 0x000fe40001800000 */
[----:B------:R-:W1:Y:S01]  /*0810*/  LDC.64 R22, c[0x0][0x3b0] ;  /* 0x0000ec00ff167b82 */ /* 0x000e620000000a00 */
[----:B------:R-:W-:Y:S02]  /*0820*/  FSEL R15, R15, -QNAN , P3 ;  /* 0xfff800000f0f7808 */ /* 0x000fe40001800000 */
[----:B------:R-:W-:-:S02]  /*0830*/  FSEL R14, R14, RZ, P1 ;  /* 0x000000ff0e0e7208 */ /* 0x000fc40000800000 */
[----:B------:R-:W-:Y:S01]  /*0840*/  FSEL R15, R15, RZ, P1 ;  /* 0x000000ff0f0f7208 */ /* 0x000fe20000800000 */
[----:B0-----:R-:W1:Y:S01]  /*0850*/  MUFU.RCP64H R17, R0 ;  /* 0x0000000000117308 */ /* 0x001e620000001800 */
[----:B------:R-:W-:-:S05]  /*0860*/  VIADD R16, R0, 0x300402 ;  /* 0x0030040200107836 */ /* 0x000fca0000000000 */
[----:B------:R-:W-:Y:S01]  /*0870*/  FSETP.GEU.AND P3, PT, |R16|, 5.8789094863358348022e-39, PT ;  /* 0x004004021000780b */ /* 0x000fe20003f6e200 */
[----:B-1----:R-:W-:-:S08]  /*0880*/  DFMA R18, R16, -R22, 1 ;  /* 0x3ff000001012742b */ /* 0x002fd00000000816 */
[----:B------:R-:W-:-:S08]  /*0890*/  DFMA R18, R18, R18, R18 ;  /* 0x000000121212722b */ /* 0x000fd00000000012 */
[----:B------:R-:W-:Y:S01]  /*08a0*/  DFMA R18, R16, R18, R16 ;  /* 0x000000121012722b */ /* 0x000fe20000000010 */
[----:B------:R-:W-:-:S04]  /*08b0*/  LOP3.LUT R17, R21, 0x7ff00000, RZ, 0xc0, !PT ;  /* 0x7ff0000015117812 */ /* 0x000fc800078ec0ff */
[----:B------:R-:W-:-:S03]  /*08c0*/  ISETP.NE.AND P2, PT, R17, 0x7ff00000, PT ;  /* 0x7ff000001100780c */ /* 0x000fc60003f45270 */
[----:B------:R-:W-:-:S08]  /*08d0*/  DFMA R20, R18, -R22, 1 ;  /* 0x3ff000001214742b */ /* 0x000fd00000000816 */
[----:B------:R-:W-:Y:S02]  /*08e0*/  DFMA R18, R18, R20, R18 ;  /* 0x000000141212722b */ /* 0x000fe40000000012 */
[----:B------:R-:W-:Y:S09]  /*08f0*/  @P2 BRA `(.L_x_1053) ;  /* 0x0000000000182947 */ /* 0x000ff20003800000 */
[----:B------:R-:W-:-:S14]  /*0900*/  DSETP.NAN.AND P1, PT, R10, R10, PT ;  /* 0x0000000a0a00722a */ /* 0x000fdc0003f28000 */
[----:B------:R-:W-:Y:S01]  /*0910*/  @P1 DADD R14, R10, 0.5 ;  /* 0x3fe000000a0e1429 */ /* 0x000fe20000000000 */
[----:B------:R-:W-:Y:S10]  /*0920*/  @P1 BRA `(.L_x_1053) ;  /* 0x00000000000c1947 */ /* 0x000ff40003800000 */
[----:B------:R-:W-:-:S14]  /*0930*/  DSETP.NEU.AND P1, PT, |R10|, +INF , PT ;  /* 0x7ff000000a00742a */ /* 0x000fdc0003f2d200 */
[----:B------:R-:W-:Y:S02]  /*0940*/  @!P1 IMAD.MOV.U32 R14, RZ, RZ, 0x0 ;  /* 0x00000000ff0e9424 */ /* 0x000fe400078e00ff */
[----:B------:R-:W-:-:S07]  /*0950*/  @!P1 IMAD.MOV.U32 R15, RZ, RZ, 0x7ff00000 ;  /* 0x7ff00000ff0f9424 */ /* 0x000fce00078e00ff */
.L_x_1053:
[----:B------:R-:W-:Y:S05]  /*0960*/  BSYNC.RECONVERGENT B0 ;  /* 0x0000000000007941 */ /* 0x000fea0003800200 */
.L_x_1052:
[----:B------:R-:W-:Y:S02]  /*0970*/  FSEL R14, R14, RZ, P0 ;  /* 0x000000ff0e0e7208 */ /* 0x000fe40000000000 */
[----:B------:R-:W-:Y:S01]  /*0980*/  FSEL R15, R15, 1.875, P0 ;  /* 0x3ff000000f0f7808 */ /* 0x000fe20000000000 */
[----:B------:R-:W-:Y:S06]  /*0990*/  @P3 BRA `(.L_x_1054) ;  /* 0x0000000000103947 */ /* 0x000fec0003800000 */
[----:B------:R-:W-:-:S05]  /*09a0*/  LOP3.LUT R0, R0, 0x7fffffff, RZ, 0xc0, !PT ;  /* 0x7fffffff00007812 */ /* 0x000fca00078ec0ff */
[----:B------:R-:W-:Y:S01]  /*09b0*/  VIADD R18, R0, 0xfff00000 ;  /* 0xfff0000000127836 */ /* 0x000fe20000000000 */
[----:B------:R-:W-:-:S07]  /*09c0*/  MOV R0, 0x9e0 ;  /* 0x000009e000007802 */ /* 0x000fce0000000f00 */
[----:B------:R-:W-:Y:S05]  /*09d0*/  CALL.REL.NOINC `($__internal_22_$__cuda_sm20_dblrcp_rn_slowpath_v3) ;  /* 0x0000001000f47944 */ /* 0x000fea0003c00000 */
.L_x_1054:
[----:B------:R-:W-:Y:S01]  /*09e0*/  DMUL R14, R18, -R14 ;  /* 0x8000000e120e7228 */ /* 0x000fe20000000000 */
[----:B------:R-:W-:Y:S01]  /*09f0*/  IMAD.MOV.U32 R16, RZ, RZ, 0x652b82fe ;  /* 0x652b82feff107424 */ /* 0x000fe200078e00ff */
[----:B------:R-:W-:Y:S01]  /*0a00*/  UMOV UR6, 0xfefa39ef ;  /* 0xfefa39ef00067882 */ /* 0x000fe20000000000 */
[----:B------:R-:W-:Y:S01]  /*0a10*/  IMAD.MOV.U32 R17, RZ, RZ, 0x3ff71547 ;  /* 0x3ff71547ff117424 */ /* 0x000fe200078e00ff */
[----:B------:R-:W-:Y:S01]  /*0a20*/  UMOV UR7, 0x3fe62e42 ;  /* 0x3fe62e4200077882 */ /* 0x000fe20000000000 */
[----:B------:R-:W0:Y:S01]  /*0a30*/  MUFU.RCP64H R19, R9 ;  /* 0x0000000900137308 */ /* 0x000e220000001800 */
[----:B------:R-:W-:Y:S01]  /*0a40*/  IMAD.MOV.U32 R18, RZ, RZ, 0x1 ;  /* 0x00000001ff127424 */ /* 0x000fe200078e00ff */
[----:B------:R-:W-:Y:S01]  /*0a50*/  BSSY.RECONVERGENT B0, `(.L_x_1055) ;  /* 0x0000043000007945 */ /* 0x000fe20003800200 */
[----:B------:R-:W-:Y:S01]  /*0a60*/  DMUL R14, R12, R14 ;  /* 0x0000000e0c0e7228 */ /* 0x000fe20000000000 */
[----:B------:R-:W-:-:S07]  /*0a70*/  FSETP.GEU.AND P1, PT, |R7|, 6.5827683646048100446e-37, PT ;  /* 0x036000000700780b */ /* 0x000fce0003f2e200 */
[----:B------:R-:W-:Y:S02]  /*0a80*/  DFMA R16, R14, R16, 6.75539944105574400000e+15 ;  /* 0x433800000e10742b */ /* 0x000fe40000000010 */
[----:B------:R-:W-:Y:S01]  /*0a90*/  FSETP.GEU.AND P2, PT, |R15|, 4.1917929649353027344, PT ;  /* 0x4086232b0f00780b */ /* 0x000fe20003f4e200 */
[----:B0-----:R-:W-:-:S05]  /*0aa0*/  DFMA R20, -R8, R18, 1 ;  /* 0x3ff000000814742b */ /* 0x001fca0000000112 */
[----:B------:R-:W-:-:S03]  /*0ab0*/  DADD R10, R16, -6.75539944105574400000e+15 ;  /* 0xc3380000100a7429 */ /* 0x000fc60000000000 */
[----:B------:R-:W-:-:S05]  /*0ac0*/  DFMA R20, R20, R20, R20 ;  /* 0x000000141414722b */ /* 0x000fca0000000014 */
[----:B------:R-:W-:Y:S01]  /*0ad0*/  DFMA R12, R10, -UR6, R14 ;  /* 0x800000060a0c7c2b */ /* 0x000fe2000800000e */
[----:B------:R-:W-:Y:S01]  /*0ae0*/  UMOV UR6, 0x3b39803f ;  /* 0x3b39803f00067882 */ /* 0x000fe20000000000 */
[----:B------:R-:W-:Y:S01]  /*0af0*/  UMOV UR7, 0x3c7abc9e ;  /* 0x3c7abc9e00077882 */ /* 0x000fe20000000000 */
[----:B------:R-:W-:-:S05]  /*0b00*/  DFMA R20, R18, R20, R18 ;  /* 0x000000141214722b */ /* 0x000fca0000000012 */
[----:B------:R-:W-:Y:S01]  /*0b10*/  DFMA R10, R10, -UR6, R12 ;  /* 0x800000060a0a7c2b */ /* 0x000fe2000800000c */
[----:B------:R-:W-:Y:S01]  /*0b20*/  UMOV UR6, 0x69ce2bdf ;  /* 0x69ce2bdf00067882 */ /* 0x000fe20000000000 */
[----:B------:R-:W-:Y:S01]  /*0b30*/  IMAD.MOV.U32 R12, RZ, RZ, -0x35dec16 ;  /* 0xfca213eaff0c7424 */ /* 0x000fe200078e00ff */
[----:B------:R-:W-:Y:S01]  /*0b40*/  UMOV UR7, 0x3e5ade15 ;  /* 0x3e5ade1500077882 */ /* 0x000fe20000000000 */
[----:B------:R-:W-:Y:S01]  /*0b50*/  IMAD.MOV.U32 R13, RZ, RZ, 0x3e928af3 ;  /* 0x3e928af3ff0d7424 */ /* 0x000fe200078e00ff */
[----:B------:R-:W-:-:S05]  /*0b60*/  DFMA R18, -R8, R20, 1 ;  /* 0x3ff000000812742b */ /* 0x000fca0000000114 */
[----:B------:R-:W-:Y:S01]  /*0b70*/  DFMA R12, R10, UR6, R12 ;  /* 0x000000060a0c7c2b */ /* 0x000fe2000800000c */
[----:B------:R-:W-:Y:S01]  /*0b80*/  UMOV UR6, 0x62401315 ;  /* 0x6240131500067882 */ /* 0x000fe20000000000 */
[----:B------:R-:W-:Y:S01]  /*0b90*/  UMOV UR7, 0x3ec71dee ;  /* 0x3ec71dee00077882 */ /* 0x000fe20000000000 */
[----:B------:R-:W-:-:S05]  /*0ba0*/  DFMA R20, R20, R18, R20 ;  /* 0x000000121414722b */ /* 0x000fca0000000014 */
[----:B------:R-:W-:Y:S01]  /*0bb0*/  DFMA R12, R10, R12, UR6 ;  /* 0x000000060a0c7e2b */ /* 0x000fe2000800000c */
        /* <DEDUP_REMOVED lines=36> */
[----:B------:R-:W-:Y:S02]  /*0e00*/  @!P3 MOV R14, R18 ;  /* 0x00000012000eb202 */ /* 0x000fe40000000f00 */
[----:B------:R-:W-:Y:S02]  /*0e10*/  @!P3 SHF.R.S32.HI R15, RZ, 0x1, R0 ;  /* 0x00000001ff0fb819 */ /* 0x000fe40000011400 */
[----:B------:R-:W-:-:S03]  /*0e20*/  FSEL R11, R11, RZ, P2 ;  /* 0x000000ff0b0b7208 */ /* 0x000fc60001000000 */
[----:B------:R-:W-:Y:S02]  /*0e30*/  @!P3 IMAD.IADD R16, R16, 0x1, -R15 ;  /* 0x000000011010b824 */ /* 0x000fe400078e0a0f */
[----:B------:R-:W-:-:S03]  /*0e40*/  @!P3 IMAD R15, R15, 0x100000, R19 ;  /* 0x001000000f0fb824 */ /* 0x000fc600078e0213 */
[----:B------:R-:W-:Y:S01]  /*0e50*/  @!P3 LEA R17, R16, 0x3ff00000, 0x14 ;  /* 0x3ff000001011b811 */ /* 0x000fe200078ea0ff */
[----:B------:R-:W-:-:S06]  /*0e60*/  @!P3 IMAD.MOV.U32 R16, RZ, RZ, RZ ;  /* 0x000000ffff10b224 */ /* 0x000fcc00078e00ff */
[----:B------:R-:W-:-:S11]  /*0e70*/  @!P3 DMUL R10, R14, R16 ;  /* 0x000000100e0ab228 */ /* 0x000fd60000000000 */
.L_x_1056:
[----:B------:R-:W-:Y:S05]  /*0e80*/  BSYNC.RECONVERGENT B0 ;  /* 0x0000000000007941 */ /* 0x000fea0003800200 */
.L_x_1055:
[----:B------:R-:W-:Y:S04]  /*0e90*/  BSSY.RECONVERGENT B0, `(.L_x_1057) ;  /* 0x0000008000007945 */ /* 0x000fe80003800200 */
[----:B------:R-:W-:Y:S05]  /*0ea0*/  @P0 BRA P1, `(.L_x_1058) ;  /* 0x0000000000180947 */ /* 0x000fea0000800000 */
[----:B------:R-:W-:Y:S01]  /*0eb0*/  IMAD.MOV.U32 R20, RZ, RZ, R6 ;  /* 0x000000ffff147224 */ /* 0x000fe200078e0006 */
[----:B------:R-:W-:Y:S01]  /*0ec0*/  MOV R32, 0xf10 ;  /* 0x00000f1000207802 */ /* 0x000fe20000000f00 */
[----:B------:R-:W-:Y:S02]  /*0ed0*/  IMAD.MOV.U32 R21, RZ, RZ, R7 ;  /* 0x000000ffff157224 */ /* 0x000fe400078e0007 */
[----:B------:R-:W-:Y:S02]  /*0ee0*/  IMAD.MOV.U32 R18, RZ, RZ, R8 ;  /* 0x000000ffff127224 */ /* 0x000fe400078e0008 */
[----:B------:R-:W-:-:S07]  /*0ef0*/  IMAD.MOV.U32 R19, RZ, RZ, R9 ;  /* 0x000000ffff137224 */ /* 0x000fce00078e0009 */
[----:B------:R-:W-:Y:S05]  /*0f00*/  CALL.REL.NOINC `($__internal_23_$__cuda_sm20_div_rn_f64_full) ;  /* 0x0000001000507944 */ /* 0x000fea0003c00000 */
.L_x_1058:
[----:B------:R-:W-:Y:S05]  /*0f10*/  BSYNC.RECONVERGENT B0 ;  /* 0x0000000000007941 */ /* 0x000fea0003800200 */
.L_x_1057:
[----:B------:R-:W-:Y:S01]  /*0f20*/  DADD R34, -RZ, |R12| ;  /* 0x00000000ff227229 */ /* 0x000fe2000000050c */
[----:B------:R-:W-:Y:S01]  /*0f30*/  BSSY.RECONVERGENT B0, `(.L_x_1059) ;  /* 0x0000005000007945 */ /* 0x000fe20003800200 */
[----:B------:R-:W-:Y:S01]  /*0f40*/  IMAD.MOV.U32 R32, RZ, RZ, RZ ;  /* 0x000000ffff207224 */ /* 0x000fe200078e00ff */
[----:B------:R-:W-:Y:S01]  /*0f50*/  MOV R0, 0xf80 ;  /* 0x00000f8000007802 */ /* 0x000fe20000000f00 */
[----:B------:R-:W-:-:S07]  /*0f60*/  IMAD.MOV.U32 R33, RZ, RZ, 0x3fe00000 ;  /* 0x3fe00000ff217424 */ /* 0x000fce00078e00ff */
[----:B------:R-:W-:Y:S05]  /*0f70*/  CALL.REL.NOINC `($_Z8captablePdS_S_S_S_S_diiidd$__internal_accurate_pow) ;  /* 0x0000001400a47944 */ /* 0x000fea0003c00000 */
[----:B------:R-:W-:Y:S05]  /*0f80*/  BSYNC.RECONVERGENT B0 ;  /* 0x0000000000007941 */ /* 0x000fea0003800200 */
.L_x_1059:
[C---:B------:R-:W-:Y:S01]  /*0f90*/  DADD R6, R12.reuse, 0.5 ;  /* 0x3fe000000c067429 */ /* 0x040fe20000000000 */
[----:B------:R-:W-:Y:S01]  /*0fa0*/  ISETP.GE.AND P1, PT, R13, RZ, PT ;  /* 0x000000ff0d00720c */ /* 0x000fe20003f26270 */
[----:B------:R-:W-:Y:S01]  /*0fb0*/  DSETP.NEU.AND P0, PT, R12, RZ, PT ;  /* 0x000000ff0c00722a */ /* 0x000fe20003f0d000 */
[----:B------:R-:W-:Y:S02]  /*0fc0*/  BSSY.RECONVERGENT B0, `(.L_x_1060) ;  /* 0x0000012000007945 */ /* 0x000fe40003800200 */
[----:B------:R-:W-:Y:S02]  /*0fd0*/  FSEL R15, R15, -QNAN , P1 ;  /* 0xfff800000f0f7808 */ /* 0x000fe40000800000 */
[----:B------:R-:W-:-:S03]  /*0fe0*/  FSEL R6, R14, RZ, P1 ;  /* 0x000000ff0e067208 */ /* 0x000fc60000800000 */
[----:B------:R-:W-:Y:S02]  /*0ff0*/  LOP3.LUT R7, R7, 0x7ff00000, RZ, 0xc0, !PT ;  /* 0x7ff0000007077812 */ /* 0x000fe400078ec0ff */
[----:B------:R-:W-:Y:S02]  /*1000*/  FSEL R6, R6, RZ, P0 ;  /* 0x000000ff06067208 */ /* 0x000fe40000000000 */
[----:B------:R-:W-:Y:S02]  /*1010*/  ISETP.NE.AND P1, PT, R7, 0x7ff00000, PT ;  /* 0x7ff000000700780c */ /* 0x000fe40003f25270 */
[----:B------:R-:W-:Y:S01]  /*1020*/  FSEL R7, R15, RZ, P0 ;  /* 0x000000ff0f077208 */ /* 0x000fe20000000000 */
[----:B------:R-:W-:-:S04]  /*1030*/  IMAD.MOV.U32 R8, RZ, RZ, R6 ;  /* 0x000000ffff087224 */ /* 0x000fc800078e0006 */
[----:B------:R-:W-:-:S06]  /*1040*/  IMAD.MOV.U32 R9, RZ, RZ, R7 ;  /* 0x000000ffff097224 */ /* 0x000fcc00078e0007 */
        /* <DEDUP_REMOVED lines=9> */
.L_x_1061:
[----:B------:R-:W-:Y:S05]  /*10e0*/  BSYNC.RECONVERGENT B0 ;  /* 0x0000000000007941 */ /* 0x000fea0003800200 */
.L_x_1060:
        /* <DEDUP_REMOVED lines=8> */
.L_x_1063:
[----:B------:R-:W-:Y:S05]  /*1170*/  BSYNC.RECONVERGENT B0 ;  /* 0x0000000000007941 */ /* 0x000fea0003800200 */
.L_x_1062:
        /* <DEDUP_REMOVED lines=10> */
.L_x_1046:
[----:B------:R-:W0:Y:S08]  /*1220*/  LDC.64 R10, c[0x0][0x3a0] ;  /* 0x0000e800ff0a7b82 */ /* 0x000e300000000a00 */
[----:B------:R-:W2:Y:S08]  /*1230*/  LDC R0, c[0x0][0x3b4] ;  /* 0x0000ed00ff007b82 */ /* 0x000eb00000000800 */
[----:B------:R-:W3:Y:S01]  /*1240*/  LDC.64 R16, c[0x0][0x3b0] ;  /* 0x0000ec00ff107b82 */ /* 0x000ee20000000a00 */
[----:B0-----:R-:W-:-:S06]  /*1250*/  IMAD.WIDE.U32 R10, R2, 0x8, R10 ;  /* 0x00000008020a7825 */ /* 0x001fcc00078e000a */
[----:B------:R-:W4:Y:S01]  /*1260*/  LDG.E.64 R10, desc[UR4][R10.64] ;  /* 0x000000040a0a7981 */ /* 0x000f22000c1e1b00 */
[----:B--2---:R-:W3:Y:S01]  /*1270*/  MUFU.RCP64H R13, R0 ;  /* 0x00000000000d7308 */ /* 0x004ee20000001800 */
[----:B------:R-:W-:-:S04]  /*1280*/  IADD3 R12, PT, PT, R0, 0x300402, RZ ;  /* 0x00300402000c7810 */ /* 0x000fc80007ffe0ff */
[----:B------:R-:W-:Y:S02]  /*1290*/  FSETP.GEU.AND P0, PT, |R12|, 5.8789094863358348022e-39, PT ;  /* 0x004004020c00780b */ /* 0x000fe40003f0e200 */
[----:B---3--:R-:W-:-:S08]  /*12a0*/  DFMA R18, R12, -R16, 1 ;  /* 0x3ff000000c12742b */ /* 0x008fd00000000810 */
[----:B------:R-:W-:-:S08]  /*12b0*/  DFMA R18, R18, R18, R18 ;  /* 0x000000121212722b */ /* 0x000fd00000000012 */
[----:B------:R-:W-:-:S08]  /*12c0*/  DFMA R18, R12, R18, R12 ;  /* 0x000000120c12722b */ /* 0x000fd0000000000c */
[----:B------:R-:W-:Y:S02]  /*12d0*/  DFMA R16, R18, -R16, 1 ;  /* 0x3ff000001210742b */ /* 0x000fe40000000810 */
[----:B----4-:R-:W-:-:S06]  /*12e0*/  DMUL R14, R14, R10 ;  /* 0x0000000a0e0e7228 */ /* 0x010fcc0000000000 */
[----:B------:R-:W-:Y:S01]  /*12f0*/  DFMA R10, R18, R16, R18 ;  /* 0x00000010120a722b */ /* 0x000fe20000000012 */
[----:B------:R-:W-:Y:S10]  /*1300*/  @P0 BRA `(.L_x_1065) ;  /* 0x0000000000180947 */ /* 0x000ff40003800000 */
[----:B------:R-:W-:-:S05]  /*1310*/  LOP3.LUT R0, R0, 0x7fffffff, RZ, 0xc0, !PT ;  /* 0x7fffffff00007812 */ /* 0x000fca00078ec0ff */
[----:B------:R-:W-:Y:S01]  /*1320*/  VIADD R18, R0, 0xfff00000 ;  /* 0xfff0000000127836 */ /* 0x000fe20000000000 */
[----:B------:R-:W-:-:S07]  /*1330*/  MOV R0, 0x1350 ;  /* 0x0000135000007802 */ /* 0x000fce0000000f00 */
[----:B-1----:R-:W-:Y:S05]  /*1340*/  CALL.REL.NOINC `($__internal_22_$__cuda_sm20_dblrcp_rn_slowpath_v3) ;  /* 0x0000000800987944 */ /* 0x002fea0003c00000 */
[----:B------:R-:W-:Y:S02]  /*1350*/  IMAD.MOV.U32 R10, RZ, RZ, R18 ;  /* 0x000000ffff0a7224 */ /* 0x000fe400078e0012 */
[----:B------:R-:W-:-:S07]  /*1360*/  IMAD.MOV.U32 R11, RZ, RZ, R19 ;  /* 0x000000ffff0b7224 */ /* 0x000fce00078e0013 */
.L_x_1065:
[----:B------:R-:W-:Y:S01]  /*1370*/  DMUL R14, R14, -R10 ;  /* 0x8000000a0e0e7228 */ /* 0x000fe20000000000 */
[----:B------:R-:W-:Y:S01]  /*1380*/  IMAD.MOV.U32 R12, RZ, RZ, 0x652b82fe ;  /* 0x652b82feff0c7424 */ /* 0x000fe200078e00ff */
[----:B------:R-:W-:Y:S01]  /*1390*/  UMOV UR6, 0xfefa39ef ;  /* 0xfefa39ef00067882 */ /* 0x000fe20000000000 */
[----:B------:R-:W-:Y:S01]  /*13a0*/  IMAD.MOV.U32 R13, RZ, RZ, 0x3ff71547 ;  /* 0x3ff71547ff0d7424 */ /* 0x000fe200078e00ff */
[----:B------:R-:W-:Y:S01]  /*13b0*/  UMOV UR7, 0x3fe62e42 ;  /* 0x3fe62e4200077882 */ /* 0x000fe20000000000 */
[----:B------:R-:W-:Y:S04]  /*13c0*/  BSSY.RECONVERGENT B0, `(.L_x_1064) ;  /* 0x0000037000007945 */ /* 0x000fe80003800200 */
        /* <DEDUP_REMOVED lines=54> */
.L_x_1066:
[----:B------:R-:W-:Y:S05]  /*1730*/  BSYNC.RECONVERGENT B0 ;  /* 0x0000000000007941 */ /* 0x000fea0003800200 */
.L_x_1064:
[----:B------:R-:W-:Y:S01]  /*1740*/  DADD R34, -RZ, |R8| ;  /* 0x00000000ff227229 */ /* 0x000fe20000000508 */
[----:B------:R-:W-:Y:S01]  /*1750*/  BSSY.RECONVERGENT B0, `(.L_x_1067) ;  /* 0x0000005000007945 */ /* 0x000fe20003800200 */
[----:B------:R-:W-:Y:S01]  /*1760*/  IMAD.MOV.U32 R32, RZ, RZ, RZ ;  /* 0x000000ffff207224 */ /* 0x000fe200078e00ff */
[----:B------:R-:W-:Y:S01]  /*1770*/  MOV R0, 0x17a0 ;  /* 0x000017a000007802 */ /* 0x000fe20000000f00 */
[----:B------:R-:W-:-:S07]  /*1780*/  IMAD.MOV.U32 R33, RZ, RZ, 0x40000000 ;  /* 0x40000000ff217424 */ /* 0x000fce00078e00ff */
[----:B-1----:R-:W-:Y:S05]  /*1790*/  CALL.REL.NOINC `($_Z8captablePdS_S_S_S_S_diiidd$__internal_accurate_pow) ;  /* 0x0000000c009c7944 */ /* 0x002fea0003c00000 */
[----:B------:R-:W-:Y:S05]  /*17a0*/  BSYNC.RECONVERGENT B0 ;  /* 0x0000000000007941 */ /* 0x000fea0003800200 */
.L_x_1067:
[C---:B------:R-:W-:Y:S01]  /*17b0*/  DADD R12, R8.reuse, 2 ;  /* 0x40000000080c7429 */ /* 0x040fe20000000000 */
[----:B------:R-:W-:Y:S01]  /*17c0*/  BSSY.RECONVERGENT B0, `(.L_x_1068) ;  /* 0x000000f000007945 */ /* 0x000fe20003800200 */
[----:B------:R-:W-:Y:S01]  /*17d0*/  DSETP.NEU.AND P0, PT, R8, RZ, PT ;  /* 0x000000ff0800722a */ /* 0x000fe20003f0d000 */
[----:B------:R-:W-:Y:S01]  /*17e0*/  MOV R36, R14 ;  /* 0x0000000e00247202 */ /* 0x000fe20000000f00 */
[----:B------:R-:W-:Y:S01]  /*17f0*/  DADD R34, -RZ, |R10| ;  /* 0x00000000ff227229 */ /* 0x000fe2000000050a */
[----:B------:R-:W-:-:S05]  /*1800*/  IMAD.MOV.U32 R37, RZ, RZ, R15 ;  /* 0x000000ffff257224 */ /* 0x000fca00078e000f */
        /* <DEDUP_REMOVED lines=8> */
[----:B------:R-:W-:Y:S02]  /*1890*/  @!P0 IMAD.MOV.U32 R36, RZ, RZ, 0x0 ;  /* 0x00000000ff248424 */ /* 0x000fe400078e00ff */
[----:B------:R-:W-:-:S07]  /*18a0*/  @!P0 IMAD.MOV.U32 R37, RZ, RZ, 0x7ff00000 ;  /* 0x7ff00000ff258424 */ /* 0x000fce00078e00ff */
.L_x_1069:
[----:B------:R-:W-:Y:S05]  /*18b0*/  BSYNC.RECONVERGENT B0 ;  /* 0x0000000000007941 */ /* 0x000fea0003800200 */
.L_x_1068:
[----:B------:R-:W-:Y:S01]  /*18c0*/  BSSY.RECONVERGENT B0, `(.L_x_1070) ;  /* 0x0000005000007945 */ /* 0x000fe20003800200 */
[----:B------:R-:W-:Y:S01]  /*18d0*/  IMAD.MOV.U32 R32, RZ, RZ, RZ ;  /* 0x000000ffff207224 */ /* 0x000fe200078e00ff */
[----:B------:R-:W-:Y:S01]  /*18e0*/  MOV R0, 0x1910 ;  /* 0x0000191000007802 */ /* 0x000fe20000000f00 */
[----:B------:R-:W-:-:S07]  /*18f0*/  IMAD.MOV.U32 R33, RZ, RZ, 0x40000000 ;  /* 0x40000000ff217424 */ /* 0x000fce00078e00ff */
[----:B------:R-:W-:Y:S05]  /*1900*/  CALL.REL.NOINC `($_Z8captablePdS_S_S_S_S_diiidd$__internal_accurate_pow) ;  /* 0x0000000c00407944 */ /* 0x000fea0003c00000 */
[----:B------:R-:W-:Y:S05]  /*1910*/  BSYNC.RECONVERGENT B0 ;  /* 0x0000000000007941 */ /* 0x000fea0003800200 */
.L_x_1070:
[C---:B------:R-:W-:Y:S01]  /*1920*/  DADD R12, R10.reuse, 2 ;  /* 0x400000000a0c7429 */ /* 0x040fe20000000000 */
[----:B------:R-:W-:Y:S01]  /*1930*/  BSSY.RECONVERGENT B0, `(.L_x_1071) ;  /* 0x000000f000007945 */ /* 0x000fe20003800200 */
[----:B------:R-:W-:Y:S02]  /*1940*/  DSETP.NEU.AND P0, PT, R10, RZ, PT ;  /* 0x000000ff0a00722a */ /* 0x000fe40003f0d000 */
[----:B------:R-:W-:-:S06]  /*1950*/  DADD R34, -RZ, |R6| ;  /* 0x00000000ff227229 */ /* 0x000fcc0000000506 */
[----:B------:R-:W-:Y:S01]  /*1960*/  LOP3.LUT R12, R13, 0x7ff00000, RZ, 0xc0, !PT ;  /* 0x7ff000000d0c7812 */ /* 0x000fe200078ec0ff */
[----:B------:R-:W-:-:S03]  /*1970*/  IMAD.MOV.U32 R13, RZ, RZ, R15 ;  /* 0x000000ffff0d7224 */ /* 0x000fc600078e000f */
[----:B------:R-:W-:Y:S01]  /*1980*/  ISETP.NE.AND P1, PT, R12, 0x7ff00000, PT ;  /* 0x7ff000000c00780c */ /* 0x000fe20003f25270 */
[----:B------:R-:W-:Y:S01]  /*1990*/  IMAD.MOV.U32 R12, RZ, RZ, R14 ;  /* 0x000000ffff0c7224 */ /* 0x000fe200078e000e */
        /* <DEDUP_REMOVED lines=8> */
.L_x_1072:
[----:B------:R-:W-:Y:S05]  /*1a20*/  BSYNC.RECONVERGENT B0 ;  /* 0x0000000000007941 */ /* 0x000fea0003800200 */
.L_x_1071:
[----:B------:R-:W-:Y:S01]  /*1a30*/  BSSY.RECONVERGENT B0, `(.L_x_1073) ;  /* 0x0000005000007945 */ /* 0x000fe20003800200 */
[----:B------:R-:W-:Y:S01]  /*1a40*/  IMAD.MOV.U32 R32, RZ, RZ, RZ ;  /* 0x000000ffff207224 */ /* 0x000fe200078e00ff */
[----:B------:R-:W-:Y:S01]  /*1a50*/  MOV R0, 0x1a80 ;  /* 0x00001a8000007802 */ /* 0x000fe20000000f00 */
[----:B------:R-:W-:-:S07]  /*1a60*/  IMAD.MOV.U32 R33, RZ, RZ, 0x40000000 ;  /* 0x40000000ff217424 */ /* 0x000fce00078e00ff */
[----:B------:R-:W-:Y:S05]  /*1a70*/  CALL.REL.NOINC `($_Z8captablePdS_S_S_S_S_diiidd$__internal_accurate_pow) ;  /* 0x0000000800e47944 */ /* 0x000fea0003c00000 */
[----:B------:R-:W-:Y:S05]  /*1a80*/  BSYNC.RECONVERGENT B0 ;  /* 0x0000000000007941 */ /* 0x000fea0003800200 */
.L_x_1073:
[C---:B------:R-:W-:Y:S01]  /*1a90*/  DADD R16, R6.reuse, 2 ;  /* 0x4000000006107429 */ /* 0x040fe20000000000 */
[----:B------:R-:W-:Y:S01]  /*1aa0*/  BSSY.RECONVERGENT B0, `(.L_x_1074) ;  /* 0x0000011000007945 */ /* 0x000fe20003800200 */
[----:B------:R-:W-:Y:S01]  /*1ab0*/  DSETP.NEU.AND P2, PT, R6, RZ, PT ;  /* 0x000000ff0600722a */ /* 0x000fe20003f4d000 */
[----:B------:R-:W-:Y:S01]  /*1ac0*/  IMAD.MOV.U32 R20, RZ, RZ, R14 ;  /* 0x000000ffff147224 */ /* 0x000fe200078e000e */
[----:B------:R-:W-:Y:S01]  /*1ad0*/  DSETP.NEU.AND P0, PT, R8, 1, PT ;  /* 0x3ff000000800742a */ /* 0x000fe20003f0d000 */
[----:B------:R-:W-:Y:S01]  /*1ae0*/  IMAD.MOV.U32 R21, RZ, RZ, R15 ;  /* 0x000000ffff157224 */ /* 0x000fe200078e000f */
[C---:B------:R-:W-:Y:S02]  /*1af0*/  DSETP.NEU.AND P1, PT, R6.reuse, 1, PT ;  /* 0x3ff000000600742a */ /* 0x040fe40003f2d000 */
[----:B------:R-:W-:Y:S02]  /*1b00*/  DMUL R8, R6, R8 ;  /* 0x0000000806087228 */ /* 0x000fe40000000000 */
        /* <DEDUP_REMOVED lines=10> */
.L_x_1075:
[----:B------:R-:W-:Y:S05]  /*1bb0*/  BSYNC.RECONVERGENT B0 ;  /* 0x0000000000007941 */ /* 0x000fea0003800200 */
.L_x_1074:
[----:B------:R-:W0:Y:S01]  /*1bc0*/  LDCU UR6, c[0x0][0x3bc] ;  /* 0x00007780ff0677ac */ /* 0x000e220008000800 */
[----:B------:R-:W1:Y:S01]  /*1bd0*/  LDC.64 R6, c[0x0][0x380] ;  /* 0x0000e000ff067b82 */ /* 0x000e620000000a00 */
[C---:B------:R-:W-:Y:S01]  /*1be0*/  DSETP.NEU.AND P2, PT, R10.reuse, 1, PT ;  /* 0x3ff000000a00742a */ /* 0x040fe20003f4d000 */
[----:B------:R-:W-:Y:S02]  /*1bf0*/  FSEL R26, R36, RZ, P0 ;  /* 0x000000ff241a7208 */ /* 0x000fe40000000000 */
[----:B------:R-:W-:Y:S02]  /*1c00*/  FSEL R27, R37, 1.875, P0 ;  /* 0x3ff00000251b7808 */ /* 0x000fe40000000000 */
[----:B------:R-:W-:Y:S02]  /*1c10*/  FSEL R28, R20, RZ, P1 ;  /* 0x000000ff141c7208 */ /* 0x000fe40000800000 */
[----:B------:R-:W2:Y:S01]  /*1c20*/  LDC.64 R14, c[0x0][0x390] ;  /* 0x0000e400ff0e7b82 */ /* 0x000ea20000000a00 */
[----:B------:R-:W-:Y:S01]  /*1c30*/  FSEL R29, R21, 1.875, P1 ;  /* 0x3ff00000151d7808 */ /* 0x000fe20000800000 */
[----:B------:R-:W-:Y:S01]  /*1c40*/  DADD R20, -R10, 1 ;  /* 0x3ff000000a147429 */ /* 0x000fe20000000100 */
[----:B------:R-:W-:-:S02]  /*1c50*/  FSEL R12, R12, RZ, P2 ;  /* 0x000000ff0c0c7208 */ /* 0x000fc40001000000 */
[----:B------:R-:W-:Y:S02]  /*1c60*/  FSEL R13, R13, 1.875, P2 ;  /* 0x3ff000000d0d7808 */ /* 0x000fe40001000000 */
[C-C-:B------:R-:W-:Y:S01]  /*1c70*/  DADD R24, R26.reuse, -R28.reuse ;  /* 0x000000001a187229 */ /* 0x140fe2000000081c */
[----:B------:R-:W3:Y:S01]  /*1c80*/  LDC.64 R16, c[0x0][0x388] ;  /* 0x0000e200ff107b82 */ /* 0x000ee20000000a00 */
[----:B0-----:R-:W-:Y:S01]  /*1c90*/  IMAD R3, R2, UR6, R3 ;  /* 0x0000000602037c24 */ /* 0x001fe2000f8e0203 */
[--C-:B------:R-:W-:Y:S02]  /*1ca0*/  DFMA R22, R26, R10, R28.reuse ;  /* 0x0000000a1a16722b */ /* 0x100fe4000000001c */
[----:B------:R-:W-:Y:S01]  /*1cb0*/  DADD R30, -R12, 1 ;  /* 0x3ff000000c1e7429 */ /* 0x000fe20000000100 */
[----:B------:R-:W-:Y:S01]  /*1cc0*/  IMAD R3, R3, 0xbe, R4 ;  /* 0x000000be03037824 */ /* 0x000fe200078e0204 */
[----:B------:R-:W-:Y:S02]  /*1cd0*/  DFMA R12, R26, R12, -R28 ;  /* 0x0000000c1a0c722b */ /* 0x000fe4000000081c */
[----:B------:R-:W0:Y:S01]  /*1ce0*/  LDC.64 R18, c[0x0][0x398] ;  /* 0x0000e600ff127b82 */ /* 0x000e220000000a00 */
[----:B------:R-:W-:Y:S01]  /*1cf0*/  DMUL R24, R24, R10 ;  /* 0x0000000a18187228 */ /* 0x000fe20000000000 */
[----:B-1----:R-:W-:Y:S01]  /*1d00*/  IMAD.WIDE R6, R3, 0x8, R6 ;  /* 0x0000000803067825 */ /* 0x002fe200078e0206 */
[----:B------:R-:W-:-:S02]  /*1d10*/  DMUL R20, R22, R20 ;  /* 0x0000001416147228 */ /* 0x000fc40000000000 */
[----:B------:R-:W-:Y:S02]  /*1d20*/  DMUL R8, R8, R30 ;  /* 0x0000001e08087228 */ /* 0x000fe40000000000 */
[----:B------:R-:W-:Y:S01]  /*1d30*/  STG.E.64 desc[UR4][R6.64], R12 ;  /* 0x0000000c06007986 */ /* 0x000fe2000c101b04 */
[----:B--2---:R-:W-:-:S05]  /*1d40*/  IMAD.WIDE R14, R3, 0x8, R14 ;  /* 0x00000008030e7825 */ /* 0x004fca00078e020e */
[----:B------:R-:W-:Y:S01]  /*1d50*/  STG.E.64 desc[UR4][R14.64], R24 ;  /* 0x000000180e007986 */ /* 0x000fe2000c101b04 */
[----:B---3--:R-:W-:-:S05]  /*1d60*/  IMAD.WIDE R16, R3, 0x8, R16 ;  /* 0x0000000803107825 */ /* 0x008fca00078e0210 */
[----:B------:R-:W-:Y:S01]  /*1d70*/  STG.E.64 desc[UR4][R16.64], R8 ;  /* 0x0000000810007986 */ /* 0x000fe2000c101b04 */
[----:B0-----:R-:W-:-:S05]  /*1d80*/  IMAD.WIDE R18, R3, 0x8, R18 ;  /* 0x0000000803127825 */ /* 0x001fca00078e0212 */
[----:B------:R-:W-:Y:S01]  /*1d90*/  STG.E.64 desc[UR4][R18.64], R20 ;  /* 0x0000001412007986 */ /* 0x000fe2000c101b04 */
[----:B------:R-:W-:Y:S05]  /*1da0*/  EXIT ;  /* 0x000000000000794d */ /* 0x000fea0003800000 */
        .weak           $__internal_22_$__cuda_sm20_dblrcp_rn_slowpath_v3
        .type           $__internal_22_$__cuda_sm20_dblrcp_rn_slowpath_v3,@function
        .size           $__internal_22_$__cuda_sm20_dblrcp_rn_slowpath_v3,($__internal_23_$__cuda_sm20_div_rn_f64_full - $__internal_22_$__cuda_sm20_dblrcp_rn_slowpath_v3)
$__internal_22_$__cuda_sm20_dblrcp_rn_slowpath_v3:
[----:B------:R-:W-:Y:S01]  /*1db0*/  MOV R10, UR6 ;  /* 0x00000006000a7c02 */ /* 0x000fe20008000f00 */
        /* <DEDUP_REMOVED lines=24> */
.L_x_1078:
        /* <DEDUP_REMOVED lines=10> */
.L_x_1076:
[----:B------:R-:W-:Y:S01]  /*1fe0*/  LOP3.LUT R17, R11, 0x80000, RZ, 0xfc, !PT ;  /* 0x000800000b117812 */ /* 0x000fe200078efcff */
[----:B------:R-:W-:-:S07]  /*1ff0*/  IMAD.MOV.U32 R16, RZ, RZ, R10 ;  /* 0x000000ffff107224 */ /* 0x000fce00078e000a */
.L_x_1077:
[----:B------:R-:W-:Y:S02]  /*2000*/  IMAD.MOV.U32 R10, RZ, RZ, R0 ;  /* 0x000000ffff0a7224 */ /* 0x000fe400078e0000 */
[----:B------:R-:W-:Y:S02]  /*2010*/  IMAD.MOV.U32 R11, RZ, RZ, 0x0 ;  /* 0x00000000ff0b7424 */ /* 0x000fe400078e00ff */
[----:B------:R-:W-:Y:S02]  /*2020*/  IMAD.MOV.U32 R18, RZ, RZ, R16 ;  /* 0x000000ffff127224 */ /* 0x000fe400078e0010 */
[----:B------:R-:W-:Y:S01]  /*2030*/  IMAD.MOV.U32 R19, RZ, RZ, R17 ;  /* 0x000000ffff137224 */ /* 0x000fe200078e0011 */
[----:B------:R-:W-:Y:S06]  /*2040*/  RET.REL.NODEC R10 `(_Z8captablePdS_S_S_S_S_diiidd) ;  /* 0xffffffdc0aec7950 */ /* 0x000fec0003c3ffff */
        .weak           $__internal_23_$__cuda_sm20_div_rn_f64_full
        .type           $__internal_23_$__cuda_sm20_div_rn_f64_full,@function
        .size           $__internal_23_$__cuda_sm20_div_rn_f64_full,($_Z8captablePdS_S_S_S_S_diiidd$__internal_accurate_pow - $__internal_23_$__cuda_sm20_div_rn_f64_full)
$__internal_23_$__cuda_sm20_div_rn_f64_full:
        /* <DEDUP_REMOVED lines=11> */
[C---:B------:R-:W-:Y:S01]  /*2100*/  ISETP.GE.U32.AND P1, PT, R30.reuse, R31, PT ;  /* 0x0000001f1e00720c */ /* 0x040fe20003f26070 */
[----:B------:R-:W-:Y:S02]  /*2110*/  IMAD.MOV.U32 R33, RZ, RZ, R30 ;  /* 0x000000ffff217224 */ /* 0x000fe400078e001e */
[----:B------:R-:W-:Y:S02]  /*2120*/  @!P2 LOP3.LUT R27, R19, 0x7ff00000, RZ, 0xc0, !PT ;  /* 0x7ff00000131ba812 */ /* 0x000fe400078ec0ff */
[----:B------:R-:W0:Y:S02]  /*2130*/  MUFU.RCP64H R25, R13 ;  /* 0x0000000d00197308 */ /* 0x000e240000001800 */
[----:B------:R-:W-:Y:S02]  /*2140*/  @!P2 ISETP.GE.U32.AND P3, PT, R30, R27, PT ;  /* 0x0000001b1e00a20c */ /* 0x000fe40003f66070 */
[----:B------:R-:W-:-:S02]  /*2150*/  @!P0 LOP3.LUT R31, R13, 0x7ff00000, RZ, 0xc0, !PT ;  /* 0x7ff000000d1f8812 */ /* 0x000fc400078ec0ff */
[----:B------:R-:W-:-:S03]  /*2160*/  @!P2 SEL R27, R0, 0x63400000, !P3 ;  /* 0x63400000001ba807 */ /* 0x000fc60005800000 */
[----:B------:R-:W-:Y:S01]  /*2170*/  VIADD R35, R31, 0xffffffff ;  /* 0xffffffff1f237836 */ /* 0x000fe20000000000 */
[----:B------:R-:W-:-:S04]  /*2180*/  @!P2 LOP3.LUT R28, R27, 0x80000000, R21, 0xf8, !PT ;  /* 0x800000001b1ca812 */ /* 0x000fc800078ef815 */
[----:B------:R-:W-:Y:S02]  /*2190*/  @!P2 LOP3.LUT R29, R28, 0x100000, RZ, 0xfc, !PT ;  /* 0x001000001c1da812 */ /* 0x000fe400078efcff */
[----:B------:R-:W-:Y:S01]  /*21a0*/  @!P2 MOV R28, RZ ;  /* 0x000000ff001ca202 */ /* 0x000fe20000000f00 */
        /* <DEDUP_REMOVED lines=44> */
.L_x_1080:
        /* <DEDUP_REMOVED lines=16> */
.L_x_1083:
[----:B------:R-:W-:Y:S01]  /*2570*/  LOP3.LUT R25, R19, 0x80000, RZ, 0xfc, !PT ;  /* 0x0008000013197812 */ /* 0x000fe200078efcff */
[----:B------:R-:W-:Y:S01]  /*2580*/  IMAD.MOV.U32 R24, RZ, RZ, R18 ;  /* 0x000000ffff187224 */ /* 0x000fe200078e0012 */
[----:B------:R-:W-:Y:S06]  /*2590*/  BRA `(.L_x_1081) ;  /* 0x0000000000087947 */ /* 0x000fec0003800000 */
.L_x_1082:
[----:B------:R-:W-:Y:S02]  /*25a0*/  LOP3.LUT R25, R21, 0x80000, RZ, 0xfc, !PT ;  /* 0x0008000015197812 */ /* 0x000fe400078efcff */
[----:B------:R-:W-:-:S07]  /*25b0*/  MOV R24, R20 ;  /* 0x0000001400187202 */ /* 0x000fce0000000f00 */
.L_x_1081:
[----:B------:R-:W-:Y:S05]  /*25c0*/  BSYNC.RECONVERGENT B1 ;  /* 0x0000000000017941 */ /* 0x000fea0003800200 */
.L_x_1079:
[----:B------:R-:W-:Y:S02]  /*25d0*/  IMAD.MOV.U32 R33, RZ, RZ, 0x0 ;  /* 0x00000000ff217424 */ /* 0x000fe400078e00ff */
[----:B------:R-:W-:Y:S02]  /*25e0*/  IMAD.MOV.U32 R12, RZ, RZ, R24 ;  /* 0x000000ffff0c7224 */ /* 0x000fe400078e0018 */
[----:B------:R-:W-:Y:S01]  /*25f0*/  IMAD.MOV.U32 R13, RZ, RZ, R25 ;  /* 0x000000ffff0d7224 */ /* 0x000fe200078e0019 */
[----:B------:R-:W-:Y:S06]  /*2600*/  RET.REL.NODEC R32 `(_Z8captablePdS_S_S_S_S_diiidd) ;  /* 0xffffffd8207c7950 */ /* 0x000fec0003c3ffff */
        .type           $_Z8captablePdS_S_S_S_S_diiidd$__internal_accurate_pow,@function
        .size           $_Z8captablePdS_S_S_S_S_diiidd$__internal_accurate_pow,(.L_x_1206 - $_Z8captablePdS_S_S_S_S_diiidd$__internal_accurate_pow)
$_Z8captablePdS_S_S_S_S_diiidd$__internal_accurate_pow:
[----:B------:R-:W-:Y:S01]  /*2610*/  ISETP.GT.U32.AND P0, PT, R35, 0xfffff, PT ;  /* 0x000fffff2300780c */ /* 0x000fe20003f04070 */
[----:B------:R-:W-:Y:S01]  /*2620*/  IMAD.MOV.U32 R16, RZ, RZ, R35 ;  /* 0x000000ffff107224 */ /* 0x000fe200078e0023 */
[----:B------:R-:W-:Y:S01]  /*2630*/  UMOV UR8, 0x7d2cafe2 ;  /* 0x7d2cafe200087882 */ /* 0x000fe20000000000 */
[----:B------:R-:W-:Y:S01]  /*2640*/  IMAD.MOV.U32 R18, RZ, RZ, R34 ;  /* 0x000000ffff127224 */ /* 0x000fe200078e0022 */
[----:B------:R-:W-:Y:S01]  /*2650*/  UMOV UR9, 0x3eb0f5ff ;  /* 0x3eb0f5ff00097882 */ /* 0x000fe20000000000 */
[----:B------:R-:W-:Y:S01]  /*2660*/  IMAD.MOV.U32 R20, RZ, RZ, 0x41ad3b5a ;  /* 0x41ad3b5aff147424 */ /* 0x000fe200078e00ff */
[----:B------:R-:W-:Y:S01]  /*2670*/  UMOV UR10, 0x3b39803f ;  /* 0x3b39803f000a7882 */ /* 0x000fe20000000000 */
[----:B------:R-:W-:Y:S01]  /*2680*/  IMAD.MOV.U32 R21, RZ, RZ, 0x3ed0f5d2 ;  /* 0x3ed0f5d2ff157424 */ /* 0x000fe200078e00ff */
[----:B------:R-:W-:-:S05]  /*2690*/  UMOV UR11, 0x3c7abc9e ;  /* 0x3c7abc9e000b7882 */ /* 0x000fca0000000000 */
[----:B------:R-:W-:Y:S01]  /*26a0*/  @!P0 DMUL R14, R34, 1.80143985094819840000e+16 ;  /* 0x43500000220e8828 */ /* 0x000fe20000000000 */
[----:B------:R-:W-:-:S09]  /*26b0*/  SHF.R.U32.HI R35, RZ, 0x14, R35 ;  /* 0x00000014ff237819 */ /* 0x000fd20000011623 */
[----:B------:R-:W-:Y:S01]  /*26c0*/  @!P0 IMAD.MOV.U32 R16, RZ, RZ, R15 ;  /* 0x000000ffff108224 */ /* 0x000fe200078e000f */
[----:B------:R-:W-:Y:S01]  /*26d0*/  @!P0 LEA.HI R35, R15, 0xffffffca, RZ, 0xc ;  /* 0xffffffca0f238811 */ /* 0x000fe200078f60ff */
[----:B------:R-:W-:Y:S02]  /*26e0*/  @!P0 IMAD.MOV.U32 R18, RZ, RZ, R14 ;  /* 0x000000ffff128224 */ /* 0x000fe400078e000e */
[----:B------:R-:W-:Y:S01]  /*26f0*/  IMAD.MOV.U32 R15, RZ, RZ, 0x43300000 ;  /* 0x43300000ff0f7424 */ /* 0x000fe200078e00ff */
[----:B------:R-:W-:Y:S01]  /*2700*/  LOP3.LUT R16, R16, 0x800fffff, RZ, 0xc0, !PT ;  /* 0x800fffff10107812 */ /* 0x000fe200078ec0ff */
[----:B------:R-:W-:-:S03]  /*2710*/  VIADD R14, R35, 0xfffffc01 ;  /* 0xfffffc01230e7836 */ /* 0x000fc60000000000 */
[----:B------:R-:W-:Y:S01]  /*2720*/  LOP3.LUT R19, R16, 0x3ff00000, RZ, 0xfc, !PT ;  /* 0x3ff0000010137812 */ /* 0x000fe200078efcff */
[----:B------:R-:W-:-:S03]  /*2730*/  IMAD.MOV.U32 R16, RZ, RZ, RZ ;  /* 0x000000ffff107224 */ /* 0x000fc600078e00ff */
[----:B------:R-:W-:-:S13]  /*2740*/  ISETP.GE.U32.AND P1, PT, R19, 0x3ff6a09f, PT ;  /* 0x3ff6a09f1300780c */ /* 0x000fda0003f26070 */
[----:B------:R-:W-:Y:S01]  /*2750*/  @P1 VIADD R17, R19, 0xfff00000 ;  /* 0xfff0000013111836 */ /* 0x000fe20000000000 */
[----:B------:R-:W-:-:S03]  /*2760*/  @P1 IADD3 R14, PT, PT, R35, -0x3fe, RZ ;  /* 0xfffffc02230e1810 */ /* 0x000fc60007ffe0ff */
        /* <DEDUP_REMOVED lines=73> */
[----:B------:R-:W-:Y:S01]  /*2c00*/  DADD R22, -R18, R22 ;  /* 0x0000000012167229 */ /* 0x000fe20000000116 */
[C---:B------:R-:W-:Y:S01]  /*2c10*/  IMAD.SHL.U32 R18, R33.reuse, 0x2, RZ ;  /* 0x0000000221127824 */ /* 0x040fe200078e00ff */
[----:B------:R-:W-:-:S04]  /*2c20*/  LOP3.LUT R19, R33, 0xff0fffff, RZ, 0xc0, !PT ;  /* 0xff0fffff21137812 */ /* 0x000fc800078ec0ff */
[----:B------:R-:W-:Y:S02]  /*2c30*/  ISETP.GT.U32.AND P0, PT, R18, -0x2000001, PT ;  /* 0xfdffffff1200780c */ /* 0x000fe40003f04070 */
[----:B------:R-:W-:Y:S01]  /*2c40*/  DADD R22, R24, -R22 ;  /* 0x0000000018167229 */ /* 0x000fe20000000816 */
[----:B------:R-:W-:Y:S01]  /*2c50*/  IMAD.MOV.U32 R18, RZ, RZ, R32 ;  /* 0x000000ffff127224 */ /* 0x000fe200078e0020 */
[----:B------:R-:W-:-:S06]  /*2c60*/  SEL R19, R19, R33, P0 ;  /* 0x0000002113137207 */ /* 0x000fcc0000000000 */
        /* <DEDUP_REMOVED lines=65> */
.L_x_1084:
[----:B------:R-:W-:Y:S01]  /*3080*/  DFMA R18, R18, R22, R22 ;  /* 0x000000161212722b */ /* 0x000fe20000000016 */
[----:B------:R-:W-:Y:S01]  /*3090*/  IMAD.MOV.U32 R16, RZ, RZ, R0 ;  /* 0x000000ffff107224 */ /* 0x000fe200078e0000 */
[----:B------:R-:W-:Y:S01]  /*30a0*/  DSETP.NEU.AND P0, PT, |R22|, +INF , PT ;  /* 0x7ff000001600742a */ /* 0x000fe20003f0d200 */
[----:B------:R-:W-:-:S07]  /*30b0*/  IMAD.MOV.U32 R17, RZ, RZ, 0x0 ;  /* 0x00000000ff117424 */ /* 0x000fce00078e00ff */
[----:B------:R-:W-:Y:S02]  /*30c0*/  FSEL R14, R22, R18, !P0 ;  /* 0x00000012160e7208 */ /* 0x000fe40004000000 */
[----:B------:R-:W-:Y:S01]  /*30d0*/  FSEL R15, R23, R19, !P0 ;  /* 0x00000013170f7208 */ /* 0x000fe20004000000 */
[----:B------:R-:W-:Y:S06]  /*30e0*/  RET.REL.NODEC R16 `(_Z8captablePdS_S_S_S_S_diiidd) ;  /* 0xffffffcc10c47950 */ /* 0x000fec0003c3ffff */
.L_x_1085:
        /* <DEDUP_REMOVED lines=9> */
.L_x_1206:


//--------------------- .text._Z10gridkernelPdS_S_S_S_S_ddid --------------------------
	.section	.text._Z10gridkernelPdS_S_S_S_S_ddid,"ax",@progbits
	.align	128
        .global         _Z10gridkernelPdS_S_S_S_S_ddid
        .type           _Z10gridkernelPdS_S_S_S_S_ddid,@function
        .size           _Z10gridkernelPdS_S_S_S_S_ddid,(.L_x_1209 - _Z10gridkernelPdS_S_S_S_S_ddid)
        .other          _Z10gridkernelPdS_S_S_S_S_ddid,@"STO_CUDA_ENTRY STV_DEFAULT"
_Z10gridkernelPdS_S_S_S_S_ddid:
.text._Z10gridkernelPdS_S_S_S_S_ddid:
[----:B------:R-:W-:Y:S01]  /*0000*/  LDC R1, c[0x0][0x37c] ;  /* 0x0000df00ff017b82 */ /* 0x000fe20000000800 */
[----:B------:R-:W0:Y:S07]  /*0010*/  S2R R32, SR_TID.X ;  /* 0x0000000000207919 */ /* 0x000e2e0000002100 */
[----:B------:R-:W0:Y:S01]  /*0020*/  S2UR UR6, SR_CTAID.X ;  /* 0x00000000000679c3 */ /* 0x000e220000002500 */
[----:B------:R-:W1:Y:S01]  /*0030*/  LDCU UR7, c[0x0][0x3c0] ;  /* 0x00007800ff0777ac */ /* 0x000e620008000800 */
[----:B------:R-:W-:Y:S01]  /*0040*/  BSSY.RECONVERGENT B0, `(.L_x_1086) ;  /* 0x0000197000007945 */ /* 0x000fe20003800200 */
[----:B------:R-:W2:Y:S05]  /*0050*/  LDCU.64 UR4, c[0x0][0x358] ;  /* 0x00006b00ff0477ac */ /* 0x000eaa0008000a00 */
[----:B------:R-:W0:Y:S02]  /*0060*/  LDC R3, c[0x0][0x360] ;  /* 0x0000d800ff037b82 */ /* 0x000e240000000800 */
[----:B0-----:R-:W-:-:S05]  /*0070*/  IMAD R32, R3, UR6, R32 ;  /* 0x0000000603207c24 */ /* 0x001fca000f8e0220 */
[----:B-1----:R-:W-:-:S13]  /*0080*/  ISETP.GE.AND P0, PT, R32, UR7, PT ;  /* 0x0000000720007c0c */ /* 0x002fda000bf06270 */
[----:B--2---:R-:W-:Y:S05]  /*0090*/  @P0 BRA `(.L_x_1087) ;  /* 0x0000001800440947 */ /* 0x004fea0003800000 */
[----:B------:R-:W0:Y:S01]  /*00a0*/  LDCU UR6, c[0x0][0x3b4] ;  /* 0x00007680ff0677ac */ /* 0x000e220008000800 */
[----:B------:R-:W1:Y:S01]  /*00b0*/  LDC.64 R6, c[0x0][0x3b0] ;  /* 0x0000ec00ff067b82 */ /* 0x000e620000000a00 */
[----:B------:R-:W-:-:S07]  /*00c0*/  IMAD.MOV.U32 R2, RZ, RZ, 0x1 ;  /* 0x00000001ff027424 */ /* 0x000fce00078e00ff */
        /* <DEDUP_REMOVED lines=22> */
[----:B------:R-:W-:Y:S05]  /*0230*/  CALL.REL.NOINC `($__internal_25_$__cuda_sm20_div_rn_f64_full) ;  /* 0x0000002000287944 */ /* 0x000fea0003c00000 */
[----:B------:R-:W-:Y:S02]  /*0240*/  IMAD.MOV.U32 R2, RZ, RZ, R16 ;  /* 0x000000ffff027224 */ /* 0x000fe400078e0010 */
[----:B------:R-:W-:-:S07]  /*0250*/  IMAD.MOV.U32 R3, RZ, RZ, R17 ;  /* 0x000000ffff037224 */ /* 0x000fce00078e0011 */
.L_x_1088:
        /* <DEDUP_REMOVED lines=79> */
.L_x_1090:
[----:B------:R-:W-:Y:S01]  /*0750*/  IMAD.MOV.U32 R6, RZ, RZ, 0x0 ;  /* 0x00000000ff067424 */ /* 0x000fe200078e00ff */
[----:B------:R-:W-:Y:S01]  /*0760*/  LOP3.LUT P0, RZ, R5, 0x7fffffff, RZ, 0xc0, !PT ;  /* 0x7fffffff05ff7812 */ /* 0x000fe2000780c0ff */
[----:B------:R-:W-:-:S06]  /*0770*/  IMAD.MOV.U32 R7, RZ, RZ, 0x7ff00000 ;  /* 0x7ff00000ff077424 */ /* 0x000fcc00078e00ff */
[----:B------:R-:W-:-:S10]  /*0780*/  DFMA R6, R4, R6, +INF ;  /* 0x7ff000000406742b */ /* 0x000fd40000000006 */
[----:B------:R-:W-:Y:S02]  /*0790*/  FSEL R4, R6, RZ, P0 ;  /* 0x000000ff06047208 */ /* 0x000fe40000000000 */
[----:B------:R-:W-:-:S07]  /*07a0*/  FSEL R5, R7, -QNAN , P0 ;  /* 0xfff0000007057808 */ /* 0x000fce0000000000 */
.L_x_1091:
[----:B------:R-:W-:Y:S05]  /*07b0*/  BSYNC.RECONVERGENT B1 ;  /* 0x0000000000017941 */ /* 0x000fea0003800200 */
.L_x_1089:
[----:B------:R-:W0:Y:S01]  /*07c0*/  LDCU UR6, c[0x0][0x3c0] ;  /* 0x00007800ff0677ac */ /* 0x000e220008000800 */
[----:B------:R-:W-:Y:S01]  /*07d0*/  IMAD.MOV.U32 R10, RZ, RZ, 0x1 ;  /* 0x00000001ff0a7424 */ /* 0x000fe200078e00ff */
[----:B------:R-:W-:Y:S01]  /*07e0*/  BSSY.RECONVERGENT B1, `(.L_x_1092) ;  /* 0x0000018000017945 */ /* 0x000fe20003800200 */
[----:B0-----:R-:W0:Y:S02]  /*07f0*/  I2F.F64 R6, UR6 ;  /* 0x0000000600067d12 */ /* 0x001e240008201c00 */
[----:B0-----:R-:W-:-:S06]  /*0800*/  DADD R6, R6, -1 ;  /* 0xbff0000006067429 */ /* 0x001fcc0000000000 */
[----:B------:R-:W0:Y:S02]  /*0810*/  MUFU.RCP64H R11, R7 ;  /* 0x00000007000b7308 */ /* 0x000e240000001800 */
[----:B0-----:R-:W-:-:S08]  /*0820*/  DFMA R8, -R6, R10, 1 ;  /* 0x3ff000000608742b */ /* 0x001fd0000000010a */
[----:B------:R-:W-:Y:S02]  /*0830*/  DFMA R12, R8, R8, R8 ;  /* 0x00000008080c722b */ /* 0x000fe40000000008 */
[----:B------:R-:W0:Y:S06]  /*0840*/  I2F.F64 R8, R32 ;  /* 0x0000002000087312 */ /* 0x000e2c0000201c00 */
[----:B------:R-:W-:-:S08]  /*0850*/  DFMA R12, R10, R12, R10 ;  /* 0x0000000c0a0c722b */ /* 0x000fd0000000000a */
[----:B------:R-:W-:Y:S02]  /*0860*/  DFMA R10, -R6, R12, 1 ;  /* 0x3ff00000060a742b */ /* 0x000fe4000000010c */
[----:B0-----:R-:W-:-:S06]  /*0870*/  DMUL R14, R8, R4 ;  /* 0x00000004080e7228 */ /* 0x001fcc0000000000 */
[----:B------:R-:W-:-:S04]  /*0880*/  DFMA R10, R12, R10, R12 ;  /* 0x0000000a0c0a722b */ /* 0x000fc8000000000c */
[----:B------:R-:W-:-:S04]  /*0890*/  FSETP.GEU.AND P1, PT, |R15|, 6.5827683646048100446e-37, PT ;  /* 0x036000000f00780b */ /* 0x000fc80003f2e200 */
        /* <DEDUP_REMOVED lines=9> */
[----:B------:R-:W-:Y:S05]  /*0930*/  CALL.REL.NOINC `($__internal_25_$__cuda_sm20_div_rn_f64_full) ;  /* 0x0000001800687944 */ /* 0x000fea0003c00000 */
[----:B------:R-:W-:Y:S02]  /*0940*/  IMAD.MOV.U32 R4, RZ, RZ, R16 ;  /* 0x000000ffff047224 */ /* 0x000fe400078e0010 */
[----:B------:R-:W-:-:S07]  /*0950*/  IMAD.MOV.U32 R5, RZ, RZ, R17 ;  /* 0x000000ffff057224 */ /* 0x000fce00078e0011 */
.L_x_1093:
[----:B------:R-:W-:Y:S05]  /*0960*/  BSYNC.RECONVERGENT B1 ;  /* 0x0000000000017941 */ /* 0x000fea0003800200 */
.L_x_1092:
        /* <DEDUP_REMOVED lines=59> */
.L_x_1095:
[----:B------:R-:W-:Y:S05]  /*0d20*/  BSYNC.RECONVERGENT B1 ;  /* 0x0000000000017941 */ /* 0x000fea0003800200 */
.L_x_1094:
[----:B------:R-:W0:Y:S01]  /*0d30*/  LDCU UR6, c[0x0][0x3bc] ;  /* 0x00007780ff0677ac */ /* 0x000e220008000800 */
[----:B------:R-:W1:Y:S01]  /*0d40*/  LDC.64 R8, c[0x0][0x3b8] ;  /* 0x0000ee00ff087b82 */ /* 0x000e620000000a00 */
[----:B------:R-:W-:-:S07]  /*0d50*/  IMAD.MOV.U32 R4, RZ, RZ, 0x1 ;  /* 0x00000001ff047424 */ /* 0x000fce00078e00ff */
[----:B------:R-:W2:Y:S08]  /*0d60*/  LDC.64 R14, c[0x0][0x3b0] ;  /* 0x0000ec00ff0e7b82 */ /* 0x000eb00000000a00 */
[----:B------:R-:W3:Y:S01]  /*0d70*/  LDC.64 R12, c[0x0][0x380] ;  /* 0x0000e000ff0c7b82 */ /* 0x000ee20000000a00 */
[----:B0-----:R-:W1:Y:S07]  /*0d80*/  MUFU.RCP64H R5, UR6 ;  /* 0x0000000600057d08 */ /* 0x001e6e0008001800 */
[----:B------:R-:W0:Y:S01]  /*0d90*/  LDC R16, c[0x0][0x3b4] ;  /* 0x0000ed00ff107b82 */ /* 0x000e220000000800 */
[----:B--2---:R-:W-:-:S02]  /*0da0*/  DMUL R10, R10, R14 ;  /* 0x0000000e0a0a7228 */ /* 0x004fc40000000000 */
[----:B-1----:R-:W-:Y:S01]  /*0db0*/  DFMA R6, R4, -R8, 1 ;  /* 0x3ff000000406742b */ /* 0x002fe20000000808 */
[----:B---3--:R-:W-:-:S07]  /*0dc0*/  IMAD.WIDE R12, R32, 0x8, R12 ;  /* 0x00000008200c7825 */ /* 0x008fce00078e020c */
[----:B------:R-:W-:Y:S01]  /*0dd0*/  DFMA R6, R6, R6, R6 ;  /* 0x000000060606722b */ /* 0x000fe20000000006 */
[----:B------:R1:W-:Y:S01]  /*0de0*/  STG.E.64 desc[UR4][R12.64], R10 ;  /* 0x0000000a0c007986 */ /* 0x0003e2000c101b04 */
[----:B0-----:R-:W-:-:S06]  /*0df0*/  FSETP.GEU.AND P1, PT, |R16|, 6.5827683646048100446e-37, PT ;  /* 0x036000001000780b */ /* 0x001fcc0003f2e200 */
        /* <DEDUP_REMOVED lines=19> */
.L_x_1096:
[----:B------:R-:W0:Y:S02]  /*0f30*/  LDC R9, c[0x0][0x3c0] ;  /* 0x0000f000ff097b82 */ /* 0x000e240000000800 */
[----:B0-----:R-:W-:-:S04]  /*0f40*/  VIADD R9, R9, 0xffffffff ;  /* 0xffffffff09097836 */ /* 0x001fc80000000000 */
[----:B------:R-:W0:Y:S02]  /*0f50*/  I2F.F64 R6, R9 ;  /* 0x0000000900067312 */ /* 0x000e240000201c00 */
[----:B0-----:R-:W-:-:S06]  /*0f60*/  DADD R6, R6, R6 ;  /* 0x0000000006067229 */ /* 0x001fcc0000000006 */
        /* <DEDUP_REMOVED lines=12> */
[----:B------:R-:W-:Y:S05]  /*1030*/  CALL.REL.NOINC `($__internal_24_$__cuda_sm20_dblrcp_rn_slowpath_v3) ;  /* 0x0000001000107944 */ /* 0x000fea0003c00000 */
.L_x_1097:
[----:B------:R-:W-:Y:S01]  /*1040*/  SHF.R.U32.HI R0, RZ, 0x14, R15 ;  /* 0x00000014ff007819 */ /* 0x000fe2000001160f */
[----:B------:R-:W-:Y:S01]  /*1050*/  DSETP.NEU.AND P2, PT, R4, RZ, PT ;  /* 0x000000ff0400722a */ /* 0x000fe20003f4d000 */
[----:B------:R-:W-:Y:S02]  /*1060*/  BSSY.RECONVERGENT B1, `(.L_x_1098) ;  /* 0x0000022000017945 */ /* 0x000fe40003800200 */
[----:B------:R-:W-:-:S03]  /*1070*/  LOP3.LUT R0, R0, 0x7ff, RZ, 0xc0, !PT ;  /* 0x000007ff00007812 */ /* 0x000fc600078ec0ff */
[----:B------:R-:W-:Y:S02]  /*1080*/  ISETP.GE.OR P3, PT, R15, RZ, P2 ;  /* 0x000000ff0f00720c */ /* 0x000fe40001766670 */
[----:B------:R-:W-:-:S05]  /*1090*/  VIADD R7, R0, 0xfffffc0c ;  /* 0xfffffc0c00077836 */ /* 0x000fca0000000000 */
[CC--:B------:R-:W-:Y:S01]  /*10a0*/  SHF.L.U32 R8, R14.reuse, R7.reuse, RZ ;  /* 0x000000070e087219 */ /* 0x0c0fe200000006ff */
[----:B------:R-:W-:Y:S01]  /*10b0*/  @!P2 IMAD.MOV.U32 R6, RZ, RZ, RZ ;  /* 0x000000ffff06a224 */ /* 0x000fe200078e00ff */
[----:B------:R-:W-:Y:S02]  /*10c0*/  SHF.L.U64.HI R0, R14, R7, R15 ;  /* 0x000000070e007219 */ /* 0x000fe4000001020f */
[----:B------:R-:W-:-:S04]  /*10d0*/  ISETP.NE.U32.AND P1, PT, R8, RZ, PT ;  /* 0x000000ff0800720c */ /* 0x000fc80003f25070 */
[----:B------:R-:W-:-:S13]  /*10e0*/  ISETP.NE.AND.EX P1, PT, R0, -0x80000000, PT, P1 ;  /* 0x800000000000780c */ /* 0x000fda0003f25310 */
[----:B------:R-:W-:Y:S01]  /*10f0*/  @!P2 DSETP.NEU.AND P0, PT, |R14|, 0.5, !P1 ;  /* 0x3fe000000e00a42a */ /* 0x000fe20004f0d200 */
[----:B------:R-:W-:-:S05]  /*1100*/  PLOP3.LUT P1, PT, P1, PT, PT, 0x8, 0x80 ;  /* 0x000000000080781c */ /* 0x000fca0000f2e170 */
[----:B------:R-:W-:-:S04]  /*1110*/  @!P2 SEL R7, R5, RZ, P0 ;  /* 0x000000ff0507a207 */ /* 0x000fc80000000000 */
[----:B------:R-:W-:Y:S01]  /*1120*/  @!P3 LOP3.LUT R7, R7, 0x7ff00000, RZ, 0xfc, !PT ;  /* 0x7ff000000707b812 */ /* 0x000fe200078efcff */
[----:B------:R-:W-:Y:S06]  /*1130*/  @!P2 BRA `(.L_x_1099) ;  /* 0x000000000050a947 */ /* 0x000fec0003800000 */
[----:B------:R-:W-:Y:S01]  /*1140*/  DADD R16, -RZ, |R4| ;  /* 0x00000000ff107229 */ /* 0x000fe20000000504 */
[----:B------:R-:W-:Y:S01]  /*1150*/  BSSY.RECONVERGENT B2, `(.L_x_1100) ;  /* 0x0000007000027945 */ /* 0x000fe20003800200 */
[----:B------:R-:W-:Y:S01]  /*1160*/  IMAD.MOV.U32 R6, RZ, RZ, R14 ;  /* 0x000000ffff067224 */ /* 0x000fe200078e000e */
[----:B------:R-:W-:Y:S01]  /*1170*/  MOV R34, 0x11c0 ;  /* 0x000011c000227802 */ /* 0x000fe20000000f00 */
[----:B------:R-:W-:-:S06]  /*1180*/  IMAD.MOV.U32 R7, RZ, RZ, R15 ;  /* 0x000000ffff077224 */ /* 0x000fcc00078e000f */
[----:B------:R-:W-:Y:S02]  /*1190*/  IMAD.MOV.U32 R18, RZ, RZ, R16 ;  /* 0x000000ffff127224 */ /* 0x000fe400078e0010 */
[----:B------:R-:W-:-:S07]  /*11a0*/  IMAD.MOV.U32 R33, RZ, RZ, R17 ;  /* 0x000000ffff217224 */ /* 0x000fce00078e0011 */
[----:B------:R-:W-:Y:S05]  /*11b0*/  CALL.REL.NOINC `($_Z10gridkernelPdS_S_S_S_S_ddid$__internal_accurate_pow) ;  /* 0x0000001400b87944 */ /* 0x000fea0003c00000 */
[----:B------:R-:W-:Y:S05]  /*11c0*/  BSYNC.RECONVERGENT B2 ;  /* 0x0000000000027941 */ /* 0x000fea0003800200 */
.L_x_1100:
[----:B------:R-:W0:Y:S01]  /*11d0*/  FRND.F64.TRUNC R16, R14 ;  /* 0x0000000e00107313 */ /* 0x000e22000030d800 */
[----:B------:R-:W-:Y:S01]  /*11e0*/  DADD R18, -RZ, -R6 ;  /* 0x00000000ff127229 */ /* 0x000fe20000000906 */
[----:B------:R-:W-:Y:S02]  /*11f0*/  ISETP.GE.AND P3, PT, R5, RZ, PT ;  /* 0x000000ff0500720c */ /* 0x000fe40003f66270 */
[----:B------:R-:W-:-:S07]  /*1200*/  PLOP3.LUT P0, PT, P1, PT, PT, 0x80, 0x8 ;  /* 0x000000000008781c */ /* 0x000fce0000f0f070 */
[-C--:B------:R-:W-:Y:S02]  /*1210*/  FSEL R21, R18, R6.reuse, P1 ;  /* 0x0000000612157208 */ /* 0x080fe40000800000 */
[-C--:B------:R-:W-:Y:S01]  /*1220*/  FSEL R18, R19, R7.reuse, P1 ;  /* 0x0000000713127208 */ /* 0x080fe20000800000 */
[----:B0-----:R-:W-:Y:S01]  /*1230*/  DSETP.NEU.AND P2, PT, R14, R16, PT ;  /* 0x000000100e00722a */ /* 0x001fe20003f4d000 */
[----:B------:R-:W-:Y:S02]  /*1240*/  FSEL R6, R21, R6, !P3 ;  /* 0x0000000615067208 */ /* 0x000fe40005800000 */
[----:B------:R-:W-:-:S03]  /*1250*/  FSEL R7, R18, R7, !P3 ;  /* 0x0000000712077208 */ /* 0x000fc60005800000 */
[----:B------:R-:W-:Y:S02]  /*1260*/  @!P3 FSEL R6, R6, RZ, !P2 ;  /* 0x000000ff0606b208 */ /* 0x000fe40005000000 */
[----:B------:R-:W-:-:S07]  /*1270*/  @!P3 FSEL R7, R7, -QNAN , !P2 ;  /* 0xfff800000707b808 */ /* 0x000fce0005000000 */
.L_x_1099:
[----:B------:R-:W-:Y:S05]  /*1280*/  BSYNC.RECONVERGENT B1 ;  /* 0x0000000000017941 */ /* 0x000fea0003800200 */
.L_x_1098:
[----:B------:R-:W-:Y:S01]  /*1290*/  DADD R16, R14, R4 ;  /* 0x000000000e107229 */ /* 0x000fe20000000004 */
[----:B------:R-:W-:Y:S09]  /*12a0*/  BSSY.RECONVERGENT B1, `(.L_x_1101) ;  /* 0x000001c000017945 */ /* 0x000ff20003800200 */
[----:B------:R-:W-:-:S04]  /*12b0*/  LOP3.LUT R16, R17, 0x7ff00000, RZ, 0xc0, !PT ;  /* 0x7ff0000011107812 */ /* 0x000fc800078ec0ff */
[----:B------:R-:W-:-:S13]  /*12c0*/  ISETP.NE.AND P2, PT, R16, 0x7ff00000, PT ;  /* 0x7ff000001000780c */ /* 0x000fda0003f45270 */
[----:B------:R-:W-:Y:S05]  /*12d0*/  @P2 BRA `(.L_x_1102) ;  /* 0x0000000000602947 */ /* 0x000fea0003800000 */
[----:B------:R-:W-:-:S14]  /*12e0*/  DSETP.NAN.AND P2, PT, R4, R4, PT ;  /* 0x000000040400722a */ /* 0x000fdc0003f48000 */
[----:B------:R-:W-:Y:S01]  /*12f0*/  @P2 DADD R6, R14, R4 ;  /* 0x000000000e062229 */ /* 0x000fe20000000004 */
[----:B------:R-:W-:Y:S10]  /*1300*/  @P2 BRA `(.L_x_1102) ;  /* 0x0000000000542947 */ /* 0x000ff40003800000 */
[----:B------:R-:W-:-:S14]  /*1310*/  DSETP.NEU.AND P2, PT, |R14|, +INF , PT ;  /* 0x7ff000000e00742a */ /* 0x000fdc0003f4d200 */
[----:B------:R-:W-:Y:S05]  /*1320*/  @P2 BRA `(.L_x_1103) ;  /* 0x0000000000202947 */ /* 0x000fea0003800000 */
[----:B------:R-:W-:Y:S01]  /*1330*/  ISETP.GE.AND P2, PT, R15, RZ, PT ;  /* 0x000000ff0f00720c */ /* 0x000fe20003f46270 */
[----:B------:R-:W-:-:S06]  /*1340*/  DSETP.GT.AND P0, PT, |R4|, 1, PT ;  /* 0x3ff000000400742a */ /* 0x000fcc0003f04200 */
[----:B------:R-:W-:Y:S01]  /*1350*/  SEL R6, RZ, 0x7ff00000, !P0 ;  /* 0x7ff00000ff067807 */ /* 0x000fe20004000000 */
[----:B------:R-:W-:-:S05]  /*1360*/  DSETP.NEU.AND P0, PT, R4, -1, PT ;  /* 0xbff000000400742a */ /* 0x000fca0003f0d000 */
[----:B------:R-:W-:-:S04]  /*1370*/  @!P2 LOP3.LUT R6, R6, 0x7ff00000, RZ, 0x3c, !PT ;  /* 0x7ff000000606a812 */ /* 0x000fc800078e3cff */
[----:B------:R-:W-:Y:S01]  /*1380*/  SEL R7, R6, 0x3ff00000, P0 ;  /* 0x3ff0000006077807 */ /* 0x000fe20000000000 */
[----:B------:R-:W-:Y:S01]  /*1390*/  IMAD.MOV.U32 R6, RZ, RZ, RZ ;  /* 0x000000ffff067224 */ /* 0x000fe200078e00ff */
[----:B------:R-:W-:Y:S06]  /*13a0*/  BRA `(.L_x_1102) ;  /* 0x00000000002c7947 */ /* 0x000fec0003800000 */
.L_x_1103:
[----:B------:R-:W-:-:S14]  /*13b0*/  DSETP.NEU.AND P2, PT, |R4|, +INF , PT ;  /* 0x7ff000000400742a */ /* 0x000fdc0003f4d200 */
[----:B------:R-:W-:Y:S05]  /*13c0*/  @P2 BRA `(.L_x_1102) ;  /* 0x0000000000242947 */ /* 0x000fea0003800000 */
[C---:B------:R-:W-:Y:S02]  /*13d0*/  ISETP.GE.AND P3, PT, R15.reuse, RZ, PT ;  /* 0x000000ff0f00720c */ /* 0x040fe40003f66270 */
[----:B------:R-:W-:Y:S02]  /*13e0*/  LOP3.LUT R6, R15, 0x7fffffff, RZ, 0xc0, !PT ;  /* 0x7fffffff0f067812 */ /* 0x000fe400078ec0ff */
[----:B------:R-:W-:Y:S02]  /*13f0*/  SEL R7, RZ, 0x7ff00000, !P3 ;  /* 0x7ff00000ff077807 */ /* 0x000fe40005800000 */
[----:B------:R-:W-:Y:S02]  /*1400*/  ISETP.GE.AND P2, PT, R5, RZ, PT ;  /* 0x000000ff0500720c */ /* 0x000fe40003f46270 */
[----:B------:R-:W-:Y:S01]  /*1410*/  ISETP.NE.AND P3, PT, R6, 0x3fe00000, PT ;  /* 0x3fe000000600780c */ /* 0x000fe20003f65270 */
[----:B------:R-:W-:-:S05]  /*1420*/  VIADD R6, R7, 0x80000000 ;  /* 0x8000000007067836 */ /* 0x000fca0000000000 */
[----:B------:R-:W-:-:S05]  /*1430*/  SEL R6, R6, R7, P3 ;  /* 0x0000000706067207 */ /* 0x000fca0001800000 */
[----:B------:R-:W-:Y:S01]  /*1440*/  @!P2 SEL R7, R6, R7, P0 ;  /* 0x000000070607a207 */ /* 0x000fe20000000000 */
[----:B------:R-:W-:-:S07]  /*1450*/  IMAD.MOV.U32 R6, RZ, RZ, RZ ;  /* 0x000000ffff067224 */ /* 0x000fce00078e00ff */
.L_x_1102:
[----:B------:R-:W-:Y:S05]  /*1460*/  BSYNC.RECONVERGENT B1 ;  /* 0x0000000000017941 */ /* 0x000fea0003800200 */
.L_x_1101:
[----:B------:R-:W0:Y:S01]  /*1470*/  LDC.64 R16, c[0x0][0x388] ;  /* 0x0000e200ff107b82 */ /* 0x000e220000000a00 */
[----:B------:R-:W-:Y:S02]  /*1480*/  DSETP.NEU.AND P2, PT, R14, RZ, PT ;  /* 0x000000ff0e00722a */ /* 0x000fe40003f4d000 */
[----:B------:R-:W-:-:S04]  /*1490*/  DSETP.NEU.AND P0, PT, R4, 1, PT ;  /* 0x3ff000000400742a */ /* 0x000fc80003f0d000 */
[----:B------:R-:W-:Y:S02]  /*14a0*/  FSEL R4, R6, RZ, P2 ;  /* 0x000000ff06047208 */ /* 0x000fe40001000000 */
[----:B------:R-:W-:Y:S02]  /*14b0*/  FSEL R6, R7, 1.875, P2 ;  /* 0x3ff0000007067808 */ /* 0x000fe40001000000 */
[----:B------:R-:W-:Y:S02]  /*14c0*/  FSEL R4, R4, RZ, P0 ;  /* 0x000000ff04047208 */ /* 0x000fe40000000000 */
[----:B------:R-:W-:Y:S02]  /*14d0*/  FSEL R5, R6, 1.875, P0 ;  /* 0x3ff0000006057808 */ /* 0x000fe40000000000 */
[----:B------:R-:W-:-:S04]  /*14e0*/  ISETP.NE.AND P0, PT, R32, R9, PT ;  /* 0x000000092000720c */ /* 0x000fc80003f05270 */
[----:B------:R-:W-:Y:S01]  /*14f0*/  DMUL R10, R10, R4 ;  /* 0x000000040a0a7228 */ /* 0x000fe20000000000 */
[----:B0-----:R-:W-:-:S06]  /*1500*/  IMAD.WIDE R4, R32, 0x8, R16 ;  /* 0x0000000820047825 */ /* 0x001fcc00078e0210 */
[----:B------:R0:W-:Y:S02]  /*1510*/  STG.E.64 desc[UR4][R4.64], R10 ;  /* 0x0000000a04007986 */ /* 0x0001e4000c101b04 */
[----:B------:R-:W-:Y:S05]  /*1520*/  @P0 BRA `(.L_x_1087) ;  /* 0x0000000400200947 */ /* 0x000fea0003800000 */
[----:B------:R-:W5:Y:S01]  /*1530*/  LDG.E.64 R12, desc[UR4][R12.64] ;  /* 0x000000040c0c7981 */ /* 0x000f62000c1e1b00 */
[----:B------:R-:W-:Y:S01]  /*1540*/  DSETP.NEU.AND P0, PT, R2, RZ, PT ;  /* 0x000000ff0200722a */ /* 0x000fe20003f0d000 */
[----:B------:R-:W-:-:S13]  /*1550*/  BSSY.RECONVERGENT B1, `(.L_x_1104) ;  /* 0x000001f000017945 */ /* 0x000fda0003800200 */
[----:B------:R-:W-:Y:S05]  /*1560*/  @P0 BRA `(.L_x_1105) ;  /* 0x0000000000200947 */ /* 0x000fea0003800000 */
[----:B------:R-:W-:Y:S01]  /*1570*/  ISETP.NE.U32.AND P0, PT, R8, RZ, PT ;  /* 0x000000ff0800720c */ /* 0x000fe20003f05070 */
[----:B------:R-:W-:Y:S01]  /*1580*/  IMAD.MOV.U32 R6, RZ, RZ, RZ ;  /* 0x000000ffff067224 */ /* 0x000fe200078e00ff */
[----:B------:R-:W-:Y:S02]  /*1590*/  ISETP.GE.AND P2, PT, R15, RZ, PT ;  /* 0x000000ff0f00720c */ /* 0x000fe40003f46270 */
[----:B------:R-:W-:-:S13]  /*15a0*/  ISETP.NE.AND.EX P0, PT, R0, -0x80000000, PT, P0 ;  /* 0x800000000000780c */ /* 0x000fda0003f05300 */
[----:B------:R-:W-:-:S06]  /*15b0*/  DSETP.NEU.AND P1, PT, |R14|, 0.5, !P0 ;  /* 0x3fe000000e00742a */ /* 0x000fcc000472d200 */
[----:B------:R-:W-:-:S04]  /*15c0*/  SEL R7, R3, RZ, P1 ;  /* 0x000000ff03077207 */ /* 0x000fc80000800000 */
[----:B------:R-:W-:Y:S01]  /*15d0*/  @!P2 LOP3.LUT R7, R7, 0x7ff00000, RZ, 0xfc, !PT ;  /* 0x7ff000000707a812 */ /* 0x000fe200078efcff */
[----:B------:R-:W-:Y:S06]  /*15e0*/  BRA `(.L_x_1106) ;  /* 0x0000000000547947 */ /* 0x000fec0003800000 */
.L_x_1105:
[----:B0-----:R-:W-:Y:S01]  /*15f0*/  DADD R10, -RZ, |R2| ;  /* 0x00000000ff0a7229 */ /* 0x001fe20000000502 */
[----:B------:R-:W-:Y:S01]  /*1600*/  BSSY.RECONVERGENT B2, `(.L_x_1107) ;  /* 0x0000007000027945 */ /* 0x000fe20003800200 */
[----:B------:R-:W-:Y:S01]  /*1610*/  IMAD.MOV.U32 R6, RZ, RZ, R14 ;  /* 0x000000ffff067224 */ /* 0x000fe200078e000e */
[----:B------:R-:W-:Y:S01]  /*1620*/  MOV R34, 0x1670 ;  /* 0x0000167000227802 */ /* 0x000fe20000000f00 */
[----:B------:R-:W-:-:S06]  /*1630*/  IMAD.MOV.U32 R7, RZ, RZ, R15 ;  /* 0x000000ffff077224 */ /* 0x000fcc00078e000f */
[----:B------:R-:W-:Y:S02]  /*1640*/  IMAD.MOV.U32 R18, RZ, RZ, R10 ;  /* 0x000000ffff127224 */ /* 0x000fe400078e000a */
[----:B------:R-:W-:-:S07]  /*1650*/  IMAD.MOV.U32 R33, RZ, RZ, R11 ;  /* 0x000000ffff217224 */ /* 0x000fce00078e000b */
[----:B-----5:R-:W-:Y:S05]  /*1660*/  CALL.REL.NOINC `($_Z10gridkernelPdS_S_S_S_S_ddid$__internal_accurate_pow) ;  /* 0x00000010008c7944 */ /* 0x020fea0003c00000 */
[----:B------:R-:W-:Y:S05]  /*1670*/  BSYNC.RECONVERGENT B2 ;  /* 0x0000000000027941 */ /* 0x000fea0003800200 */
.L_x_1107:
[----:B------:R-:W0:Y:S01]  /*1680*/  FRND.F64.TRUNC R10, R14 ;  /* 0x0000000e000a7313 */ /* 0x000e22000030d800 */
[----:B------:R-:W-:Y:S01]  /*1690*/  DADD R16, -RZ, -R6 ;  /* 0x00000000ff107229 */ /* 0x000fe20000000906 */
[----:B------:R-:W-:Y:S02]  /*16a0*/  ISETP.NE.U32.AND P0, PT, R8, RZ, PT ;  /* 0x000000ff0800720c */ /* 0x000fe40003f05070 */
[----:B------:R-:W-:Y:S02]  /*16b0*/  ISETP.GE.AND P2, PT, R3, RZ, PT ;  /* 0x000000ff0300720c */ /* 0x000fe40003f46270 */
[----:B------:R-:W-:-:S05]  /*16c0*/  ISETP.NE.AND.EX P0, PT, R0, -0x80000000, PT, P0 ;  /* 0x800000000000780c */ /* 0x000fca0003f05300 */
[-C--:B------:R-:W-:Y:S02]  /*16d0*/  FSEL R9, R16, R6.reuse, !P0 ;  /* 0x0000000610097208 */ /* 0x080fe40004000000 */
[-C--:B------:R-:W-:Y:S01]  /*16e0*/  FSEL R16, R17, R7.reuse, !P0 ;  /* 0x0000000711107208 */ /* 0x080fe20004000000 */
[----:B0-----:R-:W-:Y:S01]  /*16f0*/  DSETP.NEU.AND P0, PT, R14, R10, PT ;  /* 0x0000000a0e00722a */ /* 0x001fe20003f0d000 */
[----:B------:R-:W-:Y:S02]  /*1700*/  FSEL R6, R9, R6, !P2 ;  /* 0x0000000609067208 */ /* 0x000fe40005000000 */
[----:B------:R-:W-:-:S03]  /*1710*/  FSEL R7, R16, R7, !P2 ;  /* 0x0000000710077208 */ /* 0x000fc60005000000 */
[----:B------:R-:W-:Y:S02]  /*1720*/  @!P2 FSEL R6, R6, RZ, !P0 ;  /* 0x000000ff0606a208 */ /* 0x000fe40004000000 */
[----:B------:R-:W-:-:S07]  /*1730*/  @!P2 FSEL R7, R7, -QNAN , !P0 ;  /* 0xfff800000707a808 */ /* 0x000fce0004000000 */
.L_x_1106:
[----:B------:R-:W-:Y:S05]  /*1740*/  BSYNC.RECONVERGENT B1 ;  /* 0x0000000000017941 */ /* 0x000fea0003800200 */
.L_x_1104:
        /* <DEDUP_REMOVED lines=18> */
.L_x_1110:
[----:B------:R-:W-:-:S14]  /*1870*/  DSETP.NEU.AND P0, PT, |R2|, +INF , PT ;  /* 0x7ff000000200742a */ /* 0x000fdc0003f0d200 */
[----:B------:R-:W-:Y:S05]  /*1880*/  @P0 BRA `(.L_x_1109) ;  /* 0x0000000000240947 */ /* 0x000fea0003800000 */
[C---:B------:R-:W-:Y:S01]  /*1890*/  ISETP.GE.AND P2, PT, R15.reuse, RZ, PT ;  /* 0x000000ff0f00720c */ /* 0x040fe20003f46270 */
[----:B------:R-:W-:Y:S01]  /*18a0*/  IMAD.MOV.U32 R6, RZ, RZ, RZ ;  /* 0x000000ffff067224 */ /* 0x000fe200078e00ff */
[----:B------:R-:W-:Y:S02]  /*18b0*/  LOP3.LUT R0, R15, 0x7fffffff, RZ, 0xc0, !PT ;  /* 0x7fffffff0f007812 */ /* 0x000fe400078ec0ff */
[----:B------:R-:W-:Y:S02]  /*18c0*/  SEL R7, RZ, 0x7ff00000, !P2 ;  /* 0x7ff00000ff077807 */ /* 0x000fe40005000000 */
[----:B------:R-:W-:Y:S02]  /*18d0*/  ISETP.GE.AND P0, PT, R3, RZ, PT ;  /* 0x000000ff0300720c */ /* 0x000fe40003f06270 */
[----:B------:R-:W-:Y:S01]  /*18e0*/  ISETP.NE.AND P2, PT, R0, 0x3fe00000, PT ;  /* 0x3fe000000000780c */ /* 0x000fe20003f45270 */
[----:B------:R-:W-:-:S05]  /*18f0*/  VIADD R0, R7, 0x80000000 ;  /* 0x8000000007007836 */ /* 0x000fca0000000000 */
[----:B------:R-:W-:-:S05]  /*1900*/  SEL R0, R0, R7, P2 ;  /* 0x0000000700007207 */ /* 0x000fca0001000000 */
[----:B------:R-:W-:-:S07]  /*1910*/  @!P0 SEL R7, R0, R7, P1 ;  /* 0x0000000700078207 */ /* 0x000fce0000800000 */
.L_x_1109:
[----:B------:R-:W-:Y:S05]  /*1920*/  BSYNC.RECONVERGENT B1 ;  /* 0x0000000000017941 */ /* 0x000fea0003800200 */
.L_x_1108:
[----:B------:R-:W-:Y:S02]  /*1930*/  DSETP.NEU.AND P1, PT, R14, RZ, PT ;  /* 0x000000ff0e00722a */ /* 0x000fe40003f2d000 */
[----:B------:R-:W-:-:S04]  /*1940*/  DSETP.NEU.AND P0, PT, R2, 1, PT ;  /* 0x3ff000000200742a */ /* 0x000fc80003f0d000 */
[----:B------:R-:W-:Y:S02]  /*1950*/  FSEL R2, R6, RZ, P1 ;  /* 0x000000ff06027208 */ /* 0x000fe40000800000 */
[----:B------:R-:W-:Y:S02]  /*1960*/  FSEL R6, R7, 1.875, P1 ;  /* 0x3ff0000007067808 */ /* 0x000fe40000800000 */
[----:B------:R-:W-:Y:S02]  /*1970*/  FSEL R2, R2, RZ, P0 ;  /* 0x000000ff02027208 */ /* 0x000fe40000000000 */
[----:B------:R-:W-:-:S06]  /*1980*/  FSEL R3, R6, 1.875, P0 ;  /* 0x3ff0000006037808 */ /* 0x000fcc0000000000 */
[----:B-----5:R-:W-:-:S07]  /*1990*/  DMUL R12, R12, R2 ;  /* 0x000000020c0c7228 */ /* 0x020fce0000000000 */
[----:B------:R1:W-:Y:S04]  /*19a0*/  STG.E.64 desc[UR4][R4.64+0x8], R12 ;  /* 0x0000080c04007986 */ /* 0x0003e8000c101b04 */
.L_x_1087:
[----:B------:R-:W-:Y:S05]  /*19b0*/  BSYNC.RECONVERGENT B0 ;  /* 0x0000000000007941 */ /* 0x000fea0003800200 */
.L_x_1086:
[----:B------:R-:W2:Y:S01]  /*19c0*/  LDCU UR6, c[0x0][0x3c0] ;  /* 0x00007800ff0677ac */ /* 0x000ea20008000800 */
[----:B------:R-:W-:Y:S01]  /*19d0*/  BAR.SYNC.DEFER_BLOCKING 0x0 ;  /* 0x0000000000007b1d */ /* 0x000fe20000010000 */
[----:B--2---:R-:W-:-:S13]  /*19e0*/  ISETP.GE.AND P0, PT, R32, UR6, PT ;  /* 0x0000000620007c0c */ /* 0x004fda000bf06270 */
[----:B------:R-:W-:Y:S05]  /*19f0*/  @P0 EXIT ;  /* 0x000000000000094d */ /* 0x000fea0003800000 */
[----:B0-----:R-:W0:Y:S01]  /*1a00*/  LDC.64 R10, c[0x0][0x388] ;  /* 0x0000e200ff0a7b82 */ /* 0x001e220000000a00 */
[----:B------:R-:W2:Y:S07]  /*1a10*/  LDCU UR6, c[0x0][0x3cc] ;  /* 0x00007980ff0677ac */ /* 0x000eae0008000800 */
[----:B-1----:R-:W1:Y:S01]  /*1a20*/  LDC.64 R12, c[0x0][0x3c8] ;  /* 0x0000f200ff0c7b82 */ /* 0x002e620000000a00 */
[----:B0-----:R-:W-:-:S05]  /*1a30*/  IMAD.WIDE R10, R32, 0x8, R10 ;  /* 0x00000008200a7825 */ /* 0x001fca00078e020a */
[----:B------:R-:W3:Y:S04]  /*1a40*/  LDG.E.64 R2, desc[UR4][R10.64] ;  /* 0x000000040a027981 */ /* 0x000ee8000c1e1b00 */
[----:B------:R-:W3:Y:S01]  /*1a50*/  LDG.E.64 R4, desc[UR4][R10.64+0x8] ;  /* 0x000008040a047981 */ /* 0x000ee2000c1e1b00 */
[----:B--2---:R-:W1:Y:S01]  /*1a60*/  MUFU.RCP64H R7, UR6 ;  /* 0x0000000600077d08 */ /* 0x004e620008001800 */
[----:B------:R-:W-:Y:S01]  /*1a70*/  IMAD.MOV.U32 R6, RZ, RZ, 0x1 ;  /* 0x00000001ff067424 */ /* 0x000fe200078e00ff */
[----:B------:R-:W-:Y:S05]  /*1a80*/  BSSY.RECONVERGENT B0, `(.L_x_1111) ;  /* 0x0000017000007945 */ /* 0x000fea0003800200 */
[----:B-1----:R-:W-:-:S08]  /*1a90*/  DFMA R8, R6, -R12, 1 ;  /* 0x3ff000000608742b */ /* 0x002fd0000000080c */
[----:B------:R-:W-:-:S08]  /*1aa0*/  DFMA R8, R8, R8, R8 ;  /* 0x000000080808722b */ /* 0x000fd00000000008 */
[----:B------:R-:W-:-:S08]  /*1ab0*/  DFMA R8, R6, R8, R6 ;  /* 0x000000080608722b */ /* 0x000fd00000000006 */
[----:B------:R-:W-:-:S08]  /*1ac0*/  DFMA R6, R8, -R12, 1 ;  /* 0x3ff000000806742b */ /* 0x000fd0000000080c */
[----:B------:R-:W-:Y:S02]  /*1ad0*/  DFMA R6, R8, R6, R8 ;  /* 0x000000060806722b */ /* 0x000fe40000000008 */
[----:B---3--:R-:W-:-:S08]  /*1ae0*/  DADD R4, R2, -R4 ;  /* 0x0000000002047229 */ /* 0x008fd00000000804 */
[----:B------:R-:W-:Y:S02]  /*1af0*/  DMUL R2, R4, R6 ;  /* 0x0000000604027228 */ /* 0x000fe40000000000 */
[----:B------:R-:W-:-:S06]  /*1b00*/  FSETP.GEU.AND P1, PT, |R5|, 6.5827683646048100446e-37, PT ;  /* 0x036000000500780b */ /* 0x000fcc0003f2e200 */
        /* <DEDUP_REMOVED lines=11> */
[----:B------:R-:W-:Y:S05]  /*1bc0*/  CALL.REL.NOINC `($__internal_25_$__cuda_sm20_div_rn_f64_full) ;  /* 0x0000000400c47944 */ /* 0x000fea0003c00000 */
[----:B------:R-:W-:Y:S02]  /*1bd0*/  IMAD.MOV.U32 R2, RZ, RZ, R16 ;  /* 0x000000ffff027224 */ /* 0x000fe400078e0010 */
[----:B------:R-:W-:-:S07]  /*1be0*/  IMAD.MOV.U32 R3, RZ, RZ, R17 ;  /* 0x000000ffff037224 */ /* 0x000fce00078e0011 */
.L_x_1112:
[----:B------:R-:W-:Y:S05]  /*1bf0*/  BSYNC.RECONVERGENT B0 ;  /* 0x0000000000007941 */ /* 0x000fea0003800200 */
.L_x_1111:
[----:B------:R-:W0:Y:S01]  /*1c00*/  LDC.64 R4, c[0x0][0x398] ;  /* 0x0000e600ff047b82 */ /* 0x000e220000000a00 */
[----:B------:R-:W1:Y:S07]  /*1c10*/  LDCU UR6, c[0x0][0x3cc] ;  /* 0x00007980ff0677ac */ /* 0x000e6e0008000800 */
[----:B------:R-:W2:Y:S08]  /*1c20*/  LDC.64 R12, c[0x0][0x380] ;  /* 0x0000e000ff0c7b82 */ /* 0x000eb00000000a00 */
[----:B------:R-:W3:Y:S01]  /*1c30*/  LDC.64 R16, c[0x0][0x3c8] ;  /* 0x0000f200ff107b82 */ /* 0x000ee20000000a00 */
[----:B0-----:R-:W-:-:S05]  /*1c40*/  IMAD.WIDE R4, R32, 0x8, R4 ;  /* 0x0000000820047825 */ /* 0x001fca00078e0204 */
[----:B------:R0:W-:Y:S01]  /*1c50*/  STG.E.64 desc[UR4][R4.64], R2 ;  /* 0x0000000204007986 */ /* 0x0001e2000c101b04 */
[----:B--2---:R-:W-:-:S03]  /*1c60*/  IMAD.WIDE R12, R32, 0x8, R12 ;  /* 0x00000008200c7825 */ /* 0x004fc600078e020c */
[----:B------:R-:W2:Y:S04]  /*1c70*/  LDG.E.64 R8, desc[UR4][R10.64+0x8] ;  /* 0x000008040a087981 */ /* 0x000ea8000c1e1b00 */
[----:B------:R-:W2:Y:S01]  /*1c80*/  LDG.E.64 R6, desc[UR4][R12.64] ;  /* 0x000000040c067981 */ /* 0x000ea2000c1e1b00 */
[----:B-1----:R-:W3:Y:S01]  /*1c90*/  MUFU.RCP64H R15, UR6 ;  /* 0x00000006000f7d08 */ /* 0x002ee20008001800 */
[----:B------:R-:W-:Y:S01]  /*1ca0*/  IMAD.MOV.U32 R14, RZ, RZ, 0x1 ;  /* 0x00000001ff0e7424 */ /* 0x000fe200078e00ff */
[----:B------:R-:W-:Y:S05]  /*1cb0*/  BSSY.RECONVERGENT B0, `(.L_x_1113) ;  /* 0x0000017000007945 */ /* 0x000fea0003800200 */
[----:B---3--:R-:W-:-:S08]  /*1cc0*/  DFMA R18, R14, -R16, 1 ;  /* 0x3ff000000e12742b */ /* 0x008fd00000000810 */
[----:B------:R-:W-:-:S08]  /*1cd0*/  DFMA R18, R18, R18, R18 ;  /* 0x000000121212722b */ /* 0x000fd00000000012 */
[----:B------:R-:W-:-:S08]  /*1ce0*/  DFMA R18, R14, R18, R14 ;  /* 0x000000120e12722b */ /* 0x000fd0000000000e */
[----:B------:R-:W-:-:S08]  /*1cf0*/  DFMA R14, R18, -R16, 1 ;  /* 0x3ff00000120e742b */ /* 0x000fd00000000810 */
[----:B------:R-:W-:Y:S02]  /*1d00*/  DFMA R14, R18, R14, R18 ;  /* 0x0000000e120e722b */ /* 0x000fe40000000012 */
[----:B--2---:R-:W-:-:S08]  /*1d10*/  DADD R6, R6, -R8 ;  /* 0x0000000006067229 */ /* 0x004fd00000000808 */
[----:B0-----:R-:W-:Y:S02]  /*1d20*/  DMUL R2, R14, R6 ;  /* 0x000000060e027228 */ /* 0x001fe40000000000 */
        /* <DEDUP_REMOVED lines=15> */
.L_x_1114:
[----:B------:R-:W-:Y:S05]  /*1e20*/  BSYNC.RECONVERGENT B0 ;  /* 0x0000000000007941 */ /* 0x000fea0003800200 */
.L_x_1113:
[----:B------:R-:W0:Y:S01]  /*1e30*/  LDC.64 R4, c[0x0][0x3a0] ;  /* 0x0000e800ff047b82 */ /* 0x000e220000000a00 */
[----:B------:R-:W1:Y:S07]  /*1e40*/  LDCU UR6, c[0x0][0x3cc] ;  /* 0x00007980ff0677ac */ /* 0x000e6e0008000800 */
[----:B------:R-:W2:Y:S01]  /*1e50*/  LDC.64 R8, c[0x0][0x3c8] ;  /* 0x0000f200ff087b82 */ /* 0x000ea20000000a00 */
[----:B0-----:R-:W-:-:S05]  /*1e60*/  IMAD.WIDE R4, R32, 0x8, R4 ;  /* 0x0000000820047825 */ /* 0x001fca00078e0204 */
[----:B------:R0:W-:Y:S04]  /*1e70*/  STG.E.64 desc[UR4][R4.64], R2 ;  /* 0x0000000204007986 */ /* 0x0001e8000c101b04 */
[----:B------:R-:W0:Y:S04]  /*1e80*/  LDG.E.64 R10, desc[UR4][R10.64] ;  /* 0x000000040a0a7981 */ /* 0x000e28000c1e1b00 */
[----:B------:R-:W0:Y:S01]  /*1e90*/  LDG.E.64 R12, desc[UR4][R12.64] ;  /* 0x000000040c0c7981 */ /* 0x000e22000c1e1b00 */
[----:B-1----:R-:W2:Y:S01]  /*1ea0*/  MUFU.RCP64H R7, UR6 ;  /* 0x0000000600077d08 */ /* 0x002ea20008001800 */
[----:B------:R-:W-:Y:S01]  /*1eb0*/  IMAD.MOV.U32 R6, RZ, RZ, 0x1 ;  /* 0x00000001ff067424 */ /* 0x000fe200078e00ff */
[----:B------:R-:W-:Y:S05]  /*1ec0*/  BSSY.RECONVERGENT B0, `(.L_x_1115) ;  /* 0x0000017000007945 */ /* 0x000fea0003800200 */
[----:B--2---:R-:W-:-:S08]  /*1ed0*/  DFMA R14, R6, -R8, 1 ;  /* 0x3ff00000060e742b */ /* 0x004fd00000000808 */
[----:B------:R-:W-:-:S08]  /*1ee0*/  DFMA R14, R14, R14, R14 ;  /* 0x0000000e0e0e722b */ /* 0x000fd0000000000e */
[----:B------:R-:W-:-:S08]  /*1ef0*/  DFMA R14, R6, R14, R6 ;  /* 0x0000000e060e722b */ /* 0x000fd00000000006 */
[----:B------:R-:W-:-:S08]  /*1f00*/  DFMA R6, R14, -R8, 1 ;  /* 0x3ff000000e06742b */ /* 0x000fd00000000808 */
[----:B------:R-:W-:Y:S02]  /*1f10*/  DFMA R14, R14, R6, R14 ;  /* 0x000000060e0e722b */ /* 0x000fe4000000000e */
[----:B0-----:R-:W-:-:S08]  /*1f20*/  DADD R4, R10, -R12 ;  /* 0x000000000a047229 */ /* 0x001fd0000000080c */
        /* <DEDUP_REMOVED lines=16> */
.L_x_1116:
[----:B------:R-:W-:Y:S05]  /*2030*/  BSYNC.RECONVERGENT B0 ;  /* 0x0000000000007941 */ /* 0x000fea0003800200 */
.L_x_1115:
[----:B------:R-:W0:Y:S02]  /*2040*/  LDC.64 R4, c[0x0][0x3a8] ;  /* 0x0000ea00ff047b82 */ /* 0x000e240000000a00 */
[----:B0-----:R-:W-:-:S05]  /*2050*/  IMAD.WIDE R32, R32, 0x8, R4 ;  /* 0x0000000820207825 */ /* 0x001fca00078e0204 */
[----:B------:R-:W-:Y:S01]  /*2060*/  STG.E.64 desc[UR4][R32.64], R2 ;  /* 0x0000000220007986 */ /* 0x000fe2000c101b04 */
[----:B------:R-:W-:Y:S05]  /*2070*/  EXIT ;  /* 0x000000000000794d */ /* 0x000fea0003800000 */
        .weak           $__internal_24_$__cuda_sm20_dblrcp_rn_slowpath_v3
        .type           $__internal_24_$__cuda_sm20_dblrcp_rn_slowpath_v3,@function
        .size           $__internal_24_$__cuda_sm20_dblrcp_rn_slowpath_v3,($__internal_25_$__cuda_sm20_div_rn_f64_full - $__internal_24_$__cuda_sm20_dblrcp_rn_slowpath_v3)
$__internal_24_$__cuda_sm20_dblrcp_rn_slowpath_v3:
        /* <DEDUP_REMOVED lines=23> */
.L_x_1119:
        /* <DEDUP_REMOVED lines=10> */
.L_x_1117:
[----:B------:R-:W-:Y:S01]  /*2290*/  LOP3.LUT R15, R7, 0x80000, RZ, 0xfc, !PT ;  /* 0x00080000070f7812 */ /* 0x000fe200078efcff */
[----:B------:R-:W-:-:S07]  /*22a0*/  IMAD.MOV.U32 R14, RZ, RZ, R6 ;  /* 0x000000ffff0e7224 */ /* 0x000fce00078e0006 */
.L_x_1118:
[----:B------:R-:W-:Y:S02]  /*22b0*/  IMAD.MOV.U32 R6, RZ, RZ, R0 ;  /* 0x000000ffff067224 */ /* 0x000fe400078e0000 */
[----:B------:R-:W-:-:S04]  /*22c0*/  IMAD.MOV.U32 R7, RZ, RZ, 0x0 ;  /* 0x00000000ff077424 */ /* 0x000fc800078e00ff */
[----:B------:R-:W-:Y:S05]  /*22d0*/  RET.REL.NODEC R6 `(_Z10gridkernelPdS_S_S_S_S_ddid) ;  /* 0xffffffdc06487950 */ /* 0x000fea0003c3ffff */
        .weak           $__internal_25_$__cuda_sm20_div_rn_f64_full
        .type           $__internal_25_$__cuda_sm20_div_rn_f64_full,@function
        .size           $__internal_25_$__cuda_sm20_div_rn_f64_full,($_Z10gridkernelPdS_S_S_S_S_ddid$__internal_accurate_pow - $__internal_25_$__cuda_sm20_div_rn_f64_full)
$__internal_25_$__cuda_sm20_div_rn_f64_full:
        /* <DEDUP_REMOVED lines=10> */
[----:B------:R-:W-:-:S03]  /*2380*/  ISETP.GE.U32.AND P1, PT, R16, R19, PT ;  /* 0x000000131000720c */ /* 0x000fc60003f26070 */
[----:B------:R-:W-:Y:S01]  /*2390*/  @!P2 LOP3.LUT R17, R9, 0x7ff00000, RZ, 0xc0, !PT ;  /* 0x7ff000000911a812 */ /* 0x000fe200078ec0ff */
[----:B------:R-:W-:Y:S01]  /*23a0*/  @!P2 IMAD.MOV.U32 R22, RZ, RZ, RZ ;  /* 0x000000ffff16a224 */ /* 0x000fe200078e00ff */
[----:B------:R-:W0:Y:S02]  /*23b0*/  MUFU.RCP64H R21, R7 ;  /* 0x0000000700157308 */ /* 0x000e240000001800 */
[----:B------:R-:W-:Y:S01]  /*23c0*/  @!P2 ISETP.GE.U32.AND P3, PT, R16, R17, PT ;  /* 0x000000111000a20c */ /* 0x000fe20003f66070 */
[----:B------:R-:W-:-:S05]  /*23d0*/  IMAD.MOV.U32 R17, RZ, RZ, 0x1ca00000 ;  /* 0x1ca00000ff117424 */ /* 0x000fca00078e00ff */
[----:B------:R-:W-:-:S04]  /*23e0*/  @!P2 SEL R23, R17, 0x63400000, !P3 ;  /* 0x634000001117a807 */ /* 0x000fc80005800000 */
        /* <DEDUP_REMOVED lines=10> */
[----:B------:R-:W-:Y:S01]  /*2490*/  DFMA R20, R20, R24, R20 ;  /* 0x000000181414722b */ /* 0x000fe20000000014 */
[----:B------:R-:W-:Y:S02]  /*24a0*/  IMAD.MOV.U32 R25, RZ, RZ, R16 ;  /* 0x000000ffff197224 */ /* 0x000fe400078e0010 */
[----:B------:R-:W-:Y:S01]  /*24b0*/  IMAD.MOV.U32 R24, RZ, RZ, R19 ;  /* 0x000000ffff187224 */ /* 0x000fe200078e0013 */
[----:B------:R-:W-:Y:S02]  /*24c0*/  @!P0 LOP3.LUT R24, R7, 0x7ff00000, RZ, 0xc0, !PT ;  /* 0x7ff0000007188812 */ /* 0x000fe400078ec0ff */
[----:B------:R-:W-:Y:S02]  /*24d0*/  @!P2 LOP3.LUT R25, R5, 0x7ff00000, RZ, 0xc0, !PT ;  /* 0x7ff000000519a812 */ /* 0x000fe400078ec0ff */
[----:B------:R-:W-:Y:S01]  /*24e0*/  DMUL R22, R20, R4 ;  /* 0x0000000414167228 */ /* 0x000fe20000000000 */
[----:B------:R-:W-:Y:S02]  /*24f0*/  VIADD R27, R24, 0xffffffff ;  /* 0xffffffff181b7836 */ /* 0x000fe40000000000 */
[----:B------:R-:W-:-:S05]  /*2500*/  VIADD R26, R25, 0xffffffff ;  /* 0xffffffff191a7836 */ /* 0x000fca0000000000 */
        /* <DEDUP_REMOVED lines=32> */
.L_x_1121:
        /* <DEDUP_REMOVED lines=16> */
.L_x_1124:
[----:B------:R-:W-:Y:S01]  /*2810*/  LOP3.LUT R17, R9, 0x80000, RZ, 0xfc, !PT ;  /* 0x0008000009117812 */ /* 0x000fe200078efcff */
[----:B------:R-:W-:Y:S01]  /*2820*/  IMAD.MOV.U32 R16, RZ, RZ, R8 ;  /* 0x000000ffff107224 */ /* 0x000fe200078e0008 */
[----:B------:R-:W-:Y:S06]  /*2830*/  BRA `(.L_x_1122) ;  /* 0x0000000000087947 */ /* 0x000fec0003800000 */
.L_x_1123:
[----:B------:R-:W-:Y:S01]  /*2840*/  LOP3.LUT R17, R15, 0x80000, RZ, 0xfc, !PT ;  /* 0x000800000f117812 */ /* 0x000fe200078efcff */
[----:B------:R-:W-:-:S07]  /*2850*/  IMAD.MOV.U32 R16, RZ, RZ, R14 ;  /* 0x000000ffff107224 */ /* 0x000fce00078e000e */
.L_x_1122:
[----:B------:R-:W-:Y:S05]  /*2860*/  BSYNC.RECONVERGENT B2 ;  /* 0x0000000000027941 */ /* 0x000fea0003800200 */
.L_x_1120:
[----:B------:R-:W-:Y:S02]  /*2870*/  IMAD.MOV.U32 R4, RZ, RZ, R0 ;  /* 0x000000ffff047224 */ /* 0x000fe400078e0000 */
[----:B------:R-:W-:-:S04]  /*2880*/  IMAD.MOV.U32 R5, RZ, RZ, 0x0 ;  /* 0x00000000ff057424 */ /* 0x000fc800078e00ff */
[----:B------:R-:W-:Y:S05]  /*2890*/  RET.REL.NODEC R4 `(_Z10gridkernelPdS_S_S_S_S_ddid) ;  /* 0xffffffd404d87950 */ /* 0x000fea0003c3ffff */
        .type           $_Z10gridkernelPdS_S_S_S_S_ddid$__internal_accurate_pow,@function
        .size           $_Z10gridkernelPdS_S_S_S_S_ddid$__internal_accurate_pow,(.L_x_1209 - $_Z10gridkernelPdS_S_S_S_S_ddid$__internal_accurate_pow)
$_Z10gridkernelPdS_S_S_S_S_ddid$__internal_accurate_pow:
        /* <DEDUP_REMOVED lines=10> */
[--C-:B------:R-:W-:Y:S01]  /*2940*/  IMAD.MOV.U32 R16, RZ, RZ, R33.reuse ;  /* 0x000000ffff107224 */ /* 0x100fe200078e0021 */
[----:B------:R-:W-:-:S08]  /*2950*/  SHF.R.U32.HI R33, RZ, 0x14, R33 ;  /* 0x00000014ff217819 */ /* 0x000fd00000011621 */
[----:B------:R-:W-:Y:S01]  /*2960*/  @!P0 IMAD.MOV.U32 R16, RZ, RZ, R29 ;  /* 0x000000ffff108224 */ /* 0x000fe200078e001d */
[----:B------:R-:W-:Y:S01]  /*2970*/  @!P0 LEA.HI R33, R29, 0xffffffca, RZ, 0xc ;  /* 0xffffffca1d218811 */ /* 0x000fe200078f60ff */
[----:B------:R-:W-:-:S03]  /*2980*/  @!P0 IMAD.MOV.U32 R18, RZ, RZ, R28 ;  /* 0x000000ffff128224 */ /* 0x000fc600078e001c */
[----:B------:R-:W-:-:S04]  /*2990*/  LOP3.LUT R16, R16, 0x800fffff, RZ, 0xc0, !PT ;  /* 0x800fffff10107812 */ /* 0x000fc800078ec0ff */
[----:B------:R-:W-:Y:S01]  /*29a0*/  LOP3.LUT R19, R16, 0x3ff00000, RZ, 0xfc, !PT ;  /* 0x3ff0000010137812 */ /* 0x000fe200078efcff */
[----:B------:R-:W-:-:S03]  /*29b0*/  IMAD.MOV.U32 R16, RZ, RZ, RZ ;  /* 0x000000ffff107224 */ /* 0x000fc600078e00ff */
        /* <DEDUP_REMOVED lines=42> */
[C---:B------:R-:W-:Y:S02]  /*2c60*/  DFMA R26, R16.reuse, R16, -R22 ;  /* 0x00000010101a722b */ /* 0x040fe40000000816 */
[----:B------:R-:W-:-:S06]  /*2c70*/  DMUL R30, R16, R22 ;  /* 0x00000016101e7228 */ /* 0x000fcc0000000000 */
        /* <DEDUP_REMOVED lines=22> */
[----:B------:R-:W-:-:S05]  /*2de0*/  @P2 VIADD R18, R33, 0xfffffc02 ;  /* 0xfffffc0221122836 */ /* 0x000fca0000000000 */
[----:B------:R-:W-:Y:S01]  /*2df0*/  DADD R24, R20, R16 ;  /* 0x0000000014187229 */ /* 0x000fe20000000010 */
[----:B------:R-:W-:Y:S01]  /*2e00*/  LOP3.LUT R16, R18, 0x80000000, RZ, 0x3c, !PT ;  /* 0x8000000012107812 */ /* 0x000fe200078e3cff */
[----:B------:R-:W-:-:S06]  /*2e10*/  IMAD.MOV.U32 R17, RZ, RZ, 0x43300000 ;  /* 0x43300000ff117424 */ /* 0x000fcc00078e00ff */
[----:B------:R-:W-:Y:S02]  /*2e20*/  DADD R18, R22, R24 ;  /* 0x0000000016127229 */ /* 0x000fe40000000018 */
[----:B------:R-:W-:Y:S01]  /*2e30*/  DADD R16, R16, -UR6 ;  /* 0x8000000610107e29 */ /* 0x000fe20008000000 */
[----:B------:R-:W-:Y:S01]  /*2e40*/  UMOV UR6, 0xfefa39ef ;  /* 0xfefa39ef00067882 */ /* 0x000fe20000000000 */
[----:B------:R-:W-:-:S04]  /*2e50*/  UMOV UR7, 0x3fe62e42 ;  /* 0x3fe62e4200077882 */ /* 0x000fc80000000000 */
[--C-:B------:R-:W-:Y:S02]  /*2e60*/  DADD R26, R22, -R18.reuse ;  /* 0x00000000161a7229 */ /* 0x100fe40000000812 */
[----:B------:R-:W-:-:S06]  /*2e70*/  DFMA R20, R16, UR6, R18 ;  /* 0x0000000610147c2b */ /* 0x000fcc0008000012 */
[----:B------:R-:W-:Y:S02]  /*2e80*/  DADD R26, R24, R26 ;  /* 0x00000000181a7229 */ /* 0x000fe4000000001a */
[----:B------:R-:W-:-:S08]  /*2e90*/  DFMA R22, R16, -UR6, R20 ;  /* 0x8000000610167c2b */ /* 0x000fd00008000014 */
[----:B------:R-:W-:Y:S01]  /*2ea0*/  DADD R22, -R18, R22 ;  /* 0x0000000012167229 */ /* 0x000fe20000000116 */
[----:B------:R-:W-:-:S05]  /*2eb0*/  IMAD.SHL.U32 R18, R7, 0x2, RZ ;  /* 0x0000000207127824 */ /* 0x000fca00078e00ff */
[----:B------:R-:W-:Y:S02]  /*2ec0*/  ISETP.GT.U32.AND P0, PT, R18, -0x2000001, PT ;  /* 0xfdffffff1200780c */ /* 0x000fe40003f04070 */
[----:B------:R-:W-:-:S08]  /*2ed0*/  DADD R22, R26, -R22 ;  /* 0x000000001a167229 */ /* 0x000fd00000000816 */
[----:B------:R-:W-:Y:S01]  /*2ee0*/  DFMA R16, R16, UR8, R22 ;  /* 0x0000000810107c2b */ /* 0x000fe20008000016 */
[----:B------:R-:W-:Y:S01]  /*2ef0*/  LOP3.LUT R23, R7, 0xff0fffff, RZ, 0xc0, !PT ;  /* 0xff0fffff07177812 */ /* 0x000fe200078ec0ff */
[----:B------:R-:W-:-:S03]  /*2f00*/  IMAD.MOV.U32 R22, RZ, RZ, R6 ;  /* 0x000000ffff167224 */ /* 0x000fc600078e0006 */
[----:B------:R-:W-:-:S03]  /*2f10*/  SEL R23, R23, R7, P0 ;  /* 0x0000000717177207 */ /* 0x000fc60000000000 */
        /* <DEDUP_REMOVED lines=56> */
[----:B------:R-:W-:-:S04]  /*32a0*/  @!P2 LEA.HI R6, R16, R16, RZ, 0x1 ;  /* 0x000000101006a211 */ /* 0x000fc800078f08ff */
[----:B------:R-:W-:Y:S02]  /*32b0*/  @!P2 SHF.R.S32.HI R17, RZ, 0x1, R6 ;  /* 0x00000001ff11a819 */ /* 0x000fe40000011406 */
[----:B------:R-:W-:-:S03]  /*32c0*/  FSEL R6, R24, RZ, P0 ;  /* 0x000000ff18067208 */ /* 0x000fc60000000000 */
[----:B------:R-:W-:Y:S02]  /*32d0*/  @!P2 IMAD.IADD R16, R16, 0x1, -R17 ;  /* 0x000000011010a824 */ /* 0x000fe400078e0a11 */
[----:B------:R-:W-:-:S03]  /*32e0*/  @!P2 IMAD R21, R17, 0x100000, R21 ;  /* 0x001000001115a824 */ /* 0x000fc600078e0215 */
[----:B------:R-:W-:Y:S01]  /*32f0*/  @!P2 LEA R17, R16, 0x3ff00000, 0x14 ;  /* 0x3ff000001011a811 */ /* 0x000fe200078ea0ff */
[----:B------:R-:W-:-:S06]  /*3300*/  @!P2 IMAD.MOV.U32 R16, RZ, RZ, RZ ;  /* 0x000000ffff10a224 */ /* 0x000fcc00078e00ff */
[----:B------:R-:W-:-:S11]  /*3310*/  @!P2 DMUL R6, R20, R16 ;  /* 0x000000101406a228 */ /* 0x000fd60000000000 */
.L_x_1125:
[----:B------:R-:W-:Y:S01]  /*3320*/  DFMA R22, R22, R6, R6 ;  /* 0x000000061616722b */ /* 0x000fe20000000006 */
[----:B------:R-:W-:Y:S01]  /*3330*/  IMAD.MOV.U32 R35, RZ, RZ, 0x0 ;  /* 0x00000000ff237424 */ /* 0x000fe200078e00ff */
[----:B------:R-:W-:-:S08]  /*3340*/  DSETP.NEU.AND P0, PT, |R6|, +INF , PT ;  /* 0x7ff000000600742a */ /* 0x000fd00003f0d200 */
[----:B------:R-:W-:Y:S02]  /*3350*/  FSEL R6, R6, R22, !P0 ;  /* 0x0000001606067208 */ /* 0x000fe40004000000 */
[----:B------:R-:W-:Y:S01]  /*3360*/  FSEL R7, R7, R23, !P0 ;  /* 0x0000001707077208 */ /* 0x000fe20004000000 */
[----:B------:R-:W-:Y:S06]  /*3370*/  RET.REL.NODEC R34 `(_Z10gridkernelPdS_S_S_S_S_ddid) ;  /* 0xffffffcc22207950 */ /* 0x000fec0003c3ffff */
.L_x_1126:
        /* <DEDUP_REMOVED lines=16> */
.L_x_1209:


//--------------------- .text._Z11plancktablePdS_S_idd --------------------------
	.section	.text._Z11plancktablePdS_S_idd,"ax",@progbits
	.align	128
        .global         _Z11plancktablePdS_S_idd
        .type           _Z11plancktablePdS_S_idd,@function
        .size           _Z11plancktablePdS_S_idd,(.L_x_1211 - _Z11plancktablePdS_S_idd)
        .other          _Z11plancktablePdS_S_idd,@"STO_CUDA_ENTRY STV_DEFAULT"
_Z11plancktablePdS_S_idd:
.text._Z11plancktablePdS_S_idd:
[----:B------:R-:W-:Y:S01]  /*0000*/  LDC R1, c[0x0][0x37c] ;  /* 0x0000df00ff017b82 */ /* 0x000fe20000000800 */
[----:B------:R-:W0:Y:S07]  /*0010*/  S2R R5, SR_TID.Y ;  /* 0x0000000000057919 */ /* 0x000e2e0000002200 */
[----:B------:R-:W1:Y:S01]  /*0020*/  LDC R3, c[0x0][0x360] ;  /* 0x0000d800ff037b82 */ /* 0x000e620000000800 */
[----:B------:R-:W2:Y:S01]  /*0030*/  LDCU UR6, c[0x0][0x398] ;  /* 0x00007300ff0677ac */ /* 0x000ea20008000800 */
[----:B------:R-:W1:Y:S06]  /*0040*/  S2R R4, SR_TID.X ;  /* 0x0000000000047919 */ /* 0x000e6c0000002100 */
[----:B------:R-:W0:Y:S08]  /*0050*/  S2UR UR5, SR_CTAID.Y ;  /* 0x00000000000579c3 */ /* 0x000e300000002600 */
[----:B------:R-:W0:Y:S08]  /*0060*/  LDC R0, c[0x0][0x364] ;  /* 0x0000d900ff007b82 */ /* 0x000e300000000800 */
[----:B------:R-:W1:Y:S01]  /*0070*/  S2UR UR4, SR_CTAID.X ;  /* 0x00000000000479c3 */ /* 0x000e620000002500 */
[----:B0-----:R-:W-:-:S05]  /*0080*/  IMAD R5, R0, UR5, R5 ;  /* 0x0000000500057c24 */ /* 0x001fca000f8e0205 */
[----:B------:R-:W-:Y:S01]  /*0090*/  ISETP.GT.U32.AND P0, PT, R5, 0x191, PT ;  /* 0x000001910500780c */ /* 0x000fe20003f04070 */
[----:B-1----:R-:W-:-:S05]  /*00a0*/  IMAD R4, R3, UR4, R4 ;  /* 0x0000000403047c24 */ /* 0x002fca000f8e0204 */
[----:B--2---:R-:W-:-:S13]  /*00b0*/  ISETP.GE.OR P0, PT, R4, UR6, P0 ;  /* 0x0000000604007c0c */ /* 0x004fda0008706670 */
[----:B------:R-:W-:Y:S05]  /*00c0*/  @P0 EXIT ;  /* 0x000000000000094d */ /* 0x000fea0003800000 */
[----:B------:R-:W-:Y:S01]  /*00d0*/  IMAD.MOV.U32 R2, RZ, RZ, 0xa ;  /* 0x0000000aff027424 */ /* 0x000fe200078e00ff */
[----:B------:R-:W0:Y:S01]  /*00e0*/  LDCU.64 UR4, c[0x0][0x3a0] ;  /* 0x00007400ff0477ac */ /* 0x000e220008000a00 */
[C---:B------:R-:W-:Y:S01]  /*00f0*/  ISETP.NE.AND P1, PT, R5.reuse, 0x191, PT ;  /* 0x000001910500780c */ /* 0x040fe20003f25270 */
[----:B------:R-:W1:Y:S01]  /*0100*/  LDC.64 R26, c[0x0][0x380] ;  /* 0x0000e000ff1a7b82 */ /* 0x000e620000000a00 */
[C---:B------:R-:W-:Y:S01]  /*0110*/  IMAD R2, R5.reuse, R2, 0xa ;  /* 0x0000000a05027424 */ /* 0x040fe200078e0202 */
[C---:B------:R-:W-:Y:S01]  /*0120*/  ISETP.NE.AND P0, PT, R5.reuse, 0x190, PT ;  /* 0x000001900500780c */ /* 0x040fe20003f05270 */
[----:B------:R-:W-:Y:S01]  /*0130*/  IMAD R5, R5, UR6, R4 ;  /* 0x0000000605057c24 */ /* 0x000fe2000f8e0204 */
[----:B------:R-:W-:Y:S01]  /*0140*/  UMOV UR6, 0x47ae147b ;  /* 0x47ae147b00067882 */ /* 0x000fe20000000000 */
[----:B------:R-:W-:Y:S01]  /*0150*/  UMOV UR7, 0x3f847ae1 ;  /* 0x3f847ae100077882 */ /* 0x000fe20000000000 */
[----:B------:R-:W-:Y:S01]  /*0160*/  BSSY.RECONVERGENT B0, `(.L_x_1127) ;  /* 0x0000242000007945 */ /* 0x000fe20003800200 */
[----:B------:R-:W0:Y:S01]  /*0170*/  I2F.F64.U32 R2, R2 ;  /* 0x0000000200027312 */ /* 0x000e220000201800 */
[----:B------:R-:W-:-:S02]  /*0180*/  CS2R R56, SRZ ;  /* 0x0000000000387805 */ /* 0x000fc4000001ff00 */
[----:B0-----:R-:W-:Y:S02]  /*0190*/  FSEL R6, R2, UR4, P0 ;  /* 0x0000000402067c08 */ /* 0x001fe40008000000 */
[----:B------:R-:W-:Y:S01]  /*01a0*/  FSEL R7, R3, UR5, P0 ;  /* 0x0000000503077c08 */ /* 0x000fe20008000000 */
[----:B------:R-:W0:Y:S01]  /*01b0*/  LDCU.64 UR4, c[0x0][0x358] ;  /* 0x00006b00ff0477ac */ /* 0x000e220008000a00 */
[----:B-1----:R-:W-:Y:S02]  /*01c0*/  IMAD.WIDE R26, R5, 0x8, R26 ;  /* 0x00000008051a7825 */ /* 0x002fe400078e021a */
[----:B------:R-:W1:Y:S08]  /*01d0*/  @!P1 LDC R6, c[0x0][0x3a8] ;  /* 0x0000ea00ff069b82 */ /* 0x000e700000000800 */
[----:B------:R-:W1:Y:S01]  /*01e0*/  @!P1 LDC R7, c[0x0][0x3ac] ;  /* 0x0000eb00ff079b82 */ /* 0x000e620000000800 */
[----:B0-----:R0:W-:Y:S01]  /*01f0*/  STG.E.64 desc[UR4][R26.64], RZ ;  /* 0x000000ff1a007986 */ /* 0x0011e2000c101b04 */
[----:B-1----:R-:W-:-:S14]  /*0200*/  DSETP.GT.AND P0, PT, R6, UR6, PT ;  /* 0x0000000606007e2a */ /* 0x002fdc000bf04000 */
[----:B0-----:R-:W-:Y:S05]  /*0210*/  @!P0 BRA `(.L_x_1128) ;  /* 0x0000002000d88947 */ /* 0x001fea0003800000 */
[----:B------:R-:W-:Y:S01]  /*0220*/  UMOV UR6, 0xec6d90cf ;  /* 0xec6d90cf00067882 */ /* 0x000fe20000000000 */
[----:B------:R-:W-:Y:S01]  /*0230*/  UMOV UR7, 0x3ca3e5b1 ;  /* 0x3ca3e5b100077882 */ /* 0x000fe20000000000 */
[----:B------:R-:W-:Y:S01]  /*0240*/  BSSY.RECONVERGENT B1, `(.L_x_1129) ;  /* 0x0000008000017945 */ /* 0x000fe20003800200 */
[----:B------:R-:W-:Y:S01]  /*0250*/  DMUL R2, R6, UR6 ;  /* 0x0000000606027c28 */ /* 0x000fe20008000000 */
[----:B------:R-:W-:Y:S01]  /*0260*/  IMAD.MOV.U32 R5, RZ, RZ, RZ ;  /* 0x000000ffff057224 */ /* 0x000fe200078e00ff */
[----:B------:R-:W-:Y:S01]  /*0270*/  MOV R0, 0x2c0 ;  /* 0x000002c000007802 */ /* 0x000fe20000000f00 */
[----:B------:R-:W-:-:S07]  /*0280*/  IMAD.MOV.U32 R52, RZ, RZ, 0x40100000 ;  /* 0x40100000ff347424 */ /* 0x000fce00078e00ff */
[----:B------:R-:W-:Y:S02]  /*0290*/  IMAD.MOV.U32 R30, RZ, RZ, R2 ;  /* 0x000000ffff1e7224 */ /* 0x000fe400078e0002 */
[----:B------:R-:W-:-:S07]  /*02a0*/  IMAD.MOV.U32 R31, RZ, RZ, R3 ;  /* 0x000000ffff1f7224 */ /* 0x000fce00078e0003 */
[----:B------:R-:W-:Y:S05]  /*02b0*/  CALL.REL.NOINC `($_Z11plancktablePdS_S_idd$__internal_accurate_pow) ;  /* 0x00000028009c7944 */ /* 0x000fea0003c00000 */
[----:B------:R-:W-:Y:S05]  /*02c0*/  BSYNC.RECONVERGENT B1 ;  /* 0x0000000000017941 */ /* 0x000fea0003800200 */
.L_x_1129:
[C---:B------:R-:W-:Y:S01]  /*02d0*/  DADD R8, R2.reuse, 4 ;  /* 0x4010000002087429 */ /* 0x040fe20000000000 */
[----:B------:R-:W-:Y:S01]  /*02e0*/  UMOV UR6, 0xec6d90cf ;  /* 0xec6d90cf00067882 */ /* 0x000fe20000000000 */
[----:B------:R-:W-:Y:S01]  /*02f0*/  DSETP.NEU.AND P1, PT, R2, RZ, PT ;  /* 0x000000ff0200722a */ /* 0x000fe20003f2d000 */
[----:B------:R-:W-:Y:S01]  /*0300*/  UMOV UR7, 0x3ca3e5b1 ;  /* 0x3ca3e5b100077882 */ /* 0x000fe20000000000 */
[----:B------:R-:W-:Y:S01]  /*0310*/  BSSY.RECONVERGENT B1, `(.L_x_1130) ;  /* 0x0000011000017945 */ /* 0x000fe20003800200 */
[----:B------:R-:W-:Y:S01]  /*0320*/  IMAD.MOV.U32 R30, RZ, RZ, 0x41b3b33d ;  /* 0x41b3b33dff1e7424 */ /* 0x000fe200078e00ff */
[----:B------:R-:W-:Y:S01]  /*0330*/  MOV R0, 0x420 ;  /* 0x0000042000007802 */ /* 0x000fe20000000f00 */
[----:B------:R-:W-:Y:S02]  /*0340*/  IMAD.MOV.U32 R31, RZ, RZ, 0x3a8067c5 ;  /* 0x3a8067c5ff1f7424 */ /* 0x000fe400078e00ff */
[----:B------:R-:W-:Y:S01]  /*0350*/  IMAD.MOV.U32 R52, RZ, RZ, 0x40080000 ;  /* 0x40080000ff347424 */ /* 0x000fe200078e00ff */
[----:B------:R-:W-:-:S04]  /*0360*/  LOP3.LUT R8, R9, 0x7ff00000, RZ, 0xc0, !PT ;  /* 0x7ff0000009087812 */ /* 0x000fc800078ec0ff */
[----:B------:R-:W-:Y:S02]  /*0370*/  ISETP.NE.AND P0, PT, R8, 0x7ff00000, PT ;  /* 0x7ff000000800780c */ /* 0x000fe40003f05270 */
[----:B------:R-:W-:-:S11]  /*0380*/  @!P1 CS2R R32, SRZ ;  /* 0x0000000000209805 */ /* 0x000fd6000001ff00 */
[----:B------:R-:W-:Y:S02]  /*0390*/  DSETP.NEU.OR P0, PT, R2, +INF , P0 ;  /* 0x7ff000000200742a */ /* 0x000fe4000070d400 */
[----:B------:R-:W-:-:S12]  /*03a0*/  DMUL R2, R6, UR6 ;  /* 0x0000000606027c28 */ /* 0x000fd80008000000 */
[----:B------:R-:W-:Y:S02]  /*03b0*/  @!P0 IMAD.MOV.U32 R32, RZ, RZ, 0x0 ;  /* 0x00000000ff208424 */ /* 0x000fe400078e00ff */
[----:B------:R-:W-:Y:S01]  /*03c0*/  @!P0 IMAD.MOV.U32 R33, RZ, RZ, 0x7ff00000 ;  /* 0x7ff00000ff218424 */ /* 0x000fe200078e00ff */
[----:B------:R-:W-:-:S05]  /*03d0*/  DSETP.NEU.AND P0, PT, R2, 1, PT ;  /* 0x3ff000000200742a */ /* 0x000fca0003f0d000 */
[----:B------:R-:W-:-:S10]  /*03e0*/  DADD R32, R32, R32 ;  /* 0x0000000020207229 */ /* 0x000fd40000000020 */
[----:B------:R-:W-:Y:S02]  /*03f0*/  FSEL R8, R32, RZ, P0 ;  /* 0x000000ff20087208 */ /* 0x000fe40000000000 */
[----:B------:R-:W-:-:S07]  /*0400*/  FSEL R9, R33, 2, P0 ;  /* 0x4000000021097808 */ /* 0x000fce0000000000 */
[----:B------:R-:W-:Y:S05]  /*0410*/  CALL.REL.NOINC `($_Z11plancktablePdS_S_idd$__internal_accurate_pow) ;  /* 0x0000002800447944 */ /* 0x000fea0003c00000 */
[----:B------:R-:W-:Y:S05]  /*0420*/  BSYNC.RECONVERGENT B1 ;  /* 0x0000000000017941 */ /* 0x000fea0003800200 */
.L_x_1130:
[----:B------:R-:W-:Y:S01]  /*0430*/  BSSY.RECONVERGENT B1, `(.L_x_1131) ;  /* 0x0000008000017945 */ /* 0x000fe20003800200 */
[----:B------:R-:W-:Y:S01]  /*0440*/  IMAD.MOV.U32 R30, RZ, RZ, -0xc600000 ;  /* 0xf3a00000ff1e7424 */ /* 0x000fe200078e00ff */
[----:B------:R-:W-:Y:S01]  /*0450*/  MOV R3, R33 ;  /* 0x0000002100037202 */ /* 0x000fe20000000f00 */
[----:B------:R-:W-:Y:S01]  /*0460*/  IMAD.MOV.U32 R31, RZ, RZ, 0x421beb9b ;  /* 0x421beb9bff1f7424 */ /* 0x000fe200078e00ff */
[----:B------:R-:W-:Y:S01]  /*0470*/  MOV R0, 0x4b0 ;  /* 0x000004b000007802 */ /* 0x000fe20000000f00 */
[----:B------:R-:W-:Y:S02]  /*0480*/  IMAD.MOV.U32 R52, RZ, RZ, 0x40000000 ;  /* 0x40000000ff347424 */ /* 0x000fe400078e00ff */
[----:B------:R-:W-:-:S07]  /*0490*/  IMAD.MOV.U32 R2, RZ, RZ, R32 ;  /* 0x000000ffff027224 */ /* 0x000fce00078e0020 */
[----:B------:R-:W-:Y:S05]  /*04a0*/  CALL.REL.NOINC `($_Z11plancktablePdS_S_idd$__internal_accurate_pow) ;  /* 0x0000002800207944 */ /* 0x000fea0003c00000 */
[----:B------:R-:W-:Y:S05]  /*04b0*/  BSYNC.RECONVERGENT B1 ;  /* 0x0000000000017941 */ /* 0x000fea0003800200 */
.L_x_1131:
[----:B------:R-:W-:Y:S01]  /*04c0*/  DMUL R14, R32, R2 ;  /* 0x00000002200e7228 */ /* 0x000fe20000000000 */
        /* <DEDUP_REMOVED lines=20> */
[----:B------:R-:W-:Y:S05]  /*0610*/  CALL.REL.NOINC `($__internal_26_$__cuda_sm20_div_rn_f64_full) ;  /* 0x0000002000507944 */ /* 0x000fea0003c00000 */
[----:B------:R-:W-:Y:S02]  /*0620*/  IMAD.MOV.U32 R2, RZ, RZ, R58 ;  /* 0x000000ffff027224 */ /* 0x000fe400078e003a */
[----:B------:R-:W-:-:S07]  /*0630*/  IMAD.MOV.U32 R3, RZ, RZ, R59 ;  /* 0x000000ffff037224 */ /* 0x000fce00078e003b */
.L_x_1133:
[----:B------:R-:W-:Y:S05]  /*0640*/  BSYNC.RECONVERGENT B2 ;  /* 0x0000000000027941 */ /* 0x000fea0003800200 */
.L_x_1132:
[----:B------:R-:W0:Y:S02]  /*0650*/  LDC.64 R12, c[0x0][0x388] ;  /* 0x0000e200ff0c7b82 */ /* 0x000e240000000a00 */
[----:B0-----:R-:W-:-:S05]  /*0660*/  IMAD.WIDE R12, R4, 0x8, R12 ;  /* 0x00000008040c7825 */ /* 0x001fca00078e020c */
[----:B------:R-:W2:Y:S01]  /*0670*/  LDG.E.64 R8, desc[UR4][R12.64+0x8] ;  /* 0x000008040c087981 */ /* 0x000ea2000c1e1b00 */
[----:B------:R-:W-:Y:S01]  /*0680*/  UMOV UR6, 0xec6d90cf ;  /* 0xec6d90cf00067882 */ /* 0x000fe20000000000 */
[----:B------:R-:W-:Y:S01]  /*0690*/  UMOV UR7, 0x3ca3e5b1 ;  /* 0x3ca3e5b100077882 */ /* 0x000fe20000000000 */
[----:B------:R-:W-:Y:S01]  /*06a0*/  BSSY.RECONVERGENT B2, `(.L_x_1134) ;  /* 0x000001a000027945 */ /* 0x000fe20003800200 */
[----:B--2---:R-:W-:Y:S01]  /*06b0*/  DMUL R8, R8, UR6 ;  /* 0x0000000608087c28 */ /* 0x004fe20008000000 */
[----:B------:R-:W-:Y:S01]  /*06c0*/  UMOV UR6, 0xe7273bd7 ;  /* 0xe7273bd700067882 */ /* 0x000fe20000000000 */
[----:B------:R-:W-:-:S06]  /*06d0*/  UMOV UR7, 0x3caca0b0 ;  /* 0x3caca0b000077882 */ /* 0x000fcc0000000000 */
        /* <DEDUP_REMOVED lines=12> */
[----:B------:R-:W-:-:S13]  /*07a0*/  FSETP.GT.AND P0, PT, |R0|, 1.469367938527859385e-39, PT ;  /* 0x001000000000780b */ /* 0x000fda0003f04200 */
[----:B------:R-:W-:Y:S05]  /*07b0*/  @P0 BRA `(.L_x_1135) ;  /* 0x0000000000200947 */ /* 0x000fea0003800000 */
[----:B------:R-:W-:Y:S01]  /*07c0*/  IMAD.MOV.U32 R33, RZ, RZ, R10 ;  /* 0x000000ffff217224 */ /* 0x000fe200078e000a */
[----:B------:R-:W-:Y:S01]  /*07d0*/  MOV R0, 0x820 ;  /* 0x0000082000007802 */ /* 0x000fe20000000f00 */
[----:B------:R-:W-:Y:S02]  /*07e0*/  IMAD.MOV.U32 R32, RZ, RZ, R11 ;  /* 0x000000ffff207224 */ /* 0x000fe400078e000b */
[----:B------:R-:W-:Y:S02]  /*07f0*/  IMAD.MOV.U32 R34, RZ, RZ, -0x18d8c429 ;  /* 0xe7273bd7ff227424 */ /* 0x000fe400078e00ff */
[----:B------:R-:W-:-:S07]  /*0800*/  IMAD.MOV.U32 R35, RZ, RZ, 0x3caca0b0 ;  /* 0x3caca0b0ff237424 */ /* 0x000fce00078e00ff */
[----:B------:R-:W-:Y:S05]  /*0810*/  CALL.REL.NOINC `($__internal_26_$__cuda_sm20_div_rn_f64_full) ;  /* 0x0000001c00d07944 */ /* 0x000fea0003c00000 */
[----:B------:R-:W-:Y:S01]  /*0820*/  IMAD.MOV.U32 R8, RZ, RZ, R58 ;  /* 0x000000ffff087224 */ /* 0x000fe200078e003a */
[----:B------:R-:W-:-:S07]  /*0830*/  MOV R9, R59 ;  /* 0x0000003b00097202 */ /* 0x000fce0000000f00 */
.L_x_1135:
[----:B------:R-:W-:Y:S05]  /*0840*/  BSYNC.RECONVERGENT B2 ;  /* 0x0000000000027941 */ /* 0x000fea0003800200 */
.L_x_1134:
        /* <DEDUP_REMOVED lines=27> */
[----:B------:R-:W-:Y:S02]  /*0a00*/  IMAD.MOV.U32 R6, RZ, RZ, R58 ;  /* 0x000000ffff067224 */ /* 0x000fe400078e003a */
[----:B------:R-:W-:-:S07]  /*0a10*/  IMAD.MOV.U32 R7, RZ, RZ, R59 ;  /* 0x000000ffff077224 */ /* 0x000fce00078e003b */
.L_x_1137:
[----:B------:R-:W-:Y:S05]  /*0a20*/  BSYNC.RECONVERGENT B2 ;  /* 0x0000000000027941 */ /* 0x000fea0003800200 */
.L_x_1136:
[----:B------:R-:W-:Y:S01]  /*0a30*/  DSETP.GEU.AND P0, PT, R6, R8, PT ;  /* 0x000000080600722a */ /* 0x000fe20003f0e000 */
[----:B------:R-:W-:Y:S01]  /*0a40*/  BSSY.RECONVERGENT B1, `(.L_x_1138) ;  /* 0x0000009000017945 */ /* 0x000fe20003800200 */
[----:B------:R-:W-:Y:S01]  /*0a50*/  IMAD.MOV.U32 R52, RZ, RZ, 0x40080000 ;  /* 0x40080000ff347424 */ /* 0x000fe200078e00ff */
[----:B------:R-:W-:-:S03]  /*0a60*/  MOV R0, 0xad0 ;  /* 0x00000ad000007802 */ /* 0x000fc60000000f00 */
[----:B------:R-:W-:Y:S02]  /*0a70*/  FSEL R24, R6, R8, !P0 ;  /* 0x0000000806187208 */ /* 0x000fe40004000000 */
[----:B------:R-:W-:Y:S02]  /*0a80*/  FSEL R25, R7, R9, !P0 ;  /* 0x0000000907197208 */ /* 0x000fe40004000000 */
[----:B------:R-:W-:Y:S02]  /*0a90*/  FSEL R22, R8, R6, !P0 ;  /* 0x0000000608167208 */ /* 0x000fe40004000000 */
[----:B------:R-:W-:Y:S02]  /*0aa0*/  FSEL R23, R9, R7, !P0 ;  /* 0x0000000709177208 */ /* 0x000fe40004000000 */
[----:B------:R-:W-:-:S11]  /*0ab0*/  DADD R30, -RZ, |R24| ;  /* 0x00000000ff1e7229 */ /* 0x000fd60000000518 */
[----:B------:R-:W-:Y:S05]  /*0ac0*/  CALL.REL.NOINC `($_Z11plancktablePdS_S_idd$__internal_accurate_pow) ;  /* 0x0000002000987944 */ /* 0x000fea0003c00000 */
[----:B------:R-:W-:Y:S05]  /*0ad0*/  BSYNC.RECONVERGENT B1 ;  /* 0x0000000000017941 */ /* 0x000fea0003800200 */
.L_x_1138:
[C---:B------:R-:W-:Y:S01]  /*0ae0*/  DADD R6, R24.reuse, 3 ;  /* 0x4008000018067429 */ /* 0x040fe20000000000 */
[----:B------:R-:W-:Y:S01]  /*0af0*/  IMAD.MOV.U32 R12, RZ, RZ, -0x100000 ;  /* 0xfff00000ff0c7424 */ /* 0x000fe200078e00ff */
[C---:B------:R-:W-:Y:S01]  /*0b00*/  DSETP.NEU.AND P0, PT, R24.reuse, RZ, PT ;  /* 0x000000ff1800722a */ /* 0x040fe20003f0d000 */
[----:B------:R-:W-:Y:S01]  /*0b10*/  BSSY.RECONVERGENT B1, `(.L_x_1139) ;  /* 0x0000014000017945 */ /* 0x000fe20003800200 */
[----:B------:R-:W-:Y:S01]  /*0b20*/  DADD R10, -RZ, -R32 ;  /* 0x00000000ff0a7229 */ /* 0x000fe20000000920 */
[----:B------:R-:W-:Y:S01]  /*0b30*/  IMAD.MOV.U32 R52, RZ, RZ, 0x40000000 ;  /* 0x40000000ff347424 */ /* 0x000fe200078e00ff */
[--C-:B------:R-:W-:Y:S01]  /*0b40*/  DADD R30, -RZ, |R24|.reuse ;  /* 0x00000000ff1e7229 */ /* 0x100fe20000000518 */
[----:B------:R-:W-:Y:S01]  /*0b50*/  MOV R0, 0xc50 ;  /* 0x00000c5000007802 */ /* 0x000fe20000000f00 */
[C---:B------:R-:W-:Y:S01]  /*0b60*/  DSETP.NEU.AND P6, PT, |R24|.reuse, +INF , PT ;  /* 0x7ff000001800742a */ /* 0x040fe20003fcd200 */
[----:B------:R-:W-:Y:S01]  /*0b70*/  P2R R6, PR, RZ, 0x1 ;  /* 0x00000001ff067803 */ /* 0x000fe20000000000 */
[C---:B------:R-:W-:Y:S01]  /*0b80*/  DSETP.NAN.AND P0, PT, R24.reuse, R24, PT ;  /* 0x000000181800722a */ /* 0x040fe20003f08000 */
[----:B------:R-:W-:Y:S01]  /*0b90*/  LOP3.LUT R7, R7, 0x7ff00000, RZ, 0xc0, !PT ;  /* 0x7ff0000007077812 */ /* 0x000fe200078ec0ff */
[----:B------:R-:W-:-:S02]  /*0ba0*/  DSETP.NEU.AND P5, PT, R24, 1, PT ;  /* 0x3ff000001800742a */ /* 0x000fc40003fad000 */
[----:B------:R-:W-:Y:S01]  /*0bb0*/  DADD R20, R24, 3 ;  /* 0x4008000018147429 */ /* 0x000fe20000000000 */
[----:B------:R-:W-:Y:S02]  /*0bc0*/  ISETP.NE.AND P1, PT, R7, 0x7ff00000, PT ;  /* 0x7ff000000700780c */ /* 0x000fe40003f25270 */
[----:B------:R-:W-:Y:S02]  /*0bd0*/  P2R R7, PR, RZ, 0x1 ;  /* 0x00000001ff077803 */ /* 0x000fe40000000000 */
[----:B------:R-:W-:Y:S02]  /*0be0*/  ISETP.GE.AND P0, PT, R25, RZ, PT ;  /* 0x000000ff1900720c */ /* 0x000fe40003f06270 */
[----:B------:R-:W-:Y:S02]  /*0bf0*/  P2R R8, PR, RZ, 0x2 ;  /* 0x00000002ff087803 */ /* 0x000fe40000000000 */
[----:B------:R-:W-:Y:S02]  /*0c00*/  FSEL R9, R10, R32, !P0 ;  /* 0x000000200a097208 */ /* 0x000fe40004000000 */
[----:B------:R-:W-:Y:S01]  /*0c10*/  FSEL R10, R11, R33, !P0 ;  /* 0x000000210b0a7208 */ /* 0x000fe20004000000 */
[----:B------:R-:W-:Y:S01]  /*0c20*/  IMAD.MOV.U32 R11, RZ, RZ, RZ ;  /* 0x000000ffff0b7224 */ /* 0x000fe200078e00ff */
[----:B------:R-:W-:-:S07]  /*0c30*/  SEL R12, R12, 0x7ff00000, !P0 ;  /* 0x7ff000000c0c7807 */ /* 0x000fce0004000000 */
[----:B------:R-:W-:Y:S05]  /*0c40*/  CALL.REL.NOINC `($_Z11plancktablePdS_S_idd$__internal_accurate_pow) ;  /* 0x0000002000387944 */ /* 0x000fea0003c00000 */
[----:B------:R-:W-:Y:S05]  /*0c50*/  BSYNC.RECONVERGENT B1 ;  /* 0x0000000000017941 */ /* 0x000fea0003800200 */
.L_x_1139:
[C---:B------:R-:W-:Y:S01]  /*0c60*/  DADD R14, R24.reuse, 2 ;  /* 0x40000000180e7429 */ /* 0x040fe20000000000 */
[----:B------:R-:W-:Y:S01]  /*0c70*/  BSSY.RECONVERGENT B1, `(.L_x_1140) ;  /* 0x000000c000017945 */ /* 0x000fe20003800200 */
[----:B------:R-:W-:Y:S01]  /*0c80*/  DADD R30, -RZ, |R22| ;  /* 0x00000000ff1e7229 */ /* 0x000fe20000000516 */
[----:B------:R-:W-:Y:S01]  /*0c90*/  MOV R52, 0x40080000 ;  /* 0x4008000000347802 */ /* 0x000fe20000000f00 */
[C---:B------:R-:W-:Y:S01]  /*0ca0*/  DADD R18, R24.reuse, 2 ;  /* 0x4000000018127429 */ /* 0x040fe20000000000 */
[----:B------:R-:W-:Y:S01]  /*0cb0*/  MOV R0, 0xd30 ;  /* 0x00000d3000007802 */ /* 0x000fe20000000f00 */
[----:B------:R-:W-:-:S04]  /*0cc0*/  DMUL R16, R24, 6 ;  /* 0x4018000018107828 */ /* 0x000fc80000000000 */
[----:B------:R-:W-:Y:S01]  /*0cd0*/  LOP3.LUT R14, R15, 0x7ff00000, RZ, 0xc0, !PT ;  /* 0x7ff000000f0e7812 */ /* 0x000fe200078ec0ff */
[----:B------:R-:W-:-:S03]  /*0ce0*/  IMAD.MOV.U32 R15, RZ, RZ, R33 ;  /* 0x000000ffff0f7224 */ /* 0x000fc600078e0021 */
[----:B------:R-:W-:Y:S01]  /*0cf0*/  ISETP.NE.AND P0, PT, R14, 0x7ff00000, PT ;  /* 0x7ff000000e00780c */ /* 0x000fe20003f05270 */
[----:B------:R-:W-:-:S03]  /*0d00*/  IMAD.MOV.U32 R14, RZ, RZ, R32 ;  /* 0x000000ffff0e7224 */ /* 0x000fc600078e0020 */
[----:B------:R-:W-:-:S09]  /*0d10*/  P2R R13, PR, RZ, 0x1 ;  /* 0x00000001ff0d7803 */ /* 0x000fd20000000000 */
[----:B------:R-:W-:Y:S05]  /*0d20*/  CALL.REL.NOINC `($_Z11plancktablePdS_S_idd$__internal_accurate_pow) ;  /* 0x0000002000007944 */ /* 0x000fea0003c00000 */
[----:B------:R-:W-:Y:S05]  /*0d30*/  BSYNC.RECONVERGENT B1 ;  /* 0x0000000000017941 */ /* 0x000fea0003800200 */
.L_x_1140:
[C---:B------:R-:W-:Y:S01]  /*0d40*/  DADD R28, R22.reuse, 3 ;  /* 0x40080000161c7429 */ /* 0x040fe20000000000 */
[----:B------:R-:W-:Y:S01]  /*0d50*/  ISETP.GE.AND P0, PT, R23, RZ, PT ;  /* 0x000000ff1700720c */ /* 0x000fe20003f06270 */
[----:B------:R-:W-:Y:S01]  /*0d60*/  DADD R30, -RZ, -R32 ;  /* 0x00000000ff1e7229 */ /* 0x000fe20000000920 */
[----:B------:R-:W-:Y:S01]  /*0d70*/  IMAD.MOV.U32 R50, RZ, RZ, -0x100000 ;  /* 0xfff00000ff327424 */ /* 0x000fe200078e00ff */
[--C-:B------:R-:W-:Y:S01]  /*0d80*/  DADD R34, -RZ, |R22|.reuse ;  /* 0x00000000ff227229 */ /* 0x100fe20000000516 */
[----:B------:R-:W-:Y:S01]  /*0d90*/  BSSY.RECONVERGENT B1, `(.L_x_1141) ;  /* 0x0000011000017945 */ /* 0x000fe20003800200 */
[C---:B------:R-:W-:Y:S01]  /*0da0*/  DSETP.NAN.AND P1, PT, R22.reuse, R22, PT ;  /* 0x000000161600722a */ /* 0x040fe20003f28000 */
[----:B------:R-:W-:Y:S01]  /*0db0*/  IMAD.MOV.U32 R52, RZ, RZ, 0x40000000 ;  /* 0x40000000ff347424 */ /* 0x000fe200078e00ff */
[----:B------:R-:W-:Y:S01]  /*0dc0*/  SEL R50, R50, 0x7ff00000, !P0 ;  /* 0x7ff0000032327807 */ /* 0x000fe20004000000 */
[C---:B------:R-:W-:Y:S01]  /*0dd0*/  DSETP.NEU.AND P2, PT, |R22|.reuse, +INF , PT ;  /* 0x7ff000001600742a */ /* 0x040fe20003f4d200 */
[----:B------:R-:W-:Y:S01]  /*0de0*/  LOP3.LUT R0, R29, 0x7ff00000, RZ, 0xc0, !PT ;  /* 0x7ff000001d007812 */ /* 0x000fe200078ec0ff */
[C---:B------:R-:W-:Y:S01]  /*0df0*/  DADD R28, R22.reuse, 3 ;  /* 0x40080000161c7429 */ /* 0x040fe20000000000 */
[----:B------:R-:W-:Y:S01]  /*0e00*/  FSEL R48, R30, R32, !P0 ;  /* 0x000000201e307208 */ /* 0x000fe20004000000 */
[C---:B------:R-:W-:Y:S01]  /*0e10*/  DSETP.NEU.AND P3, PT, R22.reuse, 1, PT ;  /* 0x3ff000001600742a */ /* 0x040fe20003f6d000 */
[----:B------:R-:W-:Y:S01]  /*0e20*/  ISETP.NE.AND P4, PT, R0, 0x7ff00000, PT ;  /* 0x7ff000000000780c */ /* 0x000fe20003f85270 */
[----:B------:R-:W-:Y:S01]  /*0e30*/  IMAD.MOV.U32 R30, RZ, RZ, R34 ;  /* 0x000000ffff1e7224 */ /* 0x000fe200078e0022 */
[----:B------:R-:W-:Y:S01]  /*0e40*/  FSEL R49, R31, R33, !P0 ;  /* 0x000000211f317208 */ /* 0x000fe20004000000 */
[----:B------:R-:W-:Y:S01]  /*0e50*/  DSETP.NEU.AND P0, PT, R22, RZ, PT ;  /* 0x000000ff1600722a */ /* 0x000fe20003f0d000 */
[----:B------:R-:W-:Y:S01]  /*0e60*/  IMAD.MOV.U32 R31, RZ, RZ, R35 ;  /* 0x000000ffff1f7224 */ /* 0x000fe200078e0023 */
[----:B------:R-:W-:-:S02]  /*0e70*/  MOV R0, 0xea0 ;  /* 0x00000ea000007802 */ /* 0x000fc40000000f00 */
[----:B------:R-:W-:-:S10]  /*0e80*/  P2R R51, PR, RZ, 0x10 ;  /* 0x00000010ff337803 */ /* 0x000fd40000000000 */
[----:B------:R-:W-:Y:S05]  /*0e90*/  CALL.REL.NOINC `($_Z11plancktablePdS_S_idd$__internal_accurate_pow) ;  /* 0x0000001c00a47944 */ /* 0x000fea0003c00000 */
[----:B------:R-:W-:Y:S05]  /*0ea0*/  BSYNC.RECONVERGENT B1 ;  /* 0x0000000000017941 */ /* 0x000fea0003800200 */
.L_x_1141:
[----:B------:R-:W-:Y:S01]  /*0eb0*/  P2R R30, PR, RZ, 0x20 ;  /* 0x00000020ff1e7803 */ /* 0x000fe20000000000 */
[----:B------:R-:W-:Y:S01]  /*0ec0*/  IMAD.MOV.U32 R54, RZ, RZ, 0x0 ;  /* 0x00000000ff367424 */ /* 0x000fe200078e00ff */
[----:B------:R-:W-:Y:S01]  /*0ed0*/  ISETP.NE.AND P4, PT, R13, RZ, PT ;  /* 0x000000ff0d00720c */ /* 0x000fe20003f85270 */
[----:B------:R-:W-:Y:S01]  /*0ee0*/  IMAD.MOV.U32 R55, RZ, RZ, 0x3ff00000 ;  /* 0x3ff00000ff377424 */ /* 0x000fe200078e00ff */
[----:B------:R-:W-:Y:S02]  /*0ef0*/  ISETP.NE.AND P5, PT, R6, RZ, PT ;  /* 0x000000ff0600720c */ /* 0x000fe40003fa5270 */
[----:B------:R-:W-:Y:S02]  /*0f00*/  CS2R R56, SRZ ;  /* 0x0000000000387805 */ /* 0x000fe4000001ff00 */
[----:B------:R-:W-:Y:S02]  /*0f10*/  P2R R6, PR, RZ, 0x8 ;  /* 0x00000008ff067803 */ /* 0x000fe40000000000 */
[----:B------:R-:W-:-:S02]  /*0f20*/  ISETP.NE.AND P3, PT, R7, RZ, PT ;  /* 0x000000ff0700720c */ /* 0x000fc40003f65270 */
[----:B------:R-:W-:Y:S02]  /*0f30*/  FSEL R35, R14, RZ, P5 ;  /* 0x000000ff0e237208 */ /* 0x000fe40002800000 */
[----:B------:R-:W-:Y:S01]  /*0f40*/  FSEL R0, R15, RZ, P5 ;  /* 0x000000ff0f007208 */ /* 0x000fe20002800000 */
[----:B------:R-:W-:Y:S01]  /*0f50*/  DADD R14, R22, 2 ;  /* 0x40000000160e7429 */ /* 0x000fe20000000000 */
[----:B------:R-:W-:Y:S02]  /*0f60*/  FSEL R37, R25, R10, !P5 ;  /* 0x0000000a19257208 */ /* 0x000fe40006800000 */
[----:B------:R-:W-:Y:S02]  /*0f70*/  FSEL R9, R9, RZ, P5 ;  /* 0x000000ff09097208 */ /* 0x000fe40002800000 */
[----:B------:R-:W-:Y:S02]  /*0f80*/  FSEL R7, R18, R35, P3 ;  /* 0x0000002312077208 */ /* 0x000fe40001800000 */
[----:B------:R-:W-:-:S02]  /*0f90*/  FSEL R18, R19, R0, P3 ;  /* 0x0000000013127208 */ /* 0x000fc40001800000 */
[----:B------:R-:W-:Y:S02]  /*0fa0*/  @P6 FSEL R12, R21, R37, P3 ;  /* 0x00000025150c6208 */ /* 0x000fe40001800000 */
[----:B------:R-:W-:Y:S02]  /*0fb0*/  FSEL R20, R20, R9, P3 ;  /* 0x0000000914147208 */ /* 0x000fe40001800000 */
[----:B------:R-:W-:Y:S02]  /*0fc0*/  ISETP.NE.AND P3, PT, R6, RZ, PT ;  /* 0x000000ff0600720c */ /* 0x000fe40003f65270 */
[----:B------:R-:W-:Y:S01]  /*0fd0*/  @!P4 FSEL R35, R7, RZ, P6 ;  /* 0x000000ff0723c208 */ /* 0x000fe20003000000 */
[----:B------:R-:W-:Y:S01]  /*0fe0*/  DADD R6, R22, 2 ;  /* 0x4000000016067429 */ /* 0x000fe20000000000 */
[----:B------:R-:W-:Y:S02]  /*0ff0*/  @!P4 FSEL R0, R18, +QNAN , P6 ;  /* 0x7ff000001200c808 */ /* 0x000fe40003000000 */
[----:B------:R-:W-:-:S02]  /*1000*/  FSEL R13, R32, RZ, P0 ;  /* 0x000000ff200d7208 */ /* 0x000fc40000000000 */
[----:B------:R-:W-:Y:S02]  /*1010*/  FSEL R33, R33, RZ, P0 ;  /* 0x000000ff21217208 */ /* 0x000fe40000000000 */
[----:B------:R-:W-:Y:S02]  /*1020*/  FSEL R49, R23, R49, !P0 ;  /* 0x0000003117317208 */ /* 0x000fe40004000000 */
[----:B------:R-:W-:Y:S02]  /*1030*/  FSEL R31, R48, RZ, P0 ;  /* 0x000000ff301f7208 */ /* 0x000fe40000000000 */
[----:B------:R-:W-:Y:S02]  /*1040*/  LOP3.LUT R6, R7, 0x7ff00000, RZ, 0xc0, !PT ;  /* 0x7ff0000007067812 */ /* 0x000fe400078ec0ff */
[----:B------:R-:W-:Y:S02]  /*1050*/  FSEL R7, R14, R13, P1 ;  /* 0x0000000d0e077208 */ /* 0x000fe40000800000 */
[----:B------:R-:W-:Y:S01]  /*1060*/  ISETP.NE.AND P4, PT, R6, 0x7ff00000, PT ;  /* 0x7ff000000600780c */ /* 0x000fe20003f85270 */
[----:B------:R-:W-:Y:S01]  /*1070*/  IMAD.MOV.U32 R6, RZ, RZ, R35 ;  /* 0x000000ffff067224 */ /* 0x000fe200078e0023 */
[----:B------:R-:W-:-:S02]  /*1080*/  FSEL R14, R15, R33, P1 ;  /* 0x000000210f0e7208 */ /* 0x000fc40000800000 */
[----:B------:R-:W-:Y:S02]  /*1090*/  ISETP.NE.AND P0, PT, R8, RZ, PT ;  /* 0x000000ff0800720c */ /* 0x000fe40003f05270 */
[----:B------:R-:W-:Y:S02]  /*10a0*/  FSEL R8, R28, R31, P1 ;  /* 0x0000001f1c087208 */ /* 0x000fe40000800000 */
[----:B------:R-:W-:Y:S02]  /*10b0*/  @P2 FSEL R50, R29, R49, P1 ;  /* 0x000000311d322208 */ /* 0x000fe40000800000 */
[----:B------:R-:W-:-:S03]  /*10c0*/  ISETP.NE.AND P5, PT, R30, RZ, PT ;  /* 0x000000ff1e00720c */ /* 0x000fc60003fa5270 */
[----:B------:R-:W-:Y:S01]  /*10d0*/  @!P4 FSEL R13, R7, RZ, P2 ;  /* 0x000000ff070dc208 */ /* 0x000fe20001000000 */
[----:B------:R-:W-:Y:S01]  /*10e0*/  IMAD.MOV.U32 R7, RZ, RZ, R0 ;  /* 0x000000ffff077224 */ /* 0x000fe200078e0000 */
[----:B------:R-:W-:Y:S02]  /*10f0*/  @!P4 FSEL R33, R14, +QNAN , P2 ;  /* 0x7ff000000e21c808 */ /* 0x000fe40001000000 */
[----:B------:R-:W-:Y:S01]  /*1100*/  ISETP.NE.AND P4, PT, R51, RZ, PT ;  /* 0x000000ff3300720c */ /* 0x000fe20003f85270 */
[----:B------:R-:W-:Y:S01]  /*1110*/  IMAD.MOV.U32 R14, RZ, RZ, R13 ;  /* 0x000000ffff0e7224 */ /* 0x000fe200078e000d */
[----:B------:R-:W-:Y:S01]  /*1120*/  @!P0 FSEL R9, R20, RZ, P6 ;  /* 0x000000ff14098208 */ /* 0x000fe20003000000 */
[----:B------:R-:W-:Y:S01]  /*1130*/  IMAD.MOV.U32 R15, RZ, RZ, R33 ;  /* 0x000000ffff0f7224 */ /* 0x000fe200078e0021 */
[----:B------:R-:W-:Y:S01]  /*1140*/  DMUL R6, R6, 3 ;  /* 0x4008000006067828 */ /* 0x000fe20000000000 */
[----:B------:R-:W-:Y:S01]  /*1150*/  FSEL R0, R12, R37, !P0 ;  /* 0x000000250c007208 */ /* 0x000fe20004000000 */
[----:B------:R-:W-:Y:S01]  /*1160*/  DMUL R12, R22, 6 ;  /* 0x40180000160c7828 */ /* 0x000fe20000000000 */
[----:B------:R-:W-:-:S02]  /*1170*/  FSEL R50, R50, R49, !P4 ;  /* 0x0000003132327208 */ /* 0x000fc40006000000 */
[----:B------:R-:W-:Y:S02]  /*1180*/  DMUL R14, R14, 3 ;  /* 0x400800000e0e7828 */ /* 0x000fe40000000000 */
[----:B------:R-:W-:Y:S02]  /*1190*/  FSEL R29, R50, 1.875, P3 ;  /* 0x3ff00000321d7808 */ /* 0x000fe40001800000 */
[----:B------:R-:W-:Y:S02]  /*11a0*/  @!P4 FSEL R31, R8, RZ, P2 ;  /* 0x000000ff081fc208 */ /* 0x000fe40001000000 */
[----:B------:R-:W-:Y:S02]  /*11b0*/  FSEL R18, R6, RZ, P5 ;  /* 0x000000ff06127208 */ /* 0x000fe40002800000 */
[----:B------:R-:W-:Y:S02]  /*11c0*/  FSEL R19, R7, 2.125, P5 ;  /* 0x4008000007137808 */ /* 0x000fe40002800000 */
[----:B------:R-:W-:-:S02]  /*11d0*/  FSEL R20, R14, RZ, P3 ;  /* 0x000000ff0e147208 */ /* 0x000fc40001800000 */
[----:B------:R-:W-:Y:S02]  /*11e0*/  FSEL R21, R15, 2.125, P3 ;  /* 0x400800000f157808 */ /* 0x000fe40001800000 */
[----:B------:R-:W-:Y:S02]  /*11f0*/  FSEL R14, R9, RZ, P5 ;  /* 0x000000ff090e7208 */ /* 0x000fe40002800000 */
[----:B------:R-:W-:Y:S02]  /*1200*/  FSEL R15, R0, 1.875, P5 ;  /* 0x3ff00000000f7808 */ /* 0x000fe40002800000 */
[----:B------:R-:W-:-:S07]  /*1210*/  FSEL R28, R31, RZ, P3 ;  /* 0x000000ff1f1c7208 */ /* 0x000fce0001800000 */
.L_x_1163:
[----:B------:R-:W-:Y:S01]  /*1220*/  DMUL R8, R24, -R54 ;  /* 0x8000003618087228 */ /* 0x000fe20000000000 */
[----:B------:R-:W-:Y:S01]  /*1230*/  IMAD.MOV.U32 R62, RZ, RZ, 0x652b82fe ;  /* 0x652b82feff3e7424 */ /* 0x000fe200078e00ff */
[----:B------:R-:W-:Y:S01]  /*1240*/  MOV R61, 0x3fe62e42 ;  /* 0x3fe62e42003d7802 */ /* 0x000fe20000000f00 */
[----:B------:R-:W-:Y:S01]  /*1250*/  IMAD.MOV.U32 R63, RZ, RZ, 0x3ff71547 ;  /* 0x3ff71547ff3f7424 */ /* 0x000fe200078e00ff */
[----:B------:R-:W-:Y:S01]  /*1260*/  BSSY.RECONVERGENT B1, `(.L_x_1142) ;  /* 0x0000037000017945 */ /* 0x000fe20003800200 */
[----:B------:R-:W-:Y:S02]  /*1270*/  IMAD.MOV.U32 R60, RZ, RZ, -0x105c611 ;  /* 0xfefa39efff3c7424 */ /* 0x000fe400078e00ff */
[----:B------:R-:W-:Y:S02]  /*1280*/  IMAD.MOV.U32 R30, RZ, RZ, 0x3b39803f ;  /* 0x3b39803fff1e7424 */ /* 0x000fe400078e00ff */
[----:B------:R-:W-:Y:S01]  /*1290*/  DFMA R6, R8, R62, 6.75539944105574400000e+15 ;  /* 0x433800000806742b */ /* 0x000fe2000000003e */
[----:B------:R-:W-:Y:S01]  /*12a0*/  IMAD.MOV.U32 R31, RZ, RZ, 0x3c7abc9e ;  /* 0x3c7abc9eff1f7424 */ /* 0x000fe200078e00ff */
[----:B------:R-:W-:Y:S01]  /*12b0*/  FSETP.GEU.AND P0, PT, |R9|, 4.1917929649353027344, PT ;  /* 0x4086232b0900780b */ /* 0x000fe20003f0e200 */
[----:B------:R-:W-:-:S02]  /*12c0*/  IMAD.MOV.U32 R34, RZ, RZ, -0x35dec16 ;  /* 0xfca213eaff227424 */ /* 0x000fc400078e00ff */
[----:B------:R-:W-:Y:S02]  /*12d0*/  IMAD.MOV.U32 R35, RZ, RZ, 0x3e928af3 ;  /* 0x3e928af3ff237424 */ /* 0x000fe400078e00ff */
[----:B------:R-:W-:Y:S01]  /*12e0*/  IMAD.MOV.U32 R36, RZ, RZ, 0x62401315 ;  /* 0x62401315ff247424 */ /* 0x000fe200078e00ff */
[----:B------:R-:W-:Y:S01]  /*12f0*/  DADD R50, R6, -6.75539944105574400000e+15 ;  /* 0xc338000006327429 */ /* 0x000fe20000000000 */
[----:B------:R-:W-:Y:S02]  /*1300*/  IMAD.MOV.U32 R37, RZ, RZ, 0x3ec71dee ;  /* 0x3ec71deeff257424 */ /* 0x000fe400078e00ff */
[----:B------:R-:W-:Y:S02]  /*1310*/  IMAD.MOV.U32 R48, RZ, RZ, 0x55555511 ;  /* 0x55555511ff307424 */ /* 0x000fe400078e00ff */
[----:B------:R-:W-:Y:S02]  /*1320*/  IMAD.MOV.U32 R49, RZ, RZ, 0x3fc55555 ;  /* 0x3fc55555ff317424 */ /* 0x000fe400078e00ff */
[----:B------:R-:W-:Y:S01]  /*1330*/  IMAD.MOV.U32 R52, RZ, RZ, 0xb ;  /* 0x0000000bff347424 */ /* 0x000fe200078e00ff */
[----:B------:R-:W-:Y:S01]  /*1340*/  DFMA R32, R50, -R60, R8 ;  /* 0x8000003c3220722b */ /* 0x000fe20000000008 */
[----:B------:R-:W-:-:S07]  /*1350*/  IMAD.MOV.U32 R53, RZ, RZ, 0x3fe00000 ;  /* 0x3fe00000ff357424 */ /* 0x000fce00078e00ff */
[----:B------:R-:W-:Y:S01]  /*1360*/  DFMA R50, R50, -R30, R32 ;  /* 0x8000001e3232722b */ /* 0x000fe20000000020 */
[----:B------:R-:W-:Y:S02]  /*1370*/  IMAD.MOV.U32 R32, RZ, RZ, 0x69ce2bdf ;  /* 0x69ce2bdfff207424 */ /* 0x000fe400078e00ff */
[----:B------:R-:W-:-:S06]  /*1380*/  IMAD.MOV.U32 R33, RZ, RZ, 0x3e5ade15 ;  /* 0x3e5ade15ff217424 */ /* 0x000fcc00078e00ff */
[----:B------:R-:W-:-:S08]  /*1390*/  DFMA R38, R50, R32, R34 ;  /* 0x000000203226722b */ /* 0x000fd00000000022 */
[----:B------:R-:W-:Y:S01]  /*13a0*/  DFMA R40, R50, R38, R36 ;  /* 0x000000263228722b */ /* 0x000fe20000000024 */
[----:B------:R-:W-:Y:S02]  /*13b0*/  IMAD.MOV.U32 R38, RZ, RZ, 0x7c89eb71 ;  /* 0x7c89eb71ff267424 */ /* 0x000fe400078e00ff */
[----:B------:R-:W-:-:S06]  /*13c0*/  IMAD.MOV.U32 R39, RZ, RZ, 0x3efa0199 ;  /* 0x3efa0199ff277424 */ /* 0x000fcc00078e00ff */
[----:B------:R-:W-:Y:S01]  /*13d0*/  DFMA R42, R50, R40, R38 ;  /* 0x00000028322a722b */ /* 0x000fe20000000026 */
[----:B------:R-:W-:Y:S02]  /*13e0*/  IMAD.MOV.U32 R40, RZ, RZ, 0x14761f65 ;  /* 0x14761f65ff287424 */ /* 0x000fe400078e00ff */
[----:B------:R-:W-:-:S06]  /*13f0*/  IMAD.MOV.U32 R41, RZ, RZ, 0x3f2a01a0 ;  /* 0x3f2a01a0ff297424 */ /* 0x000fcc00078e00ff */
[----:B------:R-:W-:Y:S01]  /*1400*/  DFMA R44, R50, R42, R40 ;  /* 0x0000002a322c722b */ /* 0x000fe20000000028 */
[----:B------:R-:W-:Y:S01]  /*1410*/  IMAD.MOV.U32 R42, RZ, RZ, 0x1852b7af ;  /* 0x1852b7afff2a7424 */ /* 0x000fe200078e00ff */
[----:B------:R-:W-:-:S06]  /*1420*/  MOV R43, 0x3f56c16c ;  /* 0x3f56c16c002b7802 */ /* 0x000fcc0000000f00 */
[----:B------:R-:W-:Y:S01]  /*1430*/  DFMA R46, R50, R44, R42 ;  /* 0x0000002c322e722b */ /* 0x000fe2000000002a */
[----:B------:R-:W-:Y:S02]  /*1440*/  IMAD.MOV.U32 R44, RZ, RZ, 0x11122322 ;  /* 0x11122322ff2c7424 */ /* 0x000fe400078e00ff */
[----:B------:R-:W-:-:S06]  /*1450*/  IMAD.MOV.U32 R45, RZ, RZ, 0x3f811111 ;  /* 0x3f811111ff2d7424 */ /* 0x000fcc00078e00ff */
[----:B------:R-:W-:Y:S01]  /*1460*/  DFMA R58, R50, R46, R44 ;  /* 0x0000002e323a722b */ /* 0x000fe2000000002c */
[----:B------:R-:W-:Y:S02]  /*1470*/  IMAD.MOV.U32 R46, RZ, RZ, 0x555502a1 ;  /* 0x555502a1ff2e7424 */ /* 0x000fe400078e00ff */
[----:B------:R-:W-:-:S06]  /*1480*/  IMAD.MOV.U32 R47, RZ, RZ, 0x3fa55555 ;  /* 0x3fa55555ff2f7424 */ /* 0x000fcc00078e00ff */
[----:B------:R-:W-:-:S08]  /*1490*/  DFMA R58, R50, R58, R46 ;  /* 0x0000003a323a722b */ /* 0x000fd0000000002e */
[----:B------:R-:W-:-:S08]  /*14a0*/  DFMA R58, R50, R58, R48 ;  /* 0x0000003a323a722b */ /* 0x000fd00000000030 */
[----:B------:R-:W-:-:S08]  /*14b0*/  DFMA R58, R50, R58, R52 ;  /* 0x0000003a323a722b */ /* 0x000fd00000000034 */
[----:B------:R-:W-:-:S08]  /*14c0*/  DFMA R58, R50, R58, 1 ;  /* 0x3ff00000323a742b */ /* 0x000fd0000000003a */
[----:B------:R-:W-:-:S10]  /*14d0*/  DFMA R58, R50, R58, 1 ;  /* 0x3ff00000323a742b */ /* 0x000fd4000000003a */
[----:B------:R-:W-:Y:S02]  /*14e0*/  IMAD R51, R6, 0x100000, R59 ;  /* 0x0010000006337824 */ /* 0x000fe400078e023b */
[----:B------:R-:W-:Y:S01]  /*14f0*/  IMAD.MOV.U32 R50, RZ, RZ, R58 ;  /* 0x000000ffff327224 */ /* 0x000fe200078e003a */
[----:B------:R-:W-:Y:S06]  /*1500*/  @!P0 BRA `(.L_x_1143) ;  /* 0x0000000000308947 */ /* 0x000fec0003800000 */
[----:B------:R-:W-:Y:S01]  /*1510*/  FSETP.GEU.AND P1, PT, |R9|, 4.2275390625, PT ;  /* 0x408748000900780b */ /* 0x000fe20003f2e200 */
[C---:B------:R-:W-:Y:S02]  /*1520*/  DSETP.GEU.AND P0, PT, R8.reuse, RZ, PT ;  /* 0x000000ff0800722a */ /* 0x040fe40003f0e000 */
[----:B------:R-:W-:-:S10]  /*1530*/  DADD R8, R8, +INF ;  /* 0x7ff0000008087429 */ /* 0x000fd40000000000 */
[----:B------:R-:W-:Y:S02]  /*1540*/  @!P1 LEA.HI R0, R6, R6, RZ, 0x1 ;  /* 0x0000000606009211 */ /* 0x000fe400078f08ff */
[----:B------:R-:W-:Y:S02]  /*1550*/  FSEL R50, R8, RZ, P0 ;  /* 0x000000ff08327208 */ /* 0x000fe40000000000 */
[----:B------:R-:W-:Y:S02]  /*1560*/  @!P1 SHF.R.S32.HI R0, RZ, 0x1, R0 ;  /* 0x00000001ff009819 */ /* 0x000fe40000011400 */
[----:B------:R-:W-:-:S03]  /*1570*/  FSEL R51, R9, RZ, P0 ;  /* 0x000000ff09337208 */ /* 0x000fc60000000000 */
[----:B------:R-:W-:Y:S02]  /*1580*/  @!P1 IMAD.IADD R6, R6, 0x1, -R0 ;  /* 0x0000000106069824 */ /* 0x000fe400078e0a00 */
[----:B------:R-:W-:-:S03]  /*1590*/  @!P1 IMAD R59, R0, 0x100000, R59 ;  /* 0x00100000003b9824 */ /* 0x000fc600078e023b */
[----:B------:R-:W-:Y:S02]  /*15a0*/  @!P1 LEA R7, R6, 0x3ff00000, 0x14 ;  /* 0x3ff0000006079811 */ /* 0x000fe400078ea0ff */
[----:B------:R-:W-:-:S06]  /*15b0*/  @!P1 MOV R6, RZ ;  /* 0x000000ff00069202 */ /* 0x000fcc0000000f00 */
[----:B------:R-:W-:-:S11]  /*15c0*/  @!P1 DMUL R50, R58, R6 ;  /* 0x000000063a329228 */ /* 0x000fd60000000000 */
.L_x_1143:
[----:B------:R-:W-:Y:S05]  /*15d0*/  BSYNC.RECONVERGENT B1 ;  /* 0x0000000000017941 */ /* 0x000fea0003800200 */
.L_x_1142:
[----:B------:R-:W-:Y:S01]  /*15e0*/  DMUL R6, R22, -R54 ;  /* 0x8000003616067228 */ /* 0x000fe20000000000 */
[----:B------:R-:W-:Y:S07]  /*15f0*/  BSSY.RECONVERGENT B1, `(.L_x_1144) ;  /* 0x0000022000017945 */ /* 0x000fee0003800200 */
[----:B------:R-:W-:Y:S02]  /*1600*/  DFMA R62, R6, R62, 6.75539944105574400000e+15 ;  /* 0x43380000063e742b */ /* 0x000fe4000000003e */
[----:B------:R-:W-:-:S06]  /*1610*/  FSETP.GEU.AND P0, PT, |R7|, 4.1917929649353027344, PT ;  /* 0x4086232b0700780b */ /* 0x000fcc0003f0e200 */
[----:B------:R-:W-:-:S08]  /*1620*/  DADD R8, R62, -6.75539944105574400000e+15 ;  /* 0xc33800003e087429 */ /* 0x000fd00000000000 */
[----:B------:R-:W-:-:S08]  /*1630*/  DFMA R60, R8, -R60, R6 ;  /* 0x8000003c083c722b */ /* 0x000fd00000000006 */
[----:B------:R-:W-:Y:S01]  /*1640*/  DFMA R60, R8, -R30, R60 ;  /* 0x8000001e083c722b */ /* 0x000fe2000000003c */
[----:B------:R-:W-:-:S07]  /*1650*/  IMAD.MOV.U32 R30, RZ, RZ, R54 ;  /* 0x000000ffff1e7224 */ /* 0x000fce00078e0036 */
[----:B------:R-:W-:-:S08]  /*1660*/  DFMA R32, R60, R32, R34 ;  /* 0x000000203c20722b */ /* 0x000fd00000000022 */
        /* <DEDUP_REMOVED lines=26> */
.L_x_1145:
[----:B------:R-:W-:Y:S05]  /*1810*/  BSYNC.RECONVERGENT B1 ;  /* 0x0000000000017941 */ /* 0x000fea0003800200 */
.L_x_1144:
[----:B------:R-:W-:Y:S01]  /*1820*/  BSSY.RECONVERGENT B1, `(.L_x_1146) ;  /* 0x0000005000017945 */ /* 0x000fe20003800200 */
[----:B------:R-:W-:Y:S01]  /*1830*/  IMAD.MOV.U32 R31, RZ, RZ, R55 ;  /* 0x000000ffff1f7224 */ /* 0x000fe200078e0037 */
[----:B------:R-:W-:Y:S01]  /*1840*/  MOV R0, 0x1870 ;  /* 0x0000187000007802 */ /* 0x000fe20000000f00 */
[----:B------:R-:W-:-:S07]  /*1850*/  IMAD.MOV.U32 R52, RZ, RZ, 0x40000000 ;  /* 0x40000000ff347424 */ /* 0x000fce00078e00ff */
[----:B------:R-:W-:Y:S05]  /*1860*/  CALL.REL.NOINC `($_Z11plancktablePdS_S_idd$__internal_accurate_pow) ;  /* 0x0000001400307944 */ /* 0x000fea0003c00000 */
[----:B------:R-:W-:Y:S05]  /*1870*/  BSYNC.RECONVERGENT B1 ;  /* 0x0000000000017941 */ /* 0x000fea0003800200 */
.L_x_1146:
[----:B------:R-:W-:Y:S01]  /*1880*/  ISETP.NE.AND P1, PT, R11, RZ, PT ;  /* 0x000000ff0b00720c */ /* 0x000fe20003f25270 */
[----:B------:R-:W-:Y:S01]  /*1890*/  BSSY.RECONVERGENT B1, `(.L_x_1147) ;  /* 0x0000009000017945 */ /* 0x000fe20003800200 */
[----:B------:R-:W-:Y:S01]  /*18a0*/  ISETP.GE.AND P0, PT, R55, RZ, PT ;  /* 0x000000ff3700720c */ /* 0x000fe20003f06270 */
[----:B------:R-:W-:Y:S01]  /*18b0*/  IMAD.MOV.U32 R30, RZ, RZ, R54 ;  /* 0x000000ffff1e7224 */ /* 0x000fe200078e0036 */
[----:B------:R-:W-:Y:S01]  /*18c0*/  FSEL R8, R32, RZ, P1 ;  /* 0x000000ff20087208 */ /* 0x000fe20000800000 */
[----:B------:R-:W-:Y:S01]  /*18d0*/  IMAD.MOV.U32 R31, RZ, RZ, R55 ;  /* 0x000000ffff1f7224 */ /* 0x000fe200078e0037 */
[----:B------:R-:W-:Y:S01]  /*18e0*/  FSEL R9, R33, 1.875, P1 ;  /* 0x3ff0000021097808 */ /* 0x000fe20000800000 */
[----:B------:R-:W-:Y:S01]  /*18f0*/  IMAD.MOV.U32 R52, RZ, RZ, 0x40080000 ;  /* 0x40080000ff347424 */ /* 0x000fe200078e00ff */
[----:B------:R-:W-:-:S07]  /*1900*/  MOV R0, 0x1920 ;  /* 0x0000192000007802 */ /* 0x000fce0000000f00 */
[----:B------:R-:W-:Y:S05]  /*1910*/  CALL.REL.NOINC `($_Z11plancktablePdS_S_idd$__internal_accurate_pow) ;  /* 0x0000001400047944 */ /* 0x000fea0003c00000 */
[----:B------:R-:W-:Y:S05]  /*1920*/  BSYNC.RECONVERGENT B1 ;  /* 0x0000000000017941 */ /* 0x000fea0003800200 */
.L_x_1147:
[----:B------:R-:W-:Y:S01]  /*1930*/  DADD R6, -RZ, -R32 ;  /* 0x00000000ff067229 */ /* 0x000fe20000000920 */
[----:B------:R-:W-:Y:S01]  /*1940*/  BSSY.RECONVERGENT B1, `(.L_x_1148) ;  /* 0x000000a000017945 */ /* 0x000fe20003800200 */
[----:B------:R-:W-:Y:S01]  /*1950*/  MOV R30, R54 ;  /* 0x00000036001e7202 */ /* 0x000fe20000000f00 */
[----:B------:R-:W-:Y:S01]  /*1960*/  IMAD.MOV.U32 R31, RZ, RZ, R55 ;  /* 0x000000ffff1f7224 */ /* 0x000fe200078e0037 */
[----:B------:R-:W-:Y:S01]  /*1970*/  MOV R0, 0x19e0 ;  /* 0x000019e000007802 */ /* 0x000fe20000000f00 */
[----:B------:R-:W-:-:S05]  /*1980*/  IMAD.MOV.U32 R52, RZ, RZ, 0x40100000 ;  /* 0x40100000ff347424 */ /* 0x000fca00078e00ff */
[----:B------:R-:W-:Y:S02]  /*1990*/  FSEL R6, R6, R32, !P0 ;  /* 0x0000002006067208 */ /* 0x000fe40004000000 */
[----:B------:R-:W-:Y:S02]  /*19a0*/  FSEL R7, R7, R33, !P0 ;  /* 0x0000002107077208 */ /* 0x000fe40004000000 */
[----:B------:R-:W-:Y:S02]  /*19b0*/  FSEL R6, R6, RZ, P1 ;  /* 0x000000ff06067208 */ /* 0x000fe40000800000 */
[----:B------:R-:W-:-:S07]  /*19c0*/  FSEL R7, R7, 1.875, P1 ;  /* 0x3ff0000007077808 */ /* 0x000fce0000800000 */
[----:B------:R-:W-:Y:S05]  /*19d0*/  CALL.REL.NOINC `($_Z11plancktablePdS_S_idd$__internal_accurate_pow) ;  /* 0x0000001000d47944 */ /* 0x000fea0003c00000 */
[----:B------:R-:W-:Y:S05]  /*19e0*/  BSYNC.RECONVERGENT B1 ;  /* 0x0000000000017941 */ /* 0x000fea0003800200 */
.L_x_1148:
[----:B------:R-:W0:Y:S01]  /*19f0*/  MUFU.RCP64H R31, R33 ;  /* 0x00000021001f7308 */ /* 0x000e220000001800 */
[----:B------:R-:W-:Y:S01]  /*1a00*/  IMAD.MOV.U32 R34, RZ, RZ, R32 ;  /* 0x000000ffff227224 */ /* 0x000fe200078e0020 */
[----:B------:R-:W-:Y:S01]  /*1a10*/  BSSY.RECONVERGENT B2, `(.L_x_1149) ;  /* 0x0000016000027945 */ /* 0x000fe20003800200 */
[----:B------:R-:W-:Y:S02]  /*1a20*/  IMAD.MOV.U32 R35, RZ, RZ, R33 ;  /* 0x000000ffff237224 */ /* 0x000fe400078e0021 */
[----:B------:R-:W-:-:S06]  /*1a30*/  IMAD.MOV.U32 R30, RZ, RZ, 0x1 ;  /* 0x00000001ff1e7424 */ /* 0x000fcc00078e00ff */
[----:B0-----:R-:W-:-:S08]  /*1a40*/  DFMA R36, -R34, R30, 1 ;  /* 0x3ff000002224742b */ /* 0x001fd0000000011e */
[----:B------:R-:W-:-:S08]  /*1a50*/  DFMA R36, R36, R36, R36 ;  /* 0x000000242424722b */ /* 0x000fd00000000024 */
[----:B------:R-:W-:-:S08]  /*1a60*/  DFMA R36, R30, R36, R30 ;  /* 0x000000241e24722b */ /* 0x000fd0000000001e */
[----:B------:R-:W-:-:S08]  /*1a70*/  DFMA R30, -R34, R36, 1 ;  /* 0x3ff00000221e742b */ /* 0x000fd00000000124 */
[----:B------:R-:W-:-:S08]  /*1a80*/  DFMA R30, R36, R30, R36 ;  /* 0x0000001e241e722b */ /* 0x000fd00000000024 */
[----:B------:R-:W-:-:S08]  /*1a90*/  DMUL R36, R30, 6 ;  /* 0x401800001e247828 */ /* 0x000fd00000000000 */
[----:B------:R-:W-:-:S08]  /*1aa0*/  DFMA R38, -R34, R36, 6 ;  /* 0x401800002226742b */ /* 0x000fd00000000124 */
[----:B------:R-:W-:-:S10]  /*1ab0*/  DFMA R30, R30, R38, R36 ;  /* 0x000000261e1e722b */ /* 0x000fd40000000024 */
[----:B------:R-:W-:-:S05]  /*1ac0*/  FFMA R0, RZ, R33, R31 ;  /* 0x00000021ff007223 */ /* 0x000fca000000001f */
[----:B------:R-:W-:-:S13]  /*1ad0*/  FSETP.GT.AND P0, PT, |R0|, 1.469367938527859385e-39, PT ;  /* 0x001000000000780b */ /* 0x000fda0003f04200 */
[----:B------:R-:W-:Y:S05]  /*1ae0*/  @P0 BRA `(.L_x_1150) ;  /* 0x0000000000200947 */ /* 0x000fea0003800000 */
[----:B------:R-:W-:Y:S01]  /*1af0*/  IMAD.MOV.U32 R33, RZ, RZ, R34 ;  /* 0x000000ffff217224 */ /* 0x000fe200078e0022 */
[----:B------:R-:W-:Y:S01]  /*1b00*/  MOV R0, 0x1b50 ;  /* 0x00001b5000007802 */ /* 0x000fe20000000f00 */
[----:B------:R-:W-:Y:S02]  /*1b10*/  IMAD.MOV.U32 R32, RZ, RZ, R35 ;  /* 0x000000ffff207224 */ /* 0x000fe400078e0023 */
[----:B------:R-:W-:Y:S02]  /*1b20*/  IMAD.MOV.U32 R34, RZ, RZ, RZ ;  /* 0x000000ffff227224 */ /* 0x000fe400078e00ff */
[----:B------:R-:W-:-:S07]  /*1b30*/  IMAD.MOV.U32 R35, RZ, RZ, 0x40180000 ;  /* 0x40180000ff237424 */ /* 0x000fce00078e00ff */
[----:B------:R-:W-:Y:S05]  /*1b40*/  CALL.REL.NOINC `($__internal_26_$__cuda_sm20_div_rn_f64_full) ;  /* 0x0000000c00047944 */ /* 0x000fea0003c00000 */
[----:B------:R-:W-:Y:S02]  /*1b50*/  IMAD.MOV.U32 R30, RZ, RZ, R58 ;  /* 0x000000ffff1e7224 */ /* 0x000fe400078e003a */
[----:B------:R-:W-:-:S07]  /*1b60*/  IMAD.MOV.U32 R31, RZ, RZ, R59 ;  /* 0x000000ffff1f7224 */ /* 0x000fce00078e003b */
.L_x_1150:
[----:B------:R-:W-:Y:S05]  /*1b70*/  BSYNC.RECONVERGENT B2 ;  /* 0x0000000000027941 */ /* 0x000fea0003800200 */
.L_x_1149:
[----:B------:R-:W0:Y:S01]  /*1b80*/  MUFU.RCP64H R33, R55 ;  /* 0x0000003700217308 */ /* 0x000e220000001800 */
[----:B------:R-:W-:Y:S01]  /*1b90*/  IMAD.MOV.U32 R32, RZ, RZ, 0x1 ;  /* 0x00000001ff207424 */ /* 0x000fe200078e00ff */
[----:B------:R-:W-:Y:S01]  /*1ba0*/  FSETP.GEU.AND P2, PT, |R29|, 6.5827683646048100446e-37, PT ;  /* 0x036000001d00780b */ /* 0x000fe20003f4e200 */
[----:B------:R-:W-:Y:S01]  /*1bb0*/  BSSY.RECONVERGENT B2, `(.L_x_1151) ;  /* 0x0000016000027945 */ /* 0x000fe20003800200 */
[----:B------:R-:W-:Y:S02]  /*1bc0*/  FSEL R46, R30, RZ, P1 ;  /* 0x000000ff1e2e7208 */ /* 0x000fe40000800000 */
[----:B------:R-:W-:Y:S01]  /*1bd0*/  FSEL R47, R31, 2.375, P1 ;  /* 0x401800001f2f7808 */ /* 0x000fe20000800000 */
        /* <DEDUP_REMOVED lines=16> */
[----:B------:R-:W-:Y:S05]  /*1ce0*/  CALL.REL.NOINC `($__internal_26_$__cuda_sm20_div_rn_f64_full) ;  /* 0x00000008009c7944 */ /* 0x000fea0003c00000 */
[----:B------:R-:W-:Y:S02]  /*1cf0*/  IMAD.MOV.U32 R44, RZ, RZ, R58 ;  /* 0x000000ffff2c7224 */ /* 0x000fe400078e003a */
[----:B------:R-:W-:-:S07]  /*1d00*/  IMAD.MOV.U32 R45, RZ, RZ, R59 ;  /* 0x000000ffff2d7224 */ /* 0x000fce00078e003b */
.L_x_1152:
[----:B------:R-:W-:Y:S05]  /*1d10*/  BSYNC.RECONVERGENT B2 ;  /* 0x0000000000027941 */ /* 0x000fea0003800200 */
.L_x_1151:
        /* <DEDUP_REMOVED lines=23> */
.L_x_1154:
[----:B------:R-:W-:Y:S05]  /*1e90*/  BSYNC.RECONVERGENT B2 ;  /* 0x0000000000027941 */ /* 0x000fea0003800200 */
.L_x_1153:
[----:B------:R-:W0:Y:S01]  /*1ea0*/  MUFU.RCP64H R33, R7 ;  /* 0x0000000700217308 */ /* 0x000e220000001800 */
[----:B------:R-:W-:Y:S01]  /*1eb0*/  MOV R32, 0x1 ;  /* 0x0000000100207802 */ /* 0x000fe20000000f00 */
[----:B------:R-:W-:Y:S01]  /*1ec0*/  BSSY.RECONVERGENT B2, `(.L_x_1155) ;  /* 0x0000016000027945 */ /* 0x000fe20003800200 */
[----:B------:R-:W-:Y:S01]  /*1ed0*/  FSETP.GEU.AND P1, PT, |R13|, 6.5827683646048100446e-37, PT ;  /* 0x036000000d00780b */ /* 0x000fe20003f2e200 */
[----:B------:R-:W-:-:S03]  /*1ee0*/  DADD R44, R30, R44 ;  /* 0x000000001e2c7229 */ /* 0x000fc6000000002c */
        /* <DEDUP_REMOVED lines=19> */
.L_x_1156:
[----:B------:R-:W-:Y:S05]  /*2020*/  BSYNC.RECONVERGENT B2 ;  /* 0x0000000000027941 */ /* 0x000fea0003800200 */
.L_x_1155:
[----:B------:R-:W0:Y:S01]  /*2030*/  MUFU.RCP64H R31, R7 ;  /* 0x00000007001f7308 */ /* 0x000e220000001800 */
[----:B------:R-:W-:Y:S01]  /*2040*/  IMAD.MOV.U32 R30, RZ, RZ, 0x1 ;  /* 0x00000001ff1e7424 */ /* 0x000fe200078e00ff */
[----:B------:R-:W-:Y:S01]  /*2050*/  DADD R44, R44, R32 ;  /* 0x000000002c2c7229 */ /* 0x000fe20000000020 */
[----:B------:R-:W-:Y:S01]  /*2060*/  FSETP.GEU.AND P1, PT, |R17|, 6.5827683646048100446e-37, PT ;  /* 0x036000001100780b */ /* 0x000fe20003f2e200 */
[----:B------:R-:W-:Y:S06]  /*2070*/  BSSY.RECONVERGENT B2, `(.L_x_1157) ;  /* 0x0000016000027945 */ /* 0x000fec0003800200 */
[----:B------:R-:W-:-:S02]  /*2080*/  DADD R44, R46, R44 ;  /* 0x000000002e2c7229 */ /* 0x000fc4000000002c */
[----:B0-----:R-:W-:-:S06]  /*2090*/  DFMA R34, -R6, R30, 1 ;  /* 0x3ff000000622742b */ /* 0x001fcc000000011e */
[----:B------:R-:W-:Y:S02]  /*20a0*/  DMUL R48, R44, R48 ;  /* 0x000000302c307228 */ /* 0x000fe40000000000 */
        /* <DEDUP_REMOVED lines=16> */
[----:B------:R-:W-:Y:S01]  /*21b0*/  IMAD.MOV.U32 R30, RZ, RZ, R58 ;  /* 0x000000ffff1e7224 */ /* 0x000fe200078e003a */
[----:B------:R-:W-:-:S07]  /*21c0*/  MOV R31, R59 ;  /* 0x0000003b001f7202 */ /* 0x000fce0000000f00 */
.L_x_1158:
[----:B------:R-:W-:Y:S05]  /*21d0*/  BSYNC.RECONVERGENT B2 ;  /* 0x0000000000027941 */ /* 0x000fea0003800200 */
.L_x_1157:
        /* <DEDUP_REMOVED lines=23> */
.L_x_1160:
[----:B------:R-:W-:Y:S05]  /*2350*/  BSYNC.RECONVERGENT B2 ;  /* 0x0000000000027941 */ /* 0x000fea0003800200 */
.L_x_1159:
        /* <DEDUP_REMOVED lines=21> */
[----:B------:R-:W-:Y:S01]  /*24b0*/  MOV R8, R58 ;  /* 0x0000003a00087202 */ /* 0x000fe20000000f00 */
[----:B------:R-:W-:-:S07]  /*24c0*/  IMAD.MOV.U32 R9, RZ, RZ, R59 ;  /* 0x000000ffff097224 */ /* 0x000fce00078e003b */
.L_x_1162:
[----:B------:R-:W-:Y:S05]  /*24d0*/  BSYNC.RECONVERGENT B2 ;  /* 0x0000000000027941 */ /* 0x000fea0003800200 */
.L_x_1161:
[----:B------:R-:W-:Y:S01]  /*24e0*/  DADD R6, R8, R6 ;  /* 0x0000000008067229 */ /* 0x000fe20000000006 */
[----:B------:R-:W-:Y:S01]  /*24f0*/  VIADD R11, R11, 0x1 ;  /* 0x000000010b0b7836 */ /* 0x000fe20000000000 */
[----:B------:R-:W-:-:S04]  /*2500*/  DADD R54, R54, 1 ;  /* 0x3ff0000036367429 */ /* 0x000fc80000000000 */
[----:B------:R-:W-:Y:S02]  /*2510*/  ISETP.NE.AND P0, PT, R11, 0x63, PT ;  /* 0x000000630b00780c */ /* 0x000fe40003f05270 */
[----:B------:R-:W-:-:S08]  /*2520*/  DADD R6, R6, R30 ;  /* 0x0000000006067229 */ /* 0x000fd0000000001e */
[----:B------:R-:W-:-:S08]  /*2530*/  DADD R6, R46, R6 ;  /* 0x000000002e067229 */ /* 0x000fd00000000006 */
[----:B------:R-:W-:-:S08]  /*2540*/  DFMA R6, R6, R50, -R48 ;  /* 0x000000320606722b */ /* 0x000fd00000000830 */
[----:B------:R-:W-:Y:S01]  /*2550*/  DFMA R56, R6, R2, R56 ;  /* 0x000000020638722b */ /* 0x000fe20000000038 */
[----:B------:R-:W-:Y:S10]  /*2560*/  @P0 BRA `(.L_x_1163) ;  /* 0xffffffec002c0947 */ /* 0x000ff4000383ffff */
[----:B------:R0:W-:Y:S02]  /*2570*/  STG.E.64 desc[UR4][R26.64], R56 ;  /* 0x000000381a007986 */ /* 0x0001e4000c101b04 */
.L_x_1128:
[----:B------:R-:W-:Y:S05]  /*2580*/  BSYNC.RECONVERGENT B0 ;  /* 0x0000000000007941 */ /* 0x000fea0003800200 */
.L_x_1127:
[----:B------:R-:W1:Y:S02]  /*2590*/  LDC.64 R2, c[0x0][0x390] ;  /* 0x0000e400ff027b82 */ /* 0x000e640000000a00 */
[----:B-1----:R-:W-:-:S06]  /*25a0*/  IMAD.WIDE R4, R4, 0x8, R2 ;  /* 0x0000000804047825 */ /* 0x002fcc00078e0202 */
[----:B------:R-:W2:Y:S01]  /*25b0*/  LDG.E.64 R4, desc[UR4][R4.64] ;  /* 0x0000000404047981 */ /* 0x000ea2000c1e1b00 */
[----:B------:R-:W-:Y:S01]  /*25c0*/  IMAD.MOV.U32 R2, RZ, RZ, 0x1 ;  /* 0x00000001ff027424 */ /* 0x000fe200078e00ff */
[----:B------:R-:W-:Y:S01]  /*25d0*/  FSETP.GEU.AND P1, PT, |R57|, 6.5827683646048100446e-37, PT ;  /* 0x036000003900780b */ /* 0x000fe20003f2e200 */
[----:B------:R-:W-:Y:S01]  /*25e0*/  BSSY.RECONVERGENT B0, `(.L_x_1164) ;  /* 0x0000015000007945 */ /* 0x000fe20003800200 */
[----:B--2---:R-:W1:Y:S03]  /*25f0*/  MUFU.RCP64H R3, R5 ;  /* 0x0000000500037308 */ /* 0x004e660000001800 */
        /* <DEDUP_REMOVED lines=16> */
[----:B0-----:R-:W-:Y:S05]  /*2700*/  CALL.REL.NOINC `($__internal_26_$__cuda_sm20_div_rn_f64_full) ;  /* 0x0000000000147944 */ /* 0x001fea0003c00000 */
[----:B------:R-:W-:Y:S02]  /*2710*/  IMAD.MOV.U32 R2, RZ, RZ, R58 ;  /* 0x000000ffff027224 */ /* 0x000fe400078e003a */
[----:B------:R-:W-:-:S07]  /*2720*/  IMAD.MOV.U32 R3, RZ, RZ, R59 ;  /* 0x000000ffff037224 */ /* 0x000fce00078e003b */
.L_x_1165:
[----:B------:R-:W-:Y:S05]  /*2730*/  BSYNC.RECONVERGENT B0 ;  /* 0x0000000000007941 */ /* 0x000fea0003800200 */
.L_x_1164:
[----:B------:R-:W-:Y:S01]  /*2740*/  STG.E.64 desc[UR4][R26.64], R2 ;  /* 0x000000021a007986 */ /* 0x000fe2000c101b04 */
[----:B------:R-:W-:Y:S05]  /*2750*/  EXIT ;  /* 0x000000000000794d */ /* 0x000fea0003800000 */
        .weak           $__internal_26_$__cuda_sm20_div_rn_f64_full
        .type           $__internal_26_$__cuda_sm20_div_rn_f64_full,@function
        .size           $__internal_26_$__cuda_sm20_div_rn_f64_full,($_Z11plancktablePdS_S_idd$__internal_accurate_pow - $__internal_26_$__cuda_sm20_div_rn_f64_full)
$__internal_26_$__cuda_sm20_div_rn_f64_full:
[C---:B------:R-:W-:Y:S01]  /*2760*/  FSETP.GEU.AND P3, PT, |R35|.reuse, 1.469367938527859385e-39, PT ;  /* 0x001000002300780b */ /* 0x040fe20003f6e200 */
[--C-:B------:R-:W-:Y:S01]  /*2770*/  IMAD.MOV.U32 R38, RZ, RZ, R33.reuse ;  /* 0x000000ffff267224 */ /* 0x100fe200078e0021 */
[C---:B------:R-:W-:Y:S01]  /*2780*/  FSETP.GEU.AND P0, PT, |R32|.reuse, 1.469367938527859385e-39, PT ;  /* 0x001000002000780b */ /* 0x040fe20003f0e200 */
[----:B------:R-:W-:Y:S01]  /*2790*/  IMAD.MOV.U32 R39, RZ, RZ, R32 ;  /* 0x000000ffff277224 */ /* 0x000fe200078e0020 */
[----:B------:R-:W-:Y:S01]  /*27a0*/  LOP3.LUT R36, R32, 0x800fffff, RZ, 0xc0, !PT ;  /* 0x800fffff20247812 */ /* 0x000fe200078ec0ff */
[----:B------:R-:W-:Y:S01]  /*27b0*/  IMAD.MOV.U32 R42, RZ, RZ, 0x1 ;  /* 0x00000001ff2a7424 */ /* 0x000fe200078e00ff */
[----:B------:R-:W-:Y:S01]  /*27c0*/  LOP3.LUT R10, R35, 0x7ff00000, RZ, 0xc0, !PT ;  /* 0x7ff00000230a7812 */ /* 0x000fe200078ec0ff */
[----:B------:R-:W-:Y:S01]  /*27d0*/  BSSY.RECONVERGENT B1, `(.L_x_1166) ;  /* 0x0000052000017945 */ /* 0x000fe20003800200 */
[----:B------:R-:W-:Y:S01]  /*27e0*/  LOP3.LUT R37, R36, 0x3ff00000, RZ, 0xfc, !PT ;  /* 0x3ff0000024257812 */ /* 0x000fe200078efcff */
[----:B------:R-:W-:Y:S01]  /*27f0*/  IMAD.MOV.U32 R36, RZ, RZ, R33 ;  /* 0x000000ffff247224 */ /* 0x000fe200078e0021 */
[----:B------:R-:W-:-:S02]  /*2800*/  LOP3.LUT R52, R32, 0x7ff00000, RZ, 0xc0, !PT ;  /* 0x7ff0000020347812 */ /* 0x000fc400078ec0ff */
[----:B------:R-:W-:Y:S01]  /*2810*/  MOV R32, 0x1ca00000 ;  /* 0x1ca0000000207802 */ /* 0x000fe20000000f00 */
[----:B------:R-:W-:Y:S01]  /*2820*/  @!P3 IMAD.MOV.U32 R58, RZ, RZ, RZ ;  /* 0x000000ffff3ab224 */ /* 0x000fe200078e00ff */
[----:B------:R-:W-:Y:S01]  /*2830*/  @!P3 LOP3.LUT R40, R39, 0x7ff00000, RZ, 0xc0, !PT ;  /* 0x7ff000002728b812 */ /* 0x000fe200078ec0ff */
[----:B------:R-:W-:Y:S01]  /*2840*/  @!P0 DMUL R36, R38, 8.98846567431157953865e+307 ;  /* 0x7fe0000026248828 */ /* 0x000fe20000000000 */
[C---:B------:R-:W-:Y:S02]  /*2850*/  ISETP.GE.U32.AND P2, PT, R10.reuse, R52, PT ;  /* 0x000000340a00720c */ /* 0x040fe40003f46070 */
[----:B------:R-:W-:Y:S02]  /*2860*/  @!P3 ISETP.GE.U32.AND P4, PT, R10, R40, PT ;  /* 0x000000280a00b20c */ /* 0x000fe40003f86070 */
[C---:B------:R-:W-:Y:S01]  /*2870*/  SEL R40, R32.reuse, 0x63400000, !P2 ;  /* 0x6340000020287807 */ /* 0x040fe20005000000 */
[----:B------:R-:W0:Y:S01]  /*2880*/  MUFU.RCP64H R43, R37 ;  /* 0x00000025002b7308 */ /* 0x000e220000001800 */
[----:B------:R-:W-:-:S02]  /*2890*/  @!P3 SEL R33, R32, 0x63400000, !P4 ;  /* 0x634000002021b807 */ /* 0x000fc40006000000 */
[--C-:B------:R-:W-:Y:S01]  /*28a0*/  LOP3.LUT R41, R40, 0x800fffff, R35.reuse, 0xf8, !PT ;  /* 0x800fffff28297812 */ /* 0x100fe200078ef823 */
[----:B------:R-:W-:Y:S01]  /*28b0*/  IMAD.MOV.U32 R40, RZ, RZ, R34 ;  /* 0x000000ffff287224 */ /* 0x000fe200078e0022 */
[----:B------:R-:W-:Y:S02]  /*28c0*/  @!P3 LOP3.LUT R33, R33, 0x80000000, R35, 0xf8, !PT ;  /* 0x800000002121b812 */ /* 0x000fe400078ef823 */
[----:B------:R-:W-:Y:S02]  /*28d0*/  @!P0 LOP3.LUT R52, R37, 0x7ff00000, RZ, 0xc0, !PT ;  /* 0x7ff0000025348812 */ /* 0x000fe400078ec0ff */
[----:B------:R-:W-:Y:S01]  /*28e0*/  @!P3 LOP3.LUT R59, R33, 0x100000, RZ, 0xfc, !PT ;  /* 0x00100000213bb812 */ /* 0x000fe200078efcff */
[----:B------:R-:W-:-:S05]  /*28f0*/  IMAD.MOV.U32 R33, RZ, RZ, R10 ;  /* 0x000000ffff217224 */ /* 0x000fca00078e000a */
        /* <DEDUP_REMOVED lines=19> */
[----:B------:R-:W-:-:S05]  /*2a30*/  VIMNMX R10, PT, PT, R10, 0x46a00000, PT ;  /* 0x46a000000a0a7848 */ /* 0x000fca0003fe0100 */
        /* <DEDUP_REMOVED lines=22> */
.L_x_1167:
        /* <DEDUP_REMOVED lines=16> */
.L_x_1170:
[----:B------:R-:W-:Y:S01]  /*2ca0*/  LOP3.LUT R59, R39, 0x80000, RZ, 0xfc, !PT ;  /* 0x00080000273b7812 */ /* 0x000fe200078efcff */
[----:B------:R-:W-:Y:S01]  /*2cb0*/  IMAD.MOV.U32 R58, RZ, RZ, R38 ;  /* 0x000000ffff3a7224 */ /* 0x000fe200078e0026 */
[----:B------:R-:W-:Y:S06]  /*2cc0*/  BRA `(.L_x_1168) ;  /* 0x0000000000087947 */ /* 0x000fec0003800000 */
.L_x_1169:
[----:B------:R-:W-:Y:S01]  /*2cd0*/  LOP3.LUT R59, R35, 0x80000, RZ, 0xfc, !PT ;  /* 0x00080000233b7812 */ /* 0x000fe200078efcff */
[----:B------:R-:W-:-:S07]  /*2ce0*/  IMAD.MOV.U32 R58, RZ, RZ, R34 ;  /* 0x000000ffff3a7224 */ /* 0x000fce00078e0022 */
.L_x_1168:
[----:B------:R-:W-:Y:S05]  /*2cf0*/  BSYNC.RECONVERGENT B1 ;  /* 0x0000000000017941 */ /* 0x000fea0003800200 */
.L_x_1166:
[----:B------:R-:W-:Y:S02]  /*2d00*/  IMAD.MOV.U32 R32, RZ, RZ, R0 ;  /* 0x000000ffff207224 */ /* 0x000fe400078e0000 */
[----:B------:R-:W-:-:S04]  /*2d10*/  IMAD.MOV.U32 R33, RZ, RZ, 0x0 ;  /* 0x00000000ff217424 */ /* 0x000fc800078e00ff */
[----:B------:R-:W-:Y:S05]  /*2d20*/  RET.REL.NODEC R32 `(_Z11plancktablePdS_S_idd) ;  /* 0xffffffd020b47950 */ /* 0x000fea0003c3ffff */
        .type           $_Z11plancktablePdS_S_idd$__internal_accurate_pow,@function
        .size           $_Z11plancktablePdS_S_idd$__internal_accurate_pow,(.L_x_1211 - $_Z11plancktablePdS_S_idd$__internal_accurate_pow)
$_Z11plancktablePdS_S_idd$__internal_accurate_pow:
[----:B------:R-:W-:Y:S01]  /*2d30*/  ISETP.GT.U32.AND P4, PT, R31, 0xfffff, PT ;  /* 0x000fffff1f00780c */ /* 0x000fe20003f84070 */
[----:B------:R-:W-:Y:S01]  /*2d40*/  IMAD.MOV.U32 R34, RZ, RZ, 0x41ad3b5a ;  /* 0x41ad3b5aff227424 */ /* 0x000fe200078e00ff */
[----:B------:R-:W-:Y:S01]  /*2d50*/  SHF.R.U32.HI R53, RZ, 0x14, R31 ;  /* 0x00000014ff357819 */ /* 0x000fe2000001161f */
[----:B------:R-:W-:Y:S01]  /*2d60*/  IMAD.MOV.U32 R35, RZ, RZ, 0x3ed0f5d2 ;  /* 0x3ed0f5d2ff237424 */ /* 0x000fe200078e00ff */
[----:B------:R-:W-:Y:S01]  /*2d70*/  UMOV UR6, 0x7d2cafe2 ;  /* 0x7d2cafe200067882 */ /* 0x000fe20000000000 */
[----:B------:R-:W-:Y:S01]  /*2d80*/  UMOV UR7, 0x3eb0f5ff ;  /* 0x3eb0f5ff00077882 */ /* 0x000fe20000000000 */
[----:B------:R-:W-:Y:S01]  /*2d90*/  UMOV UR8, 0x3b39803f ;  /* 0x3b39803f00087882 */ /* 0x000fe20000000000 */
[----:B------:R-:W-:-:S06]  /*2da0*/  UMOV UR9, 0x3c7abc9e ;  /* 0x3c7abc9e00097882 */ /* 0x000fcc0000000000 */
        /* <DEDUP_REMOVED lines=20> */
[CC--:B------:R-:W-:Y:S02]  /*2ef0*/  DMUL R42, R30.reuse, R30.reuse ;  /* 0x0000001e1e2a7228 */ /* 0x0c0fe40000000000 */
[----:B------:R-:W-:-:S06]  /*2f00*/  DMUL R40, R30, R30 ;  /* 0x0000001e1e287228 */ /* 0x000fcc0000000000 */
        /* <DEDUP_REMOVED lines=39> */
[----:B------:R-:W-:Y:S02]  /*3180*/  DMUL R44, R40, R36 ;  /* 0x00000024282c7228 */ /* 0x000fe40000000000 */
[----:B------:R-:W-:-:S06]  /*3190*/  DADD R32, R32, -R40 ;  /* 0x0000000020207229 */ /* 0x000fcc0000000828 */
[----:B------:R-:W-:Y:S02]  /*31a0*/  DFMA R46, R40, R36, -R44 ;  /* 0x00000024282e722b */ /* 0x000fe4000000082c */
[----:B------:R-:W-:-:S06]  /*31b0*/  DADD R32, R38, R32 ;  /* 0x0000000026207229 */ /* 0x000fcc0000000020 */
[----:B------:R-:W-:Y:S01]  /*31c0*/  DFMA R42, R40, R42, R46 ;  /* 0x0000002a282a722b */ /* 0x000fe2000000002e */
[C---:B------:R-:W-:Y:S02]  /*31d0*/  VIADD R46, R53.reuse, 0xfffffc01 ;  /* 0xfffffc01352e7836 */ /* 0x040fe40000000000 */
[----:B------:R-:W-:Y:S02]  /*31e0*/  @P4 VIADD R46, R53, 0xfffffc02 ;  /* 0xfffffc02352e4836 */ /* 0x000fe40000000000 */
[----:B------:R-:W-:-:S03]  /*31f0*/  IMAD.MOV.U32 R53, RZ, RZ, R52 ;  /* 0x000000ffff357224 */ /* 0x000fc600078e0034 */
[----:B------:R-:W-:Y:S01]  /*3200*/  DFMA R42, R32, R36, R42 ;  /* 0x00000024202a722b */ /* 0x000fe2000000002a */
[----:B------:R-:W-:Y:S02]  /*3210*/  IMAD.MOV.U32 R52, RZ, RZ, R5 ;  /* 0x000000ffff347224 */ /* 0x000fe400078e0005 */
[C---:B------:R-:W-:Y:S01]  /*3220*/  IMAD.SHL.U32 R40, R53.reuse, 0x2, RZ ;  /* 0x0000000235287824 */ /* 0x040fe200078e00ff */
[----:B------:R-:W-:-:S04]  /*3230*/  LOP3.LUT R41, R53, 0xff0fffff, RZ, 0xc0, !PT ;  /* 0xff0fffff35297812 */ /* 0x000fc800078ec0ff */
[----:B------:R-:W-:Y:S01]  /*3240*/  DADD R36, R44, R42 ;  /* 0x000000002c247229 */ /* 0x000fe2000000002a */
[----:B------:R-:W-:Y:S02]  /*3250*/  ISETP.GT.U32.AND P4, PT, R40, -0x2000001, PT ;  /* 0xfdffffff2800780c */ /* 0x000fe40003f84070 */
[----:B------:R-:W-:Y:S02]  /*3260*/  MOV R40, R52 ;  /* 0x0000003400287202 */ /* 0x000fe40000000f00 */
[----:B------:R-:W-:-:S03]  /*3270*/  SEL R41, R41, R53, P4 ;  /* 0x0000003529297207 */ /* 0x000fc60002000000 */
[--C-:B------:R-:W-:Y:S02]  /*3280*/  DADD R32, R30, R36.reuse ;  /* 0x000000001e207229 */ /* 0x100fe40000000024 */
[----:B------:R-:W-:-:S06]  /*3290*/  DADD R44, R44, -R36 ;  /* 0x000000002c2c7229 */ /* 0x000fcc0000000824 */
[----:B------:R-:W-:Y:S02]  /*32a0*/  DADD R30, R30, -R32 ;  /* 0x000000001e1e7229 */ /* 0x000fe40000000820 */
[----:B------:R-:W-:-:S06]  /*32b0*/  DADD R44, R42, R44 ;  /* 0x000000002a2c7229 */ /* 0x000fcc000000002c */
[----:B------:R-:W-:Y:S01]  /*32c0*/  DADD R30, R36, R30 ;  /* 0x00000000241e7229 */ /* 0x000fe2000000001e */
[----:B------:R-:W-:Y:S01]  /*32d0*/  LOP3.LUT R36, R46, 0x80000000, RZ, 0x3c, !PT ;  /* 0x800000002e247812 */ /* 0x000fe200078e3cff */
[----:B------:R-:W-:-:S06]  /*32e0*/  IMAD.MOV.U32 R37, RZ, RZ, 0x43300000 ;  /* 0x43300000ff257424 */ /* 0x000fcc00078e00ff */
[----:B------:R-:W-:Y:S02]  /*32f0*/  DADD R30, R44, R30 ;  /* 0x000000002c1e7229 */ /* 0x000fe4000000001e */
[----:B------:R-:W-:Y:S01]  /*3300*/  DADD R36, R36, -UR6 ;  /* 0x8000000624247e29 */ /* 0x000fe20008000000 */
[----:B------:R-:W-:Y:S01]  /*3310*/  UMOV UR6, 0xfefa39ef ;  /* 0xfefa39ef00067882 */ /* 0x000fe20000000000 */
[----:B------:R-:W-:-:S04]  /*3320*/  UMOV UR7, 0x3fe62e42 ;  /* 0x3fe62e4200077882 */ /* 0x000fc80000000000 */
[----:B------:R-:W-:-:S08]  /*3330*/  DADD R34, R34, R30 ;  /* 0x0000000022227229 */ /* 0x000fd0000000001e */
[----:B------:R-:W-:-:S08]  /*3340*/  DADD R38, R32, R34 ;  /* 0x0000000020267229 */ /* 0x000fd00000000022 */
[--C-:B------:R-:W-:Y:S02]  /*3350*/  DFMA R30, R36, UR6, R38.reuse ;  /* 0x00000006241e7c2b */ /* 0x100fe40008000026 */
[----:B------:R-:W-:-:S06]  /*3360*/  DADD R42, R32, -R38 ;  /* 0x00000000202a7229 */ /* 0x000fcc0000000826 */
[----:B------:R-:W-:Y:S02]  /*3370*/  DFMA R32, R36, -UR6, R30 ;  /* 0x8000000624207c2b */ /* 0x000fe4000800001e */
[----:B------:R-:W-:-:S06]  /*3380*/  DADD R42, R34, R42 ;  /* 0x00000000222a7229 */ /* 0x000fcc000000002a */
[----:B------:R-:W-:Y:S01]  /*3390*/  DADD R32, -R38, R32 ;  /* 0x0000000026207229 */ /* 0x000fe20000000120 */
[----:B------:R-:W-:Y:S02]  /*33a0*/  IMAD.MOV.U32 R38, RZ, RZ, 0x652b82fe ;  /* 0x652b82feff267424 */ /* 0x000fe400078e00ff */
[----:B------:R-:W-:-:S05]  /*33b0*/  IMAD.MOV.U32 R39, RZ, RZ, 0x3ff71547 ;  /* 0x3ff71547ff277424 */ /* 0x000fca00078e00ff */
[----:B------:R-:W-:-:S08]  /*33c0*/  DADD R32, R42, -R32 ;  /* 0x000000002a207229 */ /* 0x000fd00000000820 */
[----:B------:R-:W-:-:S08]  /*33d0*/  DFMA R36, R36, UR8, R32 ;  /* 0x0000000824247c2b */ /* 0x000fd00008000020 */
        /* <DEDUP_REMOVED lines=45> */
[----:B------:R-:W-:-:S08]  /*36b0*/  DADD R40, R32, -R30 ;  /* 0x0000000020287229 */ /* 0x000fd0000000081e */
[----:B------:R-:W-:Y:S01]  /*36c0*/  DADD R36, R36, R40 ;  /* 0x0000000024247229 */ /* 0x000fe20000000028 */
[----:B------:R-:W-:Y:S02]  /*36d0*/  IMAD R33, R38, 0x100000, R35 ;  /* 0x0010000026217824 */ /* 0x000fe400078e0223 */
[----:B------:R-:W-:Y:S01]  /*36e0*/  IMAD.MOV.U32 R32, RZ, RZ, R34 ;  /* 0x000000ffff207224 */ /* 0x000fe200078e0022 */
[----:B------:R-:W-:Y:S07]  /*36f0*/  @!P4 BRA `(.L_x_1171) ;  /* 0x000000000030c947 */ /* 0x000fee0003800000 */
[C---:B------:R-:W-:Y:S02]  /*3700*/  DADD R32, R30.reuse, +INF ;  /* 0x7ff000001e207429 */ /* 0x040fe40000000000 */
[----:B------:R-:W-:-:S08]  /*3710*/  DSETP.GEU.AND P4, PT, R30, RZ, PT ;  /* 0x000000ff1e00722a */ /* 0x000fd00003f8e000 */
[----:B------:R-:W-:Y:S02]  /*3720*/  FSEL R32, R32, RZ, P4 ;  /* 0x000000ff20207208 */ /* 0x000fe40002000000 */
[----:B------:R-:W-:Y:S02]  /*3730*/  FSEL R33, R33, RZ, P4 ;  /* 0x000000ff21217208 */ /* 0x000fe40002000000 */
[----:B------:R-:W-:-:S13]  /*3740*/  FSETP.GEU.AND P4, PT, |R31|, 4.2275390625, PT ;  /* 0x408748001f00780b */ /* 0x000fda0003f8e200 */
[----:B------:R-:W-:-:S04]  /*3750*/  @!P4 LEA.HI R30, R38, R38, RZ, 0x1 ;  /* 0x00000026261ec211 */ /* 0x000fc800078f08ff */
[----:B------:R-:W-:-:S05]  /*3760*/  @!P4 SHF.R.S32.HI R30, RZ, 0x1, R30 ;  /* 0x00000001ff1ec819 */ /* 0x000fca000001141e */
[----:B------:R-:W-:Y:S02]  /*3770*/  @!P4 IMAD.IADD R31, R38, 0x1, -R30 ;  /* 0x00000001261fc824 */ /* 0x000fe400078e0a1e */
[----:B------:R-:W-:Y:S02]  /*3780*/  @!P4 IMAD R35, R30, 0x100000, R35 ;  /* 0x001000001e23c824 */ /* 0x000fe400078e0223 */
[----:B------:R-:W-:Y:S01]  /*3790*/  @!P4 IMAD.MOV.U32 R30, RZ, RZ, RZ ;  /* 0x000000ffff1ec224 */ /* 0x000fe200078e00ff */
[----:B------:R-:W-:-:S06]  /*37a0*/  @!P4 LEA R31, R31, 0x3ff00000, 0x14 ;  /* 0x3ff000001f1fc811 */ /* 0x000fcc00078ea0ff */
[----:B------:R-:W-:-:S11]  /*37b0*/  @!P4 DMUL R32, R34, R30 ;  /* 0x0000001e2220c228 */ /* 0x000fd60000000000 */
.L_x_1171:
[----:B------:R-:W-:Y:S01]  /*37c0*/  DFMA R36, R36, R32, R32 ;  /* 0x000000202424722b */ /* 0x000fe20000000020 */
[----:B------:R-:W-:Y:S01]  /*37d0*/  IMAD.MOV.U32 R30, RZ, RZ, R0 ;  /* 0x000000ffff1e7224 */ /* 0x000fe200078e0000 */
[----:B------:R-:W-:Y:S01]  /*37e0*/  DSETP.NEU.AND P4, PT, |R32|, +INF , PT ;  /* 0x7ff000002000742a */ /* 0x000fe20003f8d200 */
[----:B------:R-:W-:-:S07]  /*37f0*/  IMAD.MOV.U32 R31, RZ, RZ, 0x0 ;  /* 0x00000000ff1f7424 */ /* 0x000fce00078e00ff */
[----:B------:R-:W-:Y:S02]  /*3800*/  FSEL R32, R32, R36, !P4 ;  /* 0x0000002420207208 */ /* 0x000fe40006000000 */
[----:B------:R-:W-:Y:S01]  /*3810*/  FSEL R33, R33, R37, !P4 ;  /* 0x0000002521217208 */ /* 0x000fe20006000000 */
[----:B------:R-:W-:Y:S06]  /*3820*/  RET.REL.NODEC R30 `(_Z11plancktablePdS_S_idd) ;  /* 0xffffffc41ef47950 */ /* 0x000fec0003c3ffff */
.L_x_1172:
        /* <DEDUP_REMOVED lines=13> */
.L_x_1211:


//--------------------- .nv.shared.reserved.0     --------------------------
	.section	.nv.shared.reserved.0,"aw",@nobits
	.weak		__nv_reservedSMEM_offset_0_alias
	.size		__nv_reservedSMEM_offset_0_alias, 0, 64
	.other		__nv_reservedSMEM_offset_0_alias,@"STO_CUDA_RESERVED_SHARED STV_DEFAULT"
__nv_reservedSMEM_offset_0_alias:
	.zero		0
	.zero		64


//--------------------- .nv.constant0._Z12transmissionPdS_S_S_S_idiiidd --------------------------
	.section	.nv.constant0._Z12transmissionPdS_S_S_S_idiiidd,"a",@progbits
	.sectionflags	@""
	.align	4
.nv.constant0._Z12transmissionPdS_S_S_S_idiiidd:
	.zero		984


//--------------------- .nv.constant0._Z14mean_opacitiesPdS_S_S_S_S_S_S_S_S_S_S_S_iiid --------------------------
	.section	.nv.constant0._Z14mean_opacitiesPdS_S_S_S_S_S_S_S_S_S_S_S_iiid,"a",@progbits
	.sectionflags	@""
	.align	4
.nv.constant0._Z14mean_opacitiesPdS_S_S_S_S_S_S_S_S_S_S_S_iiid:
	.zero		1024


//--------------------- .nv.constant0._Z18netfluxandtempiterPdS_S_S_S_S_S_PiS_S_S_ididdddddiid --------------------------
	.section	.nv.constant0._Z18netfluxandtempiterPdS_S_S_S_S_S_PiS_S_S_ididdddddiid,"a",@progbits
	.sectionflags	@""
	.align	4
.nv.constant0._Z18netfluxandtempiterPdS_S_S_S_S_S_PiS_S_S_ididdddddiid:
	.zero		1072


//--------------------- .nv.constant0._Z14flux_integratePdS_S_S_S_S_S_S_iii --------------------------
	.section	.nv.constant0._Z14flux_integratePdS_S_S_S_S_S_S_iii,"a",@progbits
	.sectionflags	@""
	.align	4
.nv.constant0._Z14flux_integratePdS_S_S_S_S_S_S_iii:
	.zero		972


//--------------------- .nv.constant0._Z19fband_noniso_directPdS_S_S_S_S_S_S_S_S_ddiiidi --------------------------
	.section	.nv.constant0._Z19fband_noniso_directPdS_S_S_S_S_S_S_S_S_ddiiidi,"a",@progbits
	.sectionflags	@""
	.align	4
.nv.constant0._Z19fband_noniso_directPdS_S_S_S_S_S_S_S_S_ddiiidi:
	.zero		1020


//--------------------- .nv.constant0._Z16fband_iso_directPdS_S_S_S_ddiiidi --------------------------
	.section	.nv.constant0._Z16fband_iso_directPdS_S_S_S_ddiiidi,"a",@progbits
	.sectionflags	@""
	.align	4
.nv.constant0._Z16fband_iso_directPdS_S_S_S_ddiiidi:
	.zero		980


//--------------------- .nv.constant0._Z19fband_noniso_notabuPdS_S_S_S_S_S_S_S_S_S_iidddddiidi --------------------------
	.section	.nv.constant0._Z19fband_noniso_notabuPdS_S_S_S_S_S_S_S_S_S_iidddddiidi,"a",@progbits
	.sectionflags	@""
	.align	4
.nv.constant0._Z19fband_noniso_notabuPdS_S_S_S_S_S_S_S_S_S_iidddddiidi:
	.zero		1052


//--------------------- .nv.constant0._Z17fband_noniso_tabuPdS_S_S_S_S_S_S_S_S_S_S_S_S_S_S_S_S_S_iidddddiidi --------------------------
	.section	.nv.constant0._Z17fband_noniso_tabuPdS_S_S_S_S_S_S_S_S_S_S_S_S_S_S_S_S_S_iidddddiidi,"a",@progbits
	.sectionflags	@""
	.align	4
.nv.constant0._Z17fband_noniso_tabuPdS_S_S_S_S_S_S_S_S_S_S_S_S_S_S_S_S_S_iidddddiidi:
	.zero		1116


//--------------------- .nv.constant0._Z16fband_iso_notabuPdS_S_S_S_S_iiddddiidid --------------------------
	.section	.nv.constant0._Z16fband_iso_notabuPdS_S_S_S_S_iiddddiidid,"a",@progbits
	.sectionflags	@""
	.align	4
.nv.constant0._Z16fband_iso_notabuPdS_S_S_S_S_iiddddiidid:
	.zero		1016


//--------------------- .nv.constant0._Z14fband_iso_tabuPdS_S_S_S_S_S_S_S_S_iiddddiidid --------------------------
	.section	.nv.constant0._Z14fband_iso_tabuPdS_S_S_S_S_S_S_S_S_iiddddiidid,"a",@progbits
	.sectionflags	@""
	.align	4
.nv.constant0._Z14fband_iso_tabuPdS_S_S_S_S_S_S_S_S_iiddddiidid:
	.zero		1048


//--------------------- .nv.constant0._Z9flux_initPdS_S_S_iii --------------------------
	.section	.nv.constant0._Z9flux_initPdS_S_S_iii,"a",@progbits
	.sectionflags	@""
	.align	4
.nv.constant0._Z9flux_initPdS_S_S_iii:
	.zero		940


//--------------------- .nv.constant0._Z25planck_interpol_interfacePdS_S_S_S_S_ii --------------------------
	.section	.nv.constant0._Z25planck_interpol_interfacePdS_S_S_S_S_ii,"a",@progbits
	.sectionflags	@""
	.align	4
.nv.constant0._Z25planck_interpol_interfacePdS_S_S_S_S_ii:
	.zero		952


//--------------------- .nv.constant0._Z21planck_interpol_layerPdS_S_S_S_S_S_iii --------------------------
	.section	.nv.constant0._Z21planck_interpol_layerPdS_S_S_S_S_S_iii,"a",@progbits
	.sectionflags	@""
	.align	4
.nv.constant0._Z21planck_interpol_layerPdS_S_S_S_S_S_iii:
	.zero		964


//--------------------- .nv.constant0._Z19cap_interpol_nonisoPdS_S_S_S_S_S_S_S_S_S_S_S_S_S_S_S_S_S_iii --------------------------
	.section	.nv.constant0._Z19cap_interpol_nonisoPdS_S_S_S_S_S_S_S_S_S_S_S_S_S_S_S_S_S_iii,"a",@progbits
	.sectionflags	@""
	.align	4
.nv.constant0._Z19cap_interpol_nonisoPdS_S_S_S_S_S_S_S_S_S_S_S_S_S_S_S_S_S_iii:
	.zero		1060


//--------------------- .nv.constant0._Z16cap_interpol_isoPdS_S_S_S_S_S_S_S_iii --------------------------
	.section	.nv.constant0._Z16cap_interpol_isoPdS_S_S_S_S_S_S_S_iii,"a",@progbits
	.sectionflags	@""
	.align	4
.nv.constant0._Z16cap_interpol_isoPdS_S_S_S_S_S_S_S_iii:
	.zero		980


//--------------------- .nv.constant0._Z13opac_interpolPdS_S_S_S_S_S_iiiidi --------------------------
	.section	.nv.constant0._Z13opac_interpolPdS_S_S_S_S_S_iiiidi,"a",@progbits
	.sectionflags	@""
	.align	4
.nv.constant0._Z13opac_interpolPdS_S_S_S_S_S_iiiidi:
	.zero		980


//--------------------- .nv.constant0._Z10temp_interPdS_i --------------------------
	.section	.nv.constant0._Z10temp_interPdS_i,"a",@progbits
	.sectionflags	@""
	.align	4
.nv.constant0._Z10temp_interPdS_i:
	.zero		916


//--------------------- .nv.constant0._Z8captablePdS_S_S_S_S_diiidd --------------------------
	.section	.nv.constant0._Z8captablePdS_S_S_S_S_diiidd,"a",@progbits
	.sectionflags	@""
	.align	4
.nv.constant0._Z8captablePdS_S_S_S_S_diiidd:
	.zero		984


//--------------------- .nv.constant0._Z10gridkernelPdS_S_S_S_S_ddid --------------------------
	.section	.nv.constant0._Z10gridkernelPdS_S_S_S_S_ddid,"a",@progbits
	.sectionflags	@""
	.align	4
.nv.constant0._Z10gridkernelPdS_S_S_S_S_ddid:
	.zero		976


//--------------------- .nv.constant0._Z11plancktablePdS_S_idd --------------------------
	.section	.nv.constant0._Z11plancktablePdS_S_idd,"a",@progbits
	.sectionflags	@""
	.align	4
.nv.constant0._Z11plancktablePdS_S_idd:
	.zero		944


//--------------------- SYMBOLS --------------------------

	.type		.nv.reservedSmem.offset0,@object
	.size		.nv.reservedSmem.offset0,0x4
